//
// Generated by NVIDIA NVVM Compiler
//
// Compiler Build ID: CL-36424714
// Cuda compilation tools, release 13.0, V13.0.88
// Based on NVVM 20.0.0
//

.version 9.0
.target sm_100
.address_size 64

	// .globl	_ZN3cub18CUB_300001_SM_10006detail11EmptyKernelIvEEvv
// _ZZN3cub18CUB_300001_SM_10006detail6reduce28DeviceReduceSingleTileKernelINS2_10policy_hubIijN4cuda3std3__44plusIiEEE10Policy1000EN6thrust24THRUST_300001_SM_1000_NS6detail15normal_iteratorINSD_10device_ptrIcEEEEPijS9_iiNS7_10__identityEEEvT0_T1_T2_T3_T4_T6_E12temp_storage has been demoted
// _ZZN3cub18CUB_300001_SM_10006detail6reduce18DeviceReduceKernelINS2_10policy_hubIijN4cuda3std3__44plusIiEEE10Policy1000EN6thrust24THRUST_300001_SM_1000_NS6detail15normal_iteratorINSD_10device_ptrIcEEEEjS9_iNS7_10__identityEEEvT0_PT3_T1_NS0_13GridEvenShareISN_EET2_T4_E12temp_storage has been demoted
// _ZZN3cub18CUB_300001_SM_10006detail6reduce28DeviceReduceSingleTileKernelINS2_10policy_hubIijN4cuda3std3__44plusIiEEE10Policy1000EPiSC_iS9_iiNS7_10__identityEEEvT0_T1_T2_T3_T4_T6_E12temp_storage has been demoted
// _ZZN3cub18CUB_300001_SM_10006detail6reduce28DeviceReduceSingleTileKernelINS2_10policy_hubIiyN4cuda3std3__44plusIiEEE10Policy1000EN6thrust24THRUST_300001_SM_1000_NS6detail15normal_iteratorINSD_10device_ptrIcEEEEPiyS9_iiNS7_10__identityEEEvT0_T1_T2_T3_T4_T6_E12temp_storage has been demoted
// _ZZN3cub18CUB_300001_SM_10006detail6reduce18DeviceReduceKernelINS2_10policy_hubIiyN4cuda3std3__44plusIiEEE10Policy1000EN6thrust24THRUST_300001_SM_1000_NS6detail15normal_iteratorINSD_10device_ptrIcEEEEyS9_iNS7_10__identityEEEvT0_PT3_T1_NS0_13GridEvenShareISN_EET2_T4_E12temp_storage has been demoted
// _ZZN3cub18CUB_300001_SM_10006detail6reduce28DeviceReduceSingleTileKernelINS2_10policy_hubIiyN4cuda3std3__44plusIiEEE10Policy1000EPiSC_iS9_iiNS7_10__identityEEEvT0_T1_T2_T3_T4_T6_E12temp_storage has been demoted
.global .align 1 .b8 _ZN34_INTERNAL_0ddf4fb9_4_k_cu_8c5a615b4cuda3std3__45__cpo5beginE[1];
.global .align 1 .b8 _ZN34_INTERNAL_0ddf4fb9_4_k_cu_8c5a615b4cuda3std3__45__cpo3endE[1];
.global .align 1 .b8 _ZN34_INTERNAL_0ddf4fb9_4_k_cu_8c5a615b4cuda3std3__45__cpo6cbeginE[1];
.global .align 1 .b8 _ZN34_INTERNAL_0ddf4fb9_4_k_cu_8c5a615b4cuda3std3__45__cpo4cendE[1];
.global .align 1 .b8 _ZN34_INTERNAL_0ddf4fb9_4_k_cu_8c5a615b4cuda3std3__45__cpo6rbeginE[1];
.global .align 1 .b8 _ZN34_INTERNAL_0ddf4fb9_4_k_cu_8c5a615b4cuda3std3__45__cpo4rendE[1];
.global .align 1 .b8 _ZN34_INTERNAL_0ddf4fb9_4_k_cu_8c5a615b4cuda3std3__45__cpo7crbeginE[1];
.global .align 1 .b8 _ZN34_INTERNAL_0ddf4fb9_4_k_cu_8c5a615b4cuda3std3__45__cpo5crendE[1];
.global .align 1 .b8 _ZN34_INTERNAL_0ddf4fb9_4_k_cu_8c5a615b4cuda3std3__436_GLOBAL__N__0ddf4fb9_4_k_cu_8c5a615b6ignoreE[1];
.global .align 1 .b8 _ZN34_INTERNAL_0ddf4fb9_4_k_cu_8c5a615b4cuda3std3__419piecewise_constructE[1];
.global .align 1 .b8 _ZN34_INTERNAL_0ddf4fb9_4_k_cu_8c5a615b4cuda3std3__48in_placeE[1];
.global .align 1 .b8 _ZN34_INTERNAL_0ddf4fb9_4_k_cu_8c5a615b4cuda3std3__420unreachable_sentinelE[1];
.global .align 1 .b8 _ZN34_INTERNAL_0ddf4fb9_4_k_cu_8c5a615b4cuda3std3__47nulloptE[1];
.global .align 1 .b8 _ZN34_INTERNAL_0ddf4fb9_4_k_cu_8c5a615b4cuda3std3__48unexpectE[1];
.global .align 1 .b8 _ZN34_INTERNAL_0ddf4fb9_4_k_cu_8c5a615b4cuda3std6ranges3__45__cpo4swapE[1];
.global .align 1 .b8 _ZN34_INTERNAL_0ddf4fb9_4_k_cu_8c5a615b4cuda3std6ranges3__45__cpo9iter_moveE[1];
.global .align 1 .b8 _ZN34_INTERNAL_0ddf4fb9_4_k_cu_8c5a615b4cuda3std6ranges3__45__cpo5beginE[1];
.global .align 1 .b8 _ZN34_INTERNAL_0ddf4fb9_4_k_cu_8c5a615b4cuda3std6ranges3__45__cpo3endE[1];
.global .align 1 .b8 _ZN34_INTERNAL_0ddf4fb9_4_k_cu_8c5a615b4cuda3std6ranges3__45__cpo6cbeginE[1];
.global .align 1 .b8 _ZN34_INTERNAL_0ddf4fb9_4_k_cu_8c5a615b4cuda3std6ranges3__45__cpo4cendE[1];
.global .align 1 .b8 _ZN34_INTERNAL_0ddf4fb9_4_k_cu_8c5a615b4cuda3std6ranges3__45__cpo7advanceE[1];
.global .align 1 .b8 _ZN34_INTERNAL_0ddf4fb9_4_k_cu_8c5a615b4cuda3std6ranges3__45__cpo9iter_swapE[1];
.global .align 1 .b8 _ZN34_INTERNAL_0ddf4fb9_4_k_cu_8c5a615b4cuda3std6ranges3__45__cpo4nextE[1];
.global .align 1 .b8 _ZN34_INTERNAL_0ddf4fb9_4_k_cu_8c5a615b4cuda3std6ranges3__45__cpo4prevE[1];
.global .align 1 .b8 _ZN34_INTERNAL_0ddf4fb9_4_k_cu_8c5a615b4cuda3std6ranges3__45__cpo4dataE[1];
.global .align 1 .b8 _ZN34_INTERNAL_0ddf4fb9_4_k_cu_8c5a615b4cuda3std6ranges3__45__cpo5cdataE[1];
.global .align 1 .b8 _ZN34_INTERNAL_0ddf4fb9_4_k_cu_8c5a615b4cuda3std6ranges3__45__cpo4sizeE[1];
.global .align 1 .b8 _ZN34_INTERNAL_0ddf4fb9_4_k_cu_8c5a615b4cuda3std6ranges3__45__cpo5ssizeE[1];
.global .align 1 .b8 _ZN34_INTERNAL_0ddf4fb9_4_k_cu_8c5a615b4cuda3std6ranges3__45__cpo8distanceE[1];
.global .align 1 .b8 _ZN34_INTERNAL_0ddf4fb9_4_k_cu_8c5a615b6thrust24THRUST_300001_SM_1000_NS8cuda_cub3parE[1];
.global .align 1 .b8 _ZN34_INTERNAL_0ddf4fb9_4_k_cu_8c5a615b6thrust24THRUST_300001_SM_1000_NS8cuda_cub10par_nosyncE[1];
.global .align 1 .b8 _ZN34_INTERNAL_0ddf4fb9_4_k_cu_8c5a615b6thrust24THRUST_300001_SM_1000_NS6system6detail10sequential3seqE[1];
.global .align 1 .b8 _ZN34_INTERNAL_0ddf4fb9_4_k_cu_8c5a615b6thrust24THRUST_300001_SM_1000_NS12placeholders2_1E[1];
.global .align 1 .b8 _ZN34_INTERNAL_0ddf4fb9_4_k_cu_8c5a615b6thrust24THRUST_300001_SM_1000_NS12placeholders2_2E[1];
.global .align 1 .b8 _ZN34_INTERNAL_0ddf4fb9_4_k_cu_8c5a615b6thrust24THRUST_300001_SM_1000_NS12placeholders2_3E[1];
.global .align 1 .b8 _ZN34_INTERNAL_0ddf4fb9_4_k_cu_8c5a615b6thrust24THRUST_300001_SM_1000_NS12placeholders2_4E[1];
.global .align 1 .b8 _ZN34_INTERNAL_0ddf4fb9_4_k_cu_8c5a615b6thrust24THRUST_300001_SM_1000_NS12placeholders2_5E[1];
.global .align 1 .b8 _ZN34_INTERNAL_0ddf4fb9_4_k_cu_8c5a615b6thrust24THRUST_300001_SM_1000_NS12placeholders2_6E[1];
.global .align 1 .b8 _ZN34_INTERNAL_0ddf4fb9_4_k_cu_8c5a615b6thrust24THRUST_300001_SM_1000_NS12placeholders2_7E[1];
.global .align 1 .b8 _ZN34_INTERNAL_0ddf4fb9_4_k_cu_8c5a615b6thrust24THRUST_300001_SM_1000_NS12placeholders2_8E[1];
.global .align 1 .b8 _ZN34_INTERNAL_0ddf4fb9_4_k_cu_8c5a615b6thrust24THRUST_300001_SM_1000_NS12placeholders2_9E[1];
.global .align 1 .b8 _ZN34_INTERNAL_0ddf4fb9_4_k_cu_8c5a615b6thrust24THRUST_300001_SM_1000_NS12placeholders3_10E[1];
.global .align 1 .b8 _ZN34_INTERNAL_0ddf4fb9_4_k_cu_8c5a615b6thrust24THRUST_300001_SM_1000_NS3seqE[1];

.visible .entry _ZN3cub18CUB_300001_SM_10006detail11EmptyKernelIvEEvv()
{


	ret;

}
	// .globl	_ZN3cub18CUB_300001_SM_10006detail9transform16transform_kernelINS2_10policy_hubILb1EN4cuda3std3__45tupleIJN6thrust24THRUST_300001_SM_1000_NS6detail15normal_iteratorINSA_10device_ptrIcEEEESF_EEEE10policy1000Ei19calculate_score_gpuSF_JPcSK_EEEvT0_iT1_T2_DpNS2_10kernel_argIT3_EE
.visible .entry _ZN3cub18CUB_300001_SM_10006detail9transform16transform_kernelINS2_10policy_hubILb1EN4cuda3std3__45tupleIJN6thrust24THRUST_300001_SM_1000_NS6detail15normal_iteratorINSA_10device_ptrIcEEEESF_EEEE10policy1000Ei19calculate_score_gpuSF_JPcSK_EEEvT0_iT1_T2_DpNS2_10kernel_argIT3_EE(
	.param .u32 _ZN3cub18CUB_300001_SM_10006detail9transform16transform_kernelINS2_10policy_hubILb1EN4cuda3std3__45tupleIJN6thrust24THRUST_300001_SM_1000_NS6detail15normal_iteratorINSA_10device_ptrIcEEEESF_EEEE10policy1000Ei19calculate_score_gpuSF_JPcSK_EEEvT0_iT1_T2_DpNS2_10kernel_argIT3_EE_param_0,
	.param .u32 _ZN3cub18CUB_300001_SM_10006detail9transform16transform_kernelINS2_10policy_hubILb1EN4cuda3std3__45tupleIJN6thrust24THRUST_300001_SM_1000_NS6detail15normal_iteratorINSA_10device_ptrIcEEEESF_EEEE10policy1000Ei19calculate_score_gpuSF_JPcSK_EEEvT0_iT1_T2_DpNS2_10kernel_argIT3_EE_param_1,
	.param .align 1 .b8 _ZN3cub18CUB_300001_SM_10006detail9transform16transform_kernelINS2_10policy_hubILb1EN4cuda3std3__45tupleIJN6thrust24THRUST_300001_SM_1000_NS6detail15normal_iteratorINSA_10device_ptrIcEEEESF_EEEE10policy1000Ei19calculate_score_gpuSF_JPcSK_EEEvT0_iT1_T2_DpNS2_10kernel_argIT3_EE_param_2[1],
	.param .align 8 .b8 _ZN3cub18CUB_300001_SM_10006detail9transform16transform_kernelINS2_10policy_hubILb1EN4cuda3std3__45tupleIJN6thrust24THRUST_300001_SM_1000_NS6detail15normal_iteratorINSA_10device_ptrIcEEEESF_EEEE10policy1000Ei19calculate_score_gpuSF_JPcSK_EEEvT0_iT1_T2_DpNS2_10kernel_argIT3_EE_param_3[8],
	.param .align 8 .b8 _ZN3cub18CUB_300001_SM_10006detail9transform16transform_kernelINS2_10policy_hubILb1EN4cuda3std3__45tupleIJN6thrust24THRUST_300001_SM_1000_NS6detail15normal_iteratorINSA_10device_ptrIcEEEESF_EEEE10policy1000Ei19calculate_score_gpuSF_JPcSK_EEEvT0_iT1_T2_DpNS2_10kernel_argIT3_EE_param_4[16],
	.param .align 8 .b8 _ZN3cub18CUB_300001_SM_10006detail9transform16transform_kernelINS2_10policy_hubILb1EN4cuda3std3__45tupleIJN6thrust24THRUST_300001_SM_1000_NS6detail15normal_iteratorINSA_10device_ptrIcEEEESF_EEEE10policy1000Ei19calculate_score_gpuSF_JPcSK_EEEvT0_iT1_T2_DpNS2_10kernel_argIT3_EE_param_5[16]
)
.maxntid 128
{
	.reg .pred 	%p<68>;
	.reg .b16 	%rs<61>;
	.reg .b32 	%r<110>;
	.reg .b64 	%rd<95>;
	.reg .b64 	%fd<31>;

	ld.param.u32 	%r43, [_ZN3cub18CUB_300001_SM_10006detail9transform16transform_kernelINS2_10policy_hubILb1EN4cuda3std3__45tupleIJN6thrust24THRUST_300001_SM_1000_NS6detail15normal_iteratorINSA_10device_ptrIcEEEESF_EEEE10policy1000Ei19calculate_score_gpuSF_JPcSK_EEEvT0_iT1_T2_DpNS2_10kernel_argIT3_EE_param_0];
	ld.param.u64 	%rd26, [_ZN3cub18CUB_300001_SM_10006detail9transform16transform_kernelINS2_10policy_hubILb1EN4cuda3std3__45tupleIJN6thrust24THRUST_300001_SM_1000_NS6detail15normal_iteratorINSA_10device_ptrIcEEEESF_EEEE10policy1000Ei19calculate_score_gpuSF_JPcSK_EEEvT0_iT1_T2_DpNS2_10kernel_argIT3_EE_param_5];
	ld.param.u64 	%rd24, [_ZN3cub18CUB_300001_SM_10006detail9transform16transform_kernelINS2_10policy_hubILb1EN4cuda3std3__45tupleIJN6thrust24THRUST_300001_SM_1000_NS6detail15normal_iteratorINSA_10device_ptrIcEEEESF_EEEE10policy1000Ei19calculate_score_gpuSF_JPcSK_EEEvT0_iT1_T2_DpNS2_10kernel_argIT3_EE_param_4];
	ld.param.u64 	%rd28, [_ZN3cub18CUB_300001_SM_10006detail9transform16transform_kernelINS2_10policy_hubILb1EN4cuda3std3__45tupleIJN6thrust24THRUST_300001_SM_1000_NS6detail15normal_iteratorINSA_10device_ptrIcEEEESF_EEEE10policy1000Ei19calculate_score_gpuSF_JPcSK_EEEvT0_iT1_T2_DpNS2_10kernel_argIT3_EE_param_3];
	ld.param.u32 	%r42, [_ZN3cub18CUB_300001_SM_10006detail9transform16transform_kernelINS2_10policy_hubILb1EN4cuda3std3__45tupleIJN6thrust24THRUST_300001_SM_1000_NS6detail15normal_iteratorINSA_10device_ptrIcEEEESF_EEEE10policy1000Ei19calculate_score_gpuSF_JPcSK_EEEvT0_iT1_T2_DpNS2_10kernel_argIT3_EE_param_1];
	cvta.to.global.u64 	%rd1, %rd28;
	cvta.to.global.u64 	%rd2, %rd24;
	cvta.to.global.u64 	%rd3, %rd26;
	shl.b32 	%r1, %r42, 7;
	mov.u32 	%r44, %ctaid.x;
	mul.lo.s32 	%r45, %r1, %r44;
	sub.s32 	%r2, %r43, %r45;
	min.s32 	%r3, %r1, %r2;
	cvt.s64.s32 	%rd94, %r45;
	mov.u32 	%r4, %tid.x;
	shl.b32 	%r100, %r4, 7;
	setp.ge.s32 	%p1, %r100, %r3;
	@%p1 bra 	$L__BB1_5;
	mul.wide.u32 	%rd5, %r4, 128;
	add.s64 	%rd29, %rd2, %rd5;
	add.s64 	%rd92, %rd29, %rd94;
	mov.u32 	%r99, %r100;
$L__BB1_2:
	.pragma "nounroll";
	// begin inline asm
	prefetch.global.L2 [%rd92];
	// end inline asm
	add.s32 	%r99, %r99, 16384;
	add.s64 	%rd92, %rd92, 16384;
	setp.lt.s32 	%p2, %r99, %r3;
	@%p2 bra 	$L__BB1_2;
	add.s64 	%rd31, %rd3, %rd5;
	add.s64 	%rd93, %rd31, %rd94;
$L__BB1_4:
	.pragma "nounroll";
	// begin inline asm
	prefetch.global.L2 [%rd93];
	// end inline asm
	add.s32 	%r100, %r100, 16384;
	add.s64 	%rd93, %rd93, 16384;
	setp.lt.s32 	%p3, %r100, %r3;
	@%p3 bra 	$L__BB1_4;
$L__BB1_5:
	add.s64 	%rd12, %rd2, %rd94;
	add.s64 	%rd13, %rd3, %rd94;
	add.s64 	%rd14, %rd1, %rd94;
	setp.gt.s32 	%p4, %r1, %r2;
	@%p4 bra 	$L__BB1_18;
	setp.lt.s32 	%p5, %r42, 1;
	@%p5 bra 	$L__BB1_59;
	and.b32  	%r10, %r42, 7;
	setp.lt.u32 	%p6, %r42, 8;
	mov.b32 	%r108, 0;
	@%p6 bra 	$L__BB1_10;
	and.b32  	%r47, %r42, 2147483640;
	neg.s32 	%r102, %r47;
	cvt.u64.u32 	%rd33, %r4;
	add.s64 	%rd15, %rd1, %rd33;
	add.s64 	%rd34, %rd94, 384;
	add.s64 	%rd16, %rd2, %rd34;
	add.s32 	%r101, %r4, 128;
	add.s64 	%rd17, %rd3, %rd34;
	add.s64 	%rd18, %rd1, %rd34;
$L__BB1_9:
	.pragma "nounroll";
	and.b32  	%r108, %r42, 2147483640;
	cvt.s64.s32 	%rd35, %r101;
	add.s64 	%rd36, %rd16, %rd35;
	add.s64 	%rd37, %rd17, %rd35;
	add.s64 	%rd38, %rd18, %rd35;
	cvta.to.global.u64 	%rd39, %rd24;
	cvt.u64.u32 	%rd40, %r4;
	add.s64 	%rd41, %rd39, %rd40;
	add.s64 	%rd42, %rd41, %rd94;
	cvta.to.global.u64 	%rd43, %rd26;
	add.s64 	%rd44, %rd43, %rd40;
	add.s64 	%rd45, %rd44, %rd94;
	ld.global.u8 	%rs1, [%rd42];
	ld.global.u8 	%rs2, [%rd45];
	setp.eq.s16 	%p7, %rs1, %rs2;
	selp.f64 	%fd1, 0d4000000000000000, 0dBFF0000000000000, %p7;
	cvt.rzi.s32.f64 	%r48, %fd1;
	add.s64 	%rd46, %rd15, %rd94;
	st.global.u8 	[%rd46], %r48;
	ld.global.u8 	%rs3, [%rd36+-384];
	ld.global.u8 	%rs4, [%rd37+-384];
	setp.eq.s16 	%p8, %rs3, %rs4;
	selp.f64 	%fd2, 0d4000000000000000, 0dBFF0000000000000, %p8;
	cvt.rzi.s32.f64 	%r49, %fd2;
	st.global.u8 	[%rd38+-384], %r49;
	ld.global.u8 	%rs5, [%rd36+-256];
	ld.global.u8 	%rs6, [%rd37+-256];
	setp.eq.s16 	%p9, %rs5, %rs6;
	selp.f64 	%fd3, 0d4000000000000000, 0dBFF0000000000000, %p9;
	cvt.rzi.s32.f64 	%r50, %fd3;
	st.global.u8 	[%rd38+-256], %r50;
	ld.global.u8 	%rs7, [%rd36+-128];
	ld.global.u8 	%rs8, [%rd37+-128];
	setp.eq.s16 	%p10, %rs7, %rs8;
	selp.f64 	%fd4, 0d4000000000000000, 0dBFF0000000000000, %p10;
	cvt.rzi.s32.f64 	%r51, %fd4;
	st.global.u8 	[%rd38+-128], %r51;
	ld.global.u8 	%rs9, [%rd36];
	ld.global.u8 	%rs10, [%rd37];
	setp.eq.s16 	%p11, %rs9, %rs10;
	selp.f64 	%fd5, 0d4000000000000000, 0dBFF0000000000000, %p11;
	cvt.rzi.s32.f64 	%r52, %fd5;
	st.global.u8 	[%rd38], %r52;
	ld.global.u8 	%rs11, [%rd36+128];
	ld.global.u8 	%rs12, [%rd37+128];
	setp.eq.s16 	%p12, %rs11, %rs12;
	selp.f64 	%fd6, 0d4000000000000000, 0dBFF0000000000000, %p12;
	cvt.rzi.s32.f64 	%r53, %fd6;
	st.global.u8 	[%rd38+128], %r53;
	ld.global.u8 	%rs13, [%rd36+256];
	ld.global.u8 	%rs14, [%rd37+256];
	setp.eq.s16 	%p13, %rs13, %rs14;
	selp.f64 	%fd7, 0d4000000000000000, 0dBFF0000000000000, %p13;
	cvt.rzi.s32.f64 	%r54, %fd7;
	st.global.u8 	[%rd38+256], %r54;
	ld.global.u8 	%rs15, [%rd36+384];
	ld.global.u8 	%rs16, [%rd37+384];
	setp.eq.s16 	%p14, %rs15, %rs16;
	selp.f64 	%fd8, 0d4000000000000000, 0dBFF0000000000000, %p14;
	cvt.rzi.s32.f64 	%r55, %fd8;
	st.global.u8 	[%rd38+384], %r55;
	add.s32 	%r102, %r102, 8;
	add.s64 	%rd94, %rd94, 1024;
	add.s32 	%r101, %r101, 1024;
	setp.eq.s32 	%p15, %r102, 0;
	@%p15 bra 	$L__BB1_10;
	bra.uni 	$L__BB1_9;
$L__BB1_10:
	setp.eq.s32 	%p16, %r10, 0;
	@%p16 bra 	$L__BB1_59;
	and.b32  	%r37, %r42, 3;
	setp.lt.u32 	%p17, %r10, 4;
	@%p17 bra 	$L__BB1_13;
	shl.b32 	%r56, %r108, 7;
	add.s32 	%r57, %r56, %r4;
	cvt.s64.s32 	%rd47, %r57;
	add.s64 	%rd48, %rd12, %rd47;
	add.s64 	%rd49, %rd13, %rd47;
	ld.global.u8 	%rs17, [%rd48];
	ld.global.u8 	%rs18, [%rd49];
	setp.eq.s16 	%p18, %rs17, %rs18;
	selp.f64 	%fd9, 0d4000000000000000, 0dBFF0000000000000, %p18;
	cvt.rzi.s32.f64 	%r58, %fd9;
	add.s64 	%rd50, %rd14, %rd47;
	st.global.u8 	[%rd50], %r58;
	ld.global.u8 	%rs19, [%rd48+128];
	ld.global.u8 	%rs20, [%rd49+128];
	setp.eq.s16 	%p19, %rs19, %rs20;
	selp.f64 	%fd10, 0d4000000000000000, 0dBFF0000000000000, %p19;
	cvt.rzi.s32.f64 	%r59, %fd10;
	st.global.u8 	[%rd50+128], %r59;
	ld.global.u8 	%rs21, [%rd48+256];
	ld.global.u8 	%rs22, [%rd49+256];
	setp.eq.s16 	%p20, %rs21, %rs22;
	selp.f64 	%fd11, 0d4000000000000000, 0dBFF0000000000000, %p20;
	cvt.rzi.s32.f64 	%r60, %fd11;
	st.global.u8 	[%rd50+256], %r60;
	ld.global.u8 	%rs23, [%rd48+384];
	ld.global.u8 	%rs24, [%rd49+384];
	setp.eq.s16 	%p21, %rs23, %rs24;
	selp.f64 	%fd12, 0d4000000000000000, 0dBFF0000000000000, %p21;
	cvt.rzi.s32.f64 	%r61, %fd12;
	st.global.u8 	[%rd50+384], %r61;
	add.s32 	%r108, %r108, 4;
$L__BB1_13:
	setp.eq.s32 	%p22, %r37, 0;
	@%p22 bra 	$L__BB1_59;
	setp.eq.s32 	%p23, %r37, 1;
	@%p23 bra 	$L__BB1_16;
	shl.b32 	%r62, %r108, 7;
	add.s32 	%r63, %r62, %r4;
	cvt.s64.s32 	%rd51, %r63;
	add.s64 	%rd52, %rd12, %rd51;
	add.s64 	%rd53, %rd13, %rd51;
	ld.global.u8 	%rs25, [%rd52];
	ld.global.u8 	%rs26, [%rd53];
	setp.eq.s16 	%p24, %rs25, %rs26;
	selp.f64 	%fd13, 0d4000000000000000, 0dBFF0000000000000, %p24;
	cvt.rzi.s32.f64 	%r64, %fd13;
	add.s64 	%rd54, %rd14, %rd51;
	st.global.u8 	[%rd54], %r64;
	ld.global.u8 	%rs27, [%rd52+128];
	ld.global.u8 	%rs28, [%rd53+128];
	setp.eq.s16 	%p25, %rs27, %rs28;
	selp.f64 	%fd14, 0d4000000000000000, 0dBFF0000000000000, %p25;
	cvt.rzi.s32.f64 	%r65, %fd14;
	st.global.u8 	[%rd54+128], %r65;
	add.s32 	%r108, %r108, 2;
$L__BB1_16:
	and.b32  	%r66, %r42, 1;
	setp.eq.b32 	%p26, %r66, 1;
	not.pred 	%p27, %p26;
	@%p27 bra 	$L__BB1_59;
	shl.b32 	%r67, %r108, 7;
	add.s32 	%r68, %r67, %r4;
	cvt.s64.s32 	%rd55, %r68;
	add.s64 	%rd56, %rd12, %rd55;
	add.s64 	%rd57, %rd13, %rd55;
	ld.global.u8 	%rs29, [%rd56];
	ld.global.u8 	%rs30, [%rd57];
	setp.eq.s16 	%p28, %rs29, %rs30;
	selp.f64 	%fd15, 0d4000000000000000, 0dBFF0000000000000, %p28;
	cvt.rzi.s32.f64 	%r69, %fd15;
	add.s64 	%rd58, %rd14, %rd55;
	st.global.u8 	[%rd58], %r69;
	bra.uni 	$L__BB1_59;
$L__BB1_18:
	setp.lt.s32 	%p29, %r42, 1;
	@%p29 bra 	$L__BB1_59;
	and.b32  	%r13, %r42, 7;
	setp.lt.u32 	%p30, %r42, 8;
	mov.b32 	%r104, 0;
	@%p30 bra 	$L__BB1_38;
	and.b32  	%r104, %r42, 2147483640;
	mov.b32 	%r103, 0;
$L__BB1_21:
	.pragma "nounroll";
	shl.b32 	%r72, %r103, 7;
	add.s32 	%r21, %r72, %r4;
	setp.ge.s32 	%p31, %r21, %r3;
	@%p31 bra 	$L__BB1_23;
	cvt.u64.u32 	%rd59, %r21;
	add.s64 	%rd60, %rd12, %rd59;
	add.s64 	%rd61, %rd13, %rd59;
	ld.global.u8 	%rs31, [%rd60];
	ld.global.u8 	%rs32, [%rd61];
	setp.eq.s16 	%p32, %rs31, %rs32;
	selp.f64 	%fd16, 0d4000000000000000, 0dBFF0000000000000, %p32;
	cvt.rzi.s32.f64 	%r73, %fd16;
	add.s64 	%rd62, %rd14, %rd59;
	st.global.u8 	[%rd62], %r73;
$L__BB1_23:
	add.s32 	%r74, %r21, 128;
	setp.ge.s32 	%p33, %r74, %r3;
	cvt.s64.s32 	%rd63, %r74;
	add.s64 	%rd21, %rd12, %rd63;
	add.s64 	%rd22, %rd13, %rd63;
	add.s64 	%rd23, %rd14, %rd63;
	@%p33 bra 	$L__BB1_25;
	ld.global.u8 	%rs33, [%rd21];
	ld.global.u8 	%rs34, [%rd22];
	setp.eq.s16 	%p34, %rs33, %rs34;
	selp.f64 	%fd17, 0d4000000000000000, 0dBFF0000000000000, %p34;
	cvt.rzi.s32.f64 	%r75, %fd17;
	st.global.u8 	[%rd23], %r75;
$L__BB1_25:
	add.s32 	%r76, %r21, 256;
	setp.ge.s32 	%p35, %r76, %r3;
	@%p35 bra 	$L__BB1_27;
	ld.global.u8 	%rs35, [%rd21+128];
	ld.global.u8 	%rs36, [%rd22+128];
	setp.eq.s16 	%p36, %rs35, %rs36;
	selp.f64 	%fd18, 0d4000000000000000, 0dBFF0000000000000, %p36;
	cvt.rzi.s32.f64 	%r77, %fd18;
	st.global.u8 	[%rd23+128], %r77;
$L__BB1_27:
	add.s32 	%r78, %r21, 384;
	setp.ge.s32 	%p37, %r78, %r3;
	@%p37 bra 	$L__BB1_29;
	ld.global.u8 	%rs37, [%rd21+256];
	ld.global.u8 	%rs38, [%rd22+256];
	setp.eq.s16 	%p38, %rs37, %rs38;
	selp.f64 	%fd19, 0d4000000000000000, 0dBFF0000000000000, %p38;
	cvt.rzi.s32.f64 	%r79, %fd19;
	st.global.u8 	[%rd23+256], %r79;
$L__BB1_29:
	add.s32 	%r80, %r21, 512;
	setp.ge.s32 	%p39, %r80, %r3;
	@%p39 bra 	$L__BB1_31;
	ld.global.u8 	%rs39, [%rd21+384];
	ld.global.u8 	%rs40, [%rd22+384];
	setp.eq.s16 	%p40, %rs39, %rs40;
	selp.f64 	%fd20, 0d4000000000000000, 0dBFF0000000000000, %p40;
	cvt.rzi.s32.f64 	%r81, %fd20;
	st.global.u8 	[%rd23+384], %r81;
$L__BB1_31:
	add.s32 	%r82, %r21, 640;
	setp.ge.s32 	%p41, %r82, %r3;
	@%p41 bra 	$L__BB1_33;
	ld.global.u8 	%rs41, [%rd21+512];
	ld.global.u8 	%rs42, [%rd22+512];
	setp.eq.s16 	%p42, %rs41, %rs42;
	selp.f64 	%fd21, 0d4000000000000000, 0dBFF0000000000000, %p42;
	cvt.rzi.s32.f64 	%r83, %fd21;
	st.global.u8 	[%rd23+512], %r83;
$L__BB1_33:
	add.s32 	%r84, %r21, 768;
	setp.ge.s32 	%p43, %r84, %r3;
	@%p43 bra 	$L__BB1_35;
	ld.global.u8 	%rs43, [%rd21+640];
	ld.global.u8 	%rs44, [%rd22+640];
	setp.eq.s16 	%p44, %rs43, %rs44;
	selp.f64 	%fd22, 0d4000000000000000, 0dBFF0000000000000, %p44;
	cvt.rzi.s32.f64 	%r85, %fd22;
	st.global.u8 	[%rd23+640], %r85;
$L__BB1_35:
	add.s32 	%r86, %r21, 896;
	setp.ge.s32 	%p45, %r86, %r3;
	@%p45 bra 	$L__BB1_37;
	ld.global.u8 	%rs45, [%rd21+768];
	ld.global.u8 	%rs46, [%rd22+768];
	setp.eq.s16 	%p46, %rs45, %rs46;
	selp.f64 	%fd23, 0d4000000000000000, 0dBFF0000000000000, %p46;
	cvt.rzi.s32.f64 	%r87, %fd23;
	st.global.u8 	[%rd23+768], %r87;
$L__BB1_37:
	add.s32 	%r103, %r103, 8;
	setp.ne.s32 	%p47, %r103, %r104;
	@%p47 bra 	$L__BB1_21;
$L__BB1_38:
	setp.eq.s32 	%p48, %r13, 0;
	@%p48 bra 	$L__BB1_59;
	and.b32  	%r24, %r42, 3;
	setp.lt.u32 	%p49, %r13, 4;
	@%p49 bra 	$L__BB1_49;
	shl.b32 	%r88, %r104, 7;
	add.s32 	%r25, %r88, %r4;
	setp.ge.s32 	%p50, %r25, %r3;
	@%p50 bra 	$L__BB1_42;
	cvt.s64.s32 	%rd64, %r25;
	add.s64 	%rd65, %rd12, %rd64;
	add.s64 	%rd66, %rd13, %rd64;
	ld.global.u8 	%rs47, [%rd65];
	ld.global.u8 	%rs48, [%rd66];
	setp.eq.s16 	%p51, %rs47, %rs48;
	selp.f64 	%fd24, 0d4000000000000000, 0dBFF0000000000000, %p51;
	cvt.rzi.s32.f64 	%r89, %fd24;
	add.s64 	%rd67, %rd14, %rd64;
	st.global.u8 	[%rd67], %r89;
$L__BB1_42:
	add.s32 	%r26, %r25, 128;
	setp.ge.s32 	%p52, %r26, %r3;
	@%p52 bra 	$L__BB1_44;
	cvt.s64.s32 	%rd68, %r26;
	add.s64 	%rd69, %rd12, %rd68;
	add.s64 	%rd70, %rd13, %rd68;
	ld.global.u8 	%rs49, [%rd69];
	ld.global.u8 	%rs50, [%rd70];
	setp.eq.s16 	%p53, %rs49, %rs50;
	selp.f64 	%fd25, 0d4000000000000000, 0dBFF0000000000000, %p53;
	cvt.rzi.s32.f64 	%r90, %fd25;
	add.s64 	%rd71, %rd14, %rd68;
	st.global.u8 	[%rd71], %r90;
$L__BB1_44:
	add.s32 	%r27, %r25, 256;
	setp.ge.s32 	%p54, %r27, %r3;
	@%p54 bra 	$L__BB1_46;
	cvt.s64.s32 	%rd72, %r27;
	add.s64 	%rd73, %rd12, %rd72;
	add.s64 	%rd74, %rd13, %rd72;
	ld.global.u8 	%rs51, [%rd73];
	ld.global.u8 	%rs52, [%rd74];
	setp.eq.s16 	%p55, %rs51, %rs52;
	selp.f64 	%fd26, 0d4000000000000000, 0dBFF0000000000000, %p55;
	cvt.rzi.s32.f64 	%r91, %fd26;
	add.s64 	%rd75, %rd14, %rd72;
	st.global.u8 	[%rd75], %r91;
$L__BB1_46:
	add.s32 	%r28, %r25, 384;
	setp.ge.s32 	%p56, %r28, %r3;
	@%p56 bra 	$L__BB1_48;
	cvt.s64.s32 	%rd76, %r28;
	add.s64 	%rd77, %rd12, %rd76;
	add.s64 	%rd78, %rd13, %rd76;
	ld.global.u8 	%rs53, [%rd77];
	ld.global.u8 	%rs54, [%rd78];
	setp.eq.s16 	%p57, %rs53, %rs54;
	selp.f64 	%fd27, 0d4000000000000000, 0dBFF0000000000000, %p57;
	cvt.rzi.s32.f64 	%r92, %fd27;
	add.s64 	%rd79, %rd14, %rd76;
	st.global.u8 	[%rd79], %r92;
$L__BB1_48:
	add.s32 	%r104, %r104, 4;
$L__BB1_49:
	setp.eq.s32 	%p58, %r24, 0;
	@%p58 bra 	$L__BB1_59;
	setp.eq.s32 	%p59, %r24, 1;
	@%p59 bra 	$L__BB1_56;
	shl.b32 	%r93, %r104, 7;
	add.s32 	%r31, %r93, %r4;
	setp.ge.s32 	%p60, %r31, %r3;
	@%p60 bra 	$L__BB1_53;
	cvt.s64.s32 	%rd80, %r31;
	add.s64 	%rd81, %rd12, %rd80;
	add.s64 	%rd82, %rd13, %rd80;
	ld.global.u8 	%rs55, [%rd81];
	ld.global.u8 	%rs56, [%rd82];
	setp.eq.s16 	%p61, %rs55, %rs56;
	selp.f64 	%fd28, 0d4000000000000000, 0dBFF0000000000000, %p61;
	cvt.rzi.s32.f64 	%r94, %fd28;
	add.s64 	%rd83, %rd14, %rd80;
	st.global.u8 	[%rd83], %r94;
$L__BB1_53:
	add.s32 	%r32, %r31, 128;
	setp.ge.s32 	%p62, %r32, %r3;
	@%p62 bra 	$L__BB1_55;
	cvt.s64.s32 	%rd84, %r32;
	add.s64 	%rd85, %rd12, %rd84;
	add.s64 	%rd86, %rd13, %rd84;
	ld.global.u8 	%rs57, [%rd85];
	ld.global.u8 	%rs58, [%rd86];
	setp.eq.s16 	%p63, %rs57, %rs58;
	selp.f64 	%fd29, 0d4000000000000000, 0dBFF0000000000000, %p63;
	cvt.rzi.s32.f64 	%r95, %fd29;
	add.s64 	%rd87, %rd14, %rd84;
	st.global.u8 	[%rd87], %r95;
$L__BB1_55:
	add.s32 	%r104, %r104, 2;
$L__BB1_56:
	and.b32  	%r96, %r42, 1;
	setp.eq.b32 	%p64, %r96, 1;
	not.pred 	%p65, %p64;
	@%p65 bra 	$L__BB1_59;
	shl.b32 	%r97, %r104, 7;
	add.s32 	%r35, %r97, %r4;
	setp.ge.s32 	%p66, %r35, %r3;
	@%p66 bra 	$L__BB1_59;
	cvt.s64.s32 	%rd88, %r35;
	add.s64 	%rd89, %rd12, %rd88;
	add.s64 	%rd90, %rd13, %rd88;
	ld.global.u8 	%rs59, [%rd89];
	ld.global.u8 	%rs60, [%rd90];
	setp.eq.s16 	%p67, %rs59, %rs60;
	selp.f64 	%fd30, 0d4000000000000000, 0dBFF0000000000000, %p67;
	cvt.rzi.s32.f64 	%r98, %fd30;
	add.s64 	%rd91, %rd14, %rd88;
	st.global.u8 	[%rd91], %r98;
$L__BB1_59:
	ret;

}
	// .globl	_ZN3cub18CUB_300001_SM_10006detail9transform16transform_kernelINS2_10policy_hubILb1EN4cuda3std3__45tupleIJN6thrust24THRUST_300001_SM_1000_NS6detail15normal_iteratorINSA_10device_ptrIcEEEESF_EEEE10policy1000El19calculate_score_gpuSF_JPcSK_EEEvT0_iT1_T2_DpNS2_10kernel_argIT3_EE
.visible .entry _ZN3cub18CUB_300001_SM_10006detail9transform16transform_kernelINS2_10policy_hubILb1EN4cuda3std3__45tupleIJN6thrust24THRUST_300001_SM_1000_NS6detail15normal_iteratorINSA_10device_ptrIcEEEESF_EEEE10policy1000El19calculate_score_gpuSF_JPcSK_EEEvT0_iT1_T2_DpNS2_10kernel_argIT3_EE(
	.param .u64 _ZN3cub18CUB_300001_SM_10006detail9transform16transform_kernelINS2_10policy_hubILb1EN4cuda3std3__45tupleIJN6thrust24THRUST_300001_SM_1000_NS6detail15normal_iteratorINSA_10device_ptrIcEEEESF_EEEE10policy1000El19calculate_score_gpuSF_JPcSK_EEEvT0_iT1_T2_DpNS2_10kernel_argIT3_EE_param_0,
	.param .u32 _ZN3cub18CUB_300001_SM_10006detail9transform16transform_kernelINS2_10policy_hubILb1EN4cuda3std3__45tupleIJN6thrust24THRUST_300001_SM_1000_NS6detail15normal_iteratorINSA_10device_ptrIcEEEESF_EEEE10policy1000El19calculate_score_gpuSF_JPcSK_EEEvT0_iT1_T2_DpNS2_10kernel_argIT3_EE_param_1,
	.param .align 1 .b8 _ZN3cub18CUB_300001_SM_10006detail9transform16transform_kernelINS2_10policy_hubILb1EN4cuda3std3__45tupleIJN6thrust24THRUST_300001_SM_1000_NS6detail15normal_iteratorINSA_10device_ptrIcEEEESF_EEEE10policy1000El19calculate_score_gpuSF_JPcSK_EEEvT0_iT1_T2_DpNS2_10kernel_argIT3_EE_param_2[1],
	.param .align 8 .b8 _ZN3cub18CUB_300001_SM_10006detail9transform16transform_kernelINS2_10policy_hubILb1EN4cuda3std3__45tupleIJN6thrust24THRUST_300001_SM_1000_NS6detail15normal_iteratorINSA_10device_ptrIcEEEESF_EEEE10policy1000El19calculate_score_gpuSF_JPcSK_EEEvT0_iT1_T2_DpNS2_10kernel_argIT3_EE_param_3[8],
	.param .align 8 .b8 _ZN3cub18CUB_300001_SM_10006detail9transform16transform_kernelINS2_10policy_hubILb1EN4cuda3std3__45tupleIJN6thrust24THRUST_300001_SM_1000_NS6detail15normal_iteratorINSA_10device_ptrIcEEEESF_EEEE10policy1000El19calculate_score_gpuSF_JPcSK_EEEvT0_iT1_T2_DpNS2_10kernel_argIT3_EE_param_4[16],
	.param .align 8 .b8 _ZN3cub18CUB_300001_SM_10006detail9transform16transform_kernelINS2_10policy_hubILb1EN4cuda3std3__45tupleIJN6thrust24THRUST_300001_SM_1000_NS6detail15normal_iteratorINSA_10device_ptrIcEEEESF_EEEE10policy1000El19calculate_score_gpuSF_JPcSK_EEEvT0_iT1_T2_DpNS2_10kernel_argIT3_EE_param_5[16]
)
.maxntid 128
{
	.reg .pred 	%p<68>;
	.reg .b16 	%rs<61>;
	.reg .b32 	%r<107>;
	.reg .b64 	%rd<100>;
	.reg .b64 	%fd<31>;

	ld.param.u64 	%rd28, [_ZN3cub18CUB_300001_SM_10006detail9transform16transform_kernelINS2_10policy_hubILb1EN4cuda3std3__45tupleIJN6thrust24THRUST_300001_SM_1000_NS6detail15normal_iteratorINSA_10device_ptrIcEEEESF_EEEE10policy1000El19calculate_score_gpuSF_JPcSK_EEEvT0_iT1_T2_DpNS2_10kernel_argIT3_EE_param_0];
	ld.param.u64 	%rd26, [_ZN3cub18CUB_300001_SM_10006detail9transform16transform_kernelINS2_10policy_hubILb1EN4cuda3std3__45tupleIJN6thrust24THRUST_300001_SM_1000_NS6detail15normal_iteratorINSA_10device_ptrIcEEEESF_EEEE10policy1000El19calculate_score_gpuSF_JPcSK_EEEvT0_iT1_T2_DpNS2_10kernel_argIT3_EE_param_5];
	ld.param.u64 	%rd24, [_ZN3cub18CUB_300001_SM_10006detail9transform16transform_kernelINS2_10policy_hubILb1EN4cuda3std3__45tupleIJN6thrust24THRUST_300001_SM_1000_NS6detail15normal_iteratorINSA_10device_ptrIcEEEESF_EEEE10policy1000El19calculate_score_gpuSF_JPcSK_EEEvT0_iT1_T2_DpNS2_10kernel_argIT3_EE_param_4];
	ld.param.u64 	%rd29, [_ZN3cub18CUB_300001_SM_10006detail9transform16transform_kernelINS2_10policy_hubILb1EN4cuda3std3__45tupleIJN6thrust24THRUST_300001_SM_1000_NS6detail15normal_iteratorINSA_10device_ptrIcEEEESF_EEEE10policy1000El19calculate_score_gpuSF_JPcSK_EEEvT0_iT1_T2_DpNS2_10kernel_argIT3_EE_param_3];
	ld.param.u32 	%r41, [_ZN3cub18CUB_300001_SM_10006detail9transform16transform_kernelINS2_10policy_hubILb1EN4cuda3std3__45tupleIJN6thrust24THRUST_300001_SM_1000_NS6detail15normal_iteratorINSA_10device_ptrIcEEEESF_EEEE10policy1000El19calculate_score_gpuSF_JPcSK_EEEvT0_iT1_T2_DpNS2_10kernel_argIT3_EE_param_1];
	cvta.to.global.u64 	%rd1, %rd29;
	cvta.to.global.u64 	%rd2, %rd24;
	cvta.to.global.u64 	%rd3, %rd26;
	shl.b32 	%r1, %r41, 7;
	mov.u32 	%r42, %ctaid.x;
	cvt.u64.u32 	%rd30, %r42;
	cvt.s64.s32 	%rd31, %r1;
	mul.lo.s64 	%rd99, %rd31, %rd30;
	sub.s64 	%rd32, %rd28, %rd99;
	min.s64 	%rd33, %rd32, %rd31;
	cvt.u32.u64 	%r2, %rd33;
	mov.u32 	%r3, %tid.x;
	shl.b32 	%r97, %r3, 7;
	setp.ge.s32 	%p1, %r97, %r2;
	@%p1 bra 	$L__BB2_5;
	add.s64 	%rd34, %rd2, %rd99;
	mul.wide.u32 	%rd5, %r3, 128;
	add.s64 	%rd97, %rd34, %rd5;
	mov.u32 	%r96, %r97;
$L__BB2_2:
	.pragma "nounroll";
	// begin inline asm
	prefetch.global.L2 [%rd97];
	// end inline asm
	add.s32 	%r96, %r96, 16384;
	add.s64 	%rd97, %rd97, 16384;
	setp.lt.s32 	%p2, %r96, %r2;
	@%p2 bra 	$L__BB2_2;
	add.s64 	%rd36, %rd3, %rd99;
	add.s64 	%rd98, %rd36, %rd5;
$L__BB2_4:
	.pragma "nounroll";
	// begin inline asm
	prefetch.global.L2 [%rd98];
	// end inline asm
	add.s32 	%r97, %r97, 16384;
	add.s64 	%rd98, %rd98, 16384;
	setp.lt.s32 	%p3, %r97, %r2;
	@%p3 bra 	$L__BB2_4;
$L__BB2_5:
	add.s64 	%rd12, %rd2, %rd99;
	add.s64 	%rd13, %rd3, %rd99;
	add.s64 	%rd14, %rd1, %rd99;
	setp.eq.s32 	%p4, %r1, %r2;
	@%p4 bra 	$L__BB2_47;
	setp.lt.s32 	%p5, %r41, 1;
	@%p5 bra 	$L__BB2_59;
	and.b32  	%r9, %r41, 7;
	setp.lt.u32 	%p6, %r41, 8;
	mov.b32 	%r104, 0;
	@%p6 bra 	$L__BB2_26;
	and.b32  	%r104, %r41, 2147483640;
	mov.b32 	%r100, 0;
$L__BB2_9:
	.pragma "nounroll";
	shl.b32 	%r45, %r100, 7;
	add.s32 	%r20, %r45, %r3;
	setp.ge.s32 	%p7, %r20, %r2;
	@%p7 bra 	$L__BB2_11;
	cvt.u64.u32 	%rd38, %r20;
	add.s64 	%rd39, %rd12, %rd38;
	add.s64 	%rd40, %rd13, %rd38;
	ld.global.u8 	%rs1, [%rd39];
	ld.global.u8 	%rs2, [%rd40];
	setp.eq.s16 	%p8, %rs1, %rs2;
	selp.f64 	%fd1, 0d4000000000000000, 0dBFF0000000000000, %p8;
	cvt.rzi.s32.f64 	%r46, %fd1;
	add.s64 	%rd41, %rd14, %rd38;
	st.global.u8 	[%rd41], %r46;
$L__BB2_11:
	add.s32 	%r47, %r20, 128;
	setp.ge.s32 	%p9, %r47, %r2;
	cvt.s64.s32 	%rd42, %r47;
	add.s64 	%rd21, %rd12, %rd42;
	add.s64 	%rd22, %rd13, %rd42;
	add.s64 	%rd23, %rd14, %rd42;
	@%p9 bra 	$L__BB2_13;
	ld.global.u8 	%rs3, [%rd21];
	ld.global.u8 	%rs4, [%rd22];
	setp.eq.s16 	%p10, %rs3, %rs4;
	selp.f64 	%fd2, 0d4000000000000000, 0dBFF0000000000000, %p10;
	cvt.rzi.s32.f64 	%r48, %fd2;
	st.global.u8 	[%rd23], %r48;
$L__BB2_13:
	add.s32 	%r49, %r20, 256;
	setp.ge.s32 	%p11, %r49, %r2;
	@%p11 bra 	$L__BB2_15;
	ld.global.u8 	%rs5, [%rd21+128];
	ld.global.u8 	%rs6, [%rd22+128];
	setp.eq.s16 	%p12, %rs5, %rs6;
	selp.f64 	%fd3, 0d4000000000000000, 0dBFF0000000000000, %p12;
	cvt.rzi.s32.f64 	%r50, %fd3;
	st.global.u8 	[%rd23+128], %r50;
$L__BB2_15:
	add.s32 	%r51, %r20, 384;
	setp.ge.s32 	%p13, %r51, %r2;
	@%p13 bra 	$L__BB2_17;
	ld.global.u8 	%rs7, [%rd21+256];
	ld.global.u8 	%rs8, [%rd22+256];
	setp.eq.s16 	%p14, %rs7, %rs8;
	selp.f64 	%fd4, 0d4000000000000000, 0dBFF0000000000000, %p14;
	cvt.rzi.s32.f64 	%r52, %fd4;
	st.global.u8 	[%rd23+256], %r52;
$L__BB2_17:
	add.s32 	%r53, %r20, 512;
	setp.ge.s32 	%p15, %r53, %r2;
	@%p15 bra 	$L__BB2_19;
	ld.global.u8 	%rs9, [%rd21+384];
	ld.global.u8 	%rs10, [%rd22+384];
	setp.eq.s16 	%p16, %rs9, %rs10;
	selp.f64 	%fd5, 0d4000000000000000, 0dBFF0000000000000, %p16;
	cvt.rzi.s32.f64 	%r54, %fd5;
	st.global.u8 	[%rd23+384], %r54;
$L__BB2_19:
	add.s32 	%r55, %r20, 640;
	setp.ge.s32 	%p17, %r55, %r2;
	@%p17 bra 	$L__BB2_21;
	ld.global.u8 	%rs11, [%rd21+512];
	ld.global.u8 	%rs12, [%rd22+512];
	setp.eq.s16 	%p18, %rs11, %rs12;
	selp.f64 	%fd6, 0d4000000000000000, 0dBFF0000000000000, %p18;
	cvt.rzi.s32.f64 	%r56, %fd6;
	st.global.u8 	[%rd23+512], %r56;
$L__BB2_21:
	add.s32 	%r57, %r20, 768;
	setp.ge.s32 	%p19, %r57, %r2;
	@%p19 bra 	$L__BB2_23;
	ld.global.u8 	%rs13, [%rd21+640];
	ld.global.u8 	%rs14, [%rd22+640];
	setp.eq.s16 	%p20, %rs13, %rs14;
	selp.f64 	%fd7, 0d4000000000000000, 0dBFF0000000000000, %p20;
	cvt.rzi.s32.f64 	%r58, %fd7;
	st.global.u8 	[%rd23+640], %r58;
$L__BB2_23:
	add.s32 	%r59, %r20, 896;
	setp.ge.s32 	%p21, %r59, %r2;
	@%p21 bra 	$L__BB2_25;
	ld.global.u8 	%rs15, [%rd21+768];
	ld.global.u8 	%rs16, [%rd22+768];
	setp.eq.s16 	%p22, %rs15, %rs16;
	selp.f64 	%fd8, 0d4000000000000000, 0dBFF0000000000000, %p22;
	cvt.rzi.s32.f64 	%r60, %fd8;
	st.global.u8 	[%rd23+768], %r60;
$L__BB2_25:
	add.s32 	%r100, %r100, 8;
	setp.eq.s32 	%p23, %r100, %r104;
	@%p23 bra 	$L__BB2_26;
	bra.uni 	$L__BB2_9;
$L__BB2_26:
	setp.eq.s32 	%p24, %r9, 0;
	@%p24 bra 	$L__BB2_59;
	and.b32  	%r29, %r41, 3;
	setp.lt.u32 	%p25, %r9, 4;
	@%p25 bra 	$L__BB2_37;
	shl.b32 	%r61, %r104, 7;
	add.s32 	%r30, %r61, %r3;
	setp.ge.s32 	%p26, %r30, %r2;
	@%p26 bra 	$L__BB2_30;
	cvt.s64.s32 	%rd43, %r30;
	add.s64 	%rd44, %rd12, %rd43;
	add.s64 	%rd45, %rd13, %rd43;
	ld.global.u8 	%rs17, [%rd44];
	ld.global.u8 	%rs18, [%rd45];
	setp.eq.s16 	%p27, %rs17, %rs18;
	selp.f64 	%fd9, 0d4000000000000000, 0dBFF0000000000000, %p27;
	cvt.rzi.s32.f64 	%r62, %fd9;
	add.s64 	%rd46, %rd14, %rd43;
	st.global.u8 	[%rd46], %r62;
$L__BB2_30:
	add.s32 	%r31, %r30, 128;
	setp.ge.s32 	%p28, %r31, %r2;
	@%p28 bra 	$L__BB2_32;
	cvt.s64.s32 	%rd47, %r31;
	add.s64 	%rd48, %rd12, %rd47;
	add.s64 	%rd49, %rd13, %rd47;
	ld.global.u8 	%rs19, [%rd48];
	ld.global.u8 	%rs20, [%rd49];
	setp.eq.s16 	%p29, %rs19, %rs20;
	selp.f64 	%fd10, 0d4000000000000000, 0dBFF0000000000000, %p29;
	cvt.rzi.s32.f64 	%r63, %fd10;
	add.s64 	%rd50, %rd14, %rd47;
	st.global.u8 	[%rd50], %r63;
$L__BB2_32:
	add.s32 	%r32, %r30, 256;
	setp.ge.s32 	%p30, %r32, %r2;
	@%p30 bra 	$L__BB2_34;
	cvt.s64.s32 	%rd51, %r32;
	add.s64 	%rd52, %rd12, %rd51;
	add.s64 	%rd53, %rd13, %rd51;
	ld.global.u8 	%rs21, [%rd52];
	ld.global.u8 	%rs22, [%rd53];
	setp.eq.s16 	%p31, %rs21, %rs22;
	selp.f64 	%fd11, 0d4000000000000000, 0dBFF0000000000000, %p31;
	cvt.rzi.s32.f64 	%r64, %fd11;
	add.s64 	%rd54, %rd14, %rd51;
	st.global.u8 	[%rd54], %r64;
$L__BB2_34:
	add.s32 	%r33, %r30, 384;
	setp.ge.s32 	%p32, %r33, %r2;
	@%p32 bra 	$L__BB2_36;
	cvt.s64.s32 	%rd55, %r33;
	add.s64 	%rd56, %rd12, %rd55;
	add.s64 	%rd57, %rd13, %rd55;
	ld.global.u8 	%rs23, [%rd56];
	ld.global.u8 	%rs24, [%rd57];
	setp.eq.s16 	%p33, %rs23, %rs24;
	selp.f64 	%fd12, 0d4000000000000000, 0dBFF0000000000000, %p33;
	cvt.rzi.s32.f64 	%r65, %fd12;
	add.s64 	%rd58, %rd14, %rd55;
	st.global.u8 	[%rd58], %r65;
$L__BB2_36:
	add.s32 	%r104, %r104, 4;
$L__BB2_37:
	setp.eq.s32 	%p34, %r29, 0;
	@%p34 bra 	$L__BB2_59;
	setp.eq.s32 	%p35, %r29, 1;
	@%p35 bra 	$L__BB2_44;
	shl.b32 	%r66, %r104, 7;
	add.s32 	%r36, %r66, %r3;
	setp.ge.s32 	%p36, %r36, %r2;
	@%p36 bra 	$L__BB2_41;
	cvt.s64.s32 	%rd59, %r36;
	add.s64 	%rd60, %rd12, %rd59;
	add.s64 	%rd61, %rd13, %rd59;
	ld.global.u8 	%rs25, [%rd60];
	ld.global.u8 	%rs26, [%rd61];
	setp.eq.s16 	%p37, %rs25, %rs26;
	selp.f64 	%fd13, 0d4000000000000000, 0dBFF0000000000000, %p37;
	cvt.rzi.s32.f64 	%r67, %fd13;
	add.s64 	%rd62, %rd14, %rd59;
	st.global.u8 	[%rd62], %r67;
$L__BB2_41:
	add.s32 	%r37, %r36, 128;
	setp.ge.s32 	%p38, %r37, %r2;
	@%p38 bra 	$L__BB2_43;
	cvt.s64.s32 	%rd63, %r37;
	add.s64 	%rd64, %rd12, %rd63;
	add.s64 	%rd65, %rd13, %rd63;
	ld.global.u8 	%rs27, [%rd64];
	ld.global.u8 	%rs28, [%rd65];
	setp.eq.s16 	%p39, %rs27, %rs28;
	selp.f64 	%fd14, 0d4000000000000000, 0dBFF0000000000000, %p39;
	cvt.rzi.s32.f64 	%r68, %fd14;
	add.s64 	%rd66, %rd14, %rd63;
	st.global.u8 	[%rd66], %r68;
$L__BB2_43:
	add.s32 	%r104, %r104, 2;
$L__BB2_44:
	and.b32  	%r69, %r41, 1;
	setp.eq.b32 	%p40, %r69, 1;
	not.pred 	%p41, %p40;
	@%p41 bra 	$L__BB2_59;
	shl.b32 	%r70, %r104, 7;
	add.s32 	%r40, %r70, %r3;
	setp.ge.s32 	%p42, %r40, %r2;
	@%p42 bra 	$L__BB2_59;
	cvt.s64.s32 	%rd67, %r40;
	add.s64 	%rd68, %rd12, %rd67;
	add.s64 	%rd69, %rd13, %rd67;
	ld.global.u8 	%rs29, [%rd68];
	ld.global.u8 	%rs30, [%rd69];
	setp.eq.s16 	%p43, %rs29, %rs30;
	selp.f64 	%fd15, 0d4000000000000000, 0dBFF0000000000000, %p43;
	cvt.rzi.s32.f64 	%r71, %fd15;
	add.s64 	%rd70, %rd14, %rd67;
	st.global.u8 	[%rd70], %r71;
	bra.uni 	$L__BB2_59;
$L__BB2_47:
	setp.lt.s32 	%p44, %r41, 1;
	@%p44 bra 	$L__BB2_59;
	and.b32  	%r11, %r41, 7;
	setp.lt.u32 	%p45, %r41, 8;
	mov.b32 	%r102, 0;
	@%p45 bra 	$L__BB2_51;
	and.b32  	%r73, %r41, 2147483640;
	neg.s32 	%r99, %r73;
	cvt.u64.u32 	%rd71, %r3;
	add.s64 	%rd15, %rd1, %rd71;
	add.s64 	%rd72, %rd99, 384;
	add.s64 	%rd16, %rd2, %rd72;
	add.s32 	%r98, %r3, 128;
	add.s64 	%rd17, %rd3, %rd72;
	add.s64 	%rd18, %rd1, %rd72;
$L__BB2_50:
	.pragma "nounroll";
	and.b32  	%r102, %r41, 2147483640;
	cvt.s64.s32 	%rd73, %r98;
	add.s64 	%rd74, %rd16, %rd73;
	add.s64 	%rd75, %rd17, %rd73;
	add.s64 	%rd76, %rd18, %rd73;
	cvta.to.global.u64 	%rd77, %rd24;
	cvt.u64.u32 	%rd78, %r3;
	add.s64 	%rd79, %rd77, %rd78;
	add.s64 	%rd80, %rd79, %rd99;
	cvta.to.global.u64 	%rd81, %rd26;
	add.s64 	%rd82, %rd81, %rd78;
	add.s64 	%rd83, %rd82, %rd99;
	ld.global.u8 	%rs31, [%rd80];
	ld.global.u8 	%rs32, [%rd83];
	setp.eq.s16 	%p46, %rs31, %rs32;
	selp.f64 	%fd16, 0d4000000000000000, 0dBFF0000000000000, %p46;
	cvt.rzi.s32.f64 	%r74, %fd16;
	add.s64 	%rd84, %rd15, %rd99;
	st.global.u8 	[%rd84], %r74;
	ld.global.u8 	%rs33, [%rd74+-384];
	ld.global.u8 	%rs34, [%rd75+-384];
	setp.eq.s16 	%p47, %rs33, %rs34;
	selp.f64 	%fd17, 0d4000000000000000, 0dBFF0000000000000, %p47;
	cvt.rzi.s32.f64 	%r75, %fd17;
	st.global.u8 	[%rd76+-384], %r75;
	ld.global.u8 	%rs35, [%rd74+-256];
	ld.global.u8 	%rs36, [%rd75+-256];
	setp.eq.s16 	%p48, %rs35, %rs36;
	selp.f64 	%fd18, 0d4000000000000000, 0dBFF0000000000000, %p48;
	cvt.rzi.s32.f64 	%r76, %fd18;
	st.global.u8 	[%rd76+-256], %r76;
	ld.global.u8 	%rs37, [%rd74+-128];
	ld.global.u8 	%rs38, [%rd75+-128];
	setp.eq.s16 	%p49, %rs37, %rs38;
	selp.f64 	%fd19, 0d4000000000000000, 0dBFF0000000000000, %p49;
	cvt.rzi.s32.f64 	%r77, %fd19;
	st.global.u8 	[%rd76+-128], %r77;
	ld.global.u8 	%rs39, [%rd74];
	ld.global.u8 	%rs40, [%rd75];
	setp.eq.s16 	%p50, %rs39, %rs40;
	selp.f64 	%fd20, 0d4000000000000000, 0dBFF0000000000000, %p50;
	cvt.rzi.s32.f64 	%r78, %fd20;
	st.global.u8 	[%rd76], %r78;
	ld.global.u8 	%rs41, [%rd74+128];
	ld.global.u8 	%rs42, [%rd75+128];
	setp.eq.s16 	%p51, %rs41, %rs42;
	selp.f64 	%fd21, 0d4000000000000000, 0dBFF0000000000000, %p51;
	cvt.rzi.s32.f64 	%r79, %fd21;
	st.global.u8 	[%rd76+128], %r79;
	ld.global.u8 	%rs43, [%rd74+256];
	ld.global.u8 	%rs44, [%rd75+256];
	setp.eq.s16 	%p52, %rs43, %rs44;
	selp.f64 	%fd22, 0d4000000000000000, 0dBFF0000000000000, %p52;
	cvt.rzi.s32.f64 	%r80, %fd22;
	st.global.u8 	[%rd76+256], %r80;
	ld.global.u8 	%rs45, [%rd74+384];
	ld.global.u8 	%rs46, [%rd75+384];
	setp.eq.s16 	%p53, %rs45, %rs46;
	selp.f64 	%fd23, 0d4000000000000000, 0dBFF0000000000000, %p53;
	cvt.rzi.s32.f64 	%r81, %fd23;
	st.global.u8 	[%rd76+384], %r81;
	add.s32 	%r99, %r99, 8;
	add.s64 	%rd99, %rd99, 1024;
	add.s32 	%r98, %r98, 1024;
	setp.eq.s32 	%p54, %r99, 0;
	@%p54 bra 	$L__BB2_51;
	bra.uni 	$L__BB2_50;
$L__BB2_51:
	setp.eq.s32 	%p55, %r11, 0;
	@%p55 bra 	$L__BB2_59;
	and.b32  	%r23, %r41, 3;
	setp.lt.u32 	%p56, %r11, 4;
	@%p56 bra 	$L__BB2_54;
	shl.b32 	%r82, %r102, 7;
	add.s32 	%r83, %r82, %r3;
	cvt.s64.s32 	%rd85, %r83;
	add.s64 	%rd86, %rd12, %rd85;
	add.s64 	%rd87, %rd13, %rd85;
	ld.global.u8 	%rs47, [%rd86];
	ld.global.u8 	%rs48, [%rd87];
	setp.eq.s16 	%p57, %rs47, %rs48;
	selp.f64 	%fd24, 0d4000000000000000, 0dBFF0000000000000, %p57;
	cvt.rzi.s32.f64 	%r84, %fd24;
	add.s64 	%rd88, %rd14, %rd85;
	st.global.u8 	[%rd88], %r84;
	ld.global.u8 	%rs49, [%rd86+128];
	ld.global.u8 	%rs50, [%rd87+128];
	setp.eq.s16 	%p58, %rs49, %rs50;
	selp.f64 	%fd25, 0d4000000000000000, 0dBFF0000000000000, %p58;
	cvt.rzi.s32.f64 	%r85, %fd25;
	st.global.u8 	[%rd88+128], %r85;
	ld.global.u8 	%rs51, [%rd86+256];
	ld.global.u8 	%rs52, [%rd87+256];
	setp.eq.s16 	%p59, %rs51, %rs52;
	selp.f64 	%fd26, 0d4000000000000000, 0dBFF0000000000000, %p59;
	cvt.rzi.s32.f64 	%r86, %fd26;
	st.global.u8 	[%rd88+256], %r86;
	ld.global.u8 	%rs53, [%rd86+384];
	ld.global.u8 	%rs54, [%rd87+384];
	setp.eq.s16 	%p60, %rs53, %rs54;
	selp.f64 	%fd27, 0d4000000000000000, 0dBFF0000000000000, %p60;
	cvt.rzi.s32.f64 	%r87, %fd27;
	st.global.u8 	[%rd88+384], %r87;
	add.s32 	%r102, %r102, 4;
$L__BB2_54:
	setp.eq.s32 	%p61, %r23, 0;
	@%p61 bra 	$L__BB2_59;
	setp.eq.s32 	%p62, %r23, 1;
	@%p62 bra 	$L__BB2_57;
	shl.b32 	%r88, %r102, 7;
	add.s32 	%r89, %r88, %r3;
	cvt.s64.s32 	%rd89, %r89;
	add.s64 	%rd90, %rd12, %rd89;
	add.s64 	%rd91, %rd13, %rd89;
	ld.global.u8 	%rs55, [%rd90];
	ld.global.u8 	%rs56, [%rd91];
	setp.eq.s16 	%p63, %rs55, %rs56;
	selp.f64 	%fd28, 0d4000000000000000, 0dBFF0000000000000, %p63;
	cvt.rzi.s32.f64 	%r90, %fd28;
	add.s64 	%rd92, %rd14, %rd89;
	st.global.u8 	[%rd92], %r90;
	ld.global.u8 	%rs57, [%rd90+128];
	ld.global.u8 	%rs58, [%rd91+128];
	setp.eq.s16 	%p64, %rs57, %rs58;
	selp.f64 	%fd29, 0d4000000000000000, 0dBFF0000000000000, %p64;
	cvt.rzi.s32.f64 	%r91, %fd29;
	st.global.u8 	[%rd92+128], %r91;
	add.s32 	%r102, %r102, 2;
$L__BB2_57:
	and.b32  	%r92, %r41, 1;
	setp.eq.b32 	%p65, %r92, 1;
	not.pred 	%p66, %p65;
	@%p66 bra 	$L__BB2_59;
	shl.b32 	%r93, %r102, 7;
	add.s32 	%r94, %r93, %r3;
	cvt.s64.s32 	%rd93, %r94;
	add.s64 	%rd94, %rd12, %rd93;
	add.s64 	%rd95, %rd13, %rd93;
	ld.global.u8 	%rs59, [%rd94];
	ld.global.u8 	%rs60, [%rd95];
	setp.eq.s16 	%p67, %rs59, %rs60;
	selp.f64 	%fd30, 0d4000000000000000, 0dBFF0000000000000, %p67;
	cvt.rzi.s32.f64 	%r95, %fd30;
	add.s64 	%rd96, %rd14, %rd93;
	st.global.u8 	[%rd96], %r95;
$L__BB2_59:
	ret;

}
	// .globl	_ZN3cub18CUB_300001_SM_10006detail6reduce28DeviceReduceSingleTileKernelINS2_10policy_hubIijN4cuda3std3__44plusIiEEE10Policy1000EN6thrust24THRUST_300001_SM_1000_NS6detail15normal_iteratorINSD_10device_ptrIcEEEEPijS9_iiNS7_10__identityEEEvT0_T1_T2_T3_T4_T6_
.visible .entry _ZN3cub18CUB_300001_SM_10006detail6reduce28DeviceReduceSingleTileKernelINS2_10policy_hubIijN4cuda3std3__44plusIiEEE10Policy1000EN6thrust24THRUST_300001_SM_1000_NS6detail15normal_iteratorINSD_10device_ptrIcEEEEPijS9_iiNS7_10__identityEEEvT0_T1_T2_T3_T4_T6_(
	.param .align 8 .b8 _ZN3cub18CUB_300001_SM_10006detail6reduce28DeviceReduceSingleTileKernelINS2_10policy_hubIijN4cuda3std3__44plusIiEEE10Policy1000EN6thrust24THRUST_300001_SM_1000_NS6detail15normal_iteratorINSD_10device_ptrIcEEEEPijS9_iiNS7_10__identityEEEvT0_T1_T2_T3_T4_T6__param_0[8],
	.param .u64 .ptr .align 1 _ZN3cub18CUB_300001_SM_10006detail6reduce28DeviceReduceSingleTileKernelINS2_10policy_hubIijN4cuda3std3__44plusIiEEE10Policy1000EN6thrust24THRUST_300001_SM_1000_NS6detail15normal_iteratorINSD_10device_ptrIcEEEEPijS9_iiNS7_10__identityEEEvT0_T1_T2_T3_T4_T6__param_1,
	.param .u32 _ZN3cub18CUB_300001_SM_10006detail6reduce28DeviceReduceSingleTileKernelINS2_10policy_hubIijN4cuda3std3__44plusIiEEE10Policy1000EN6thrust24THRUST_300001_SM_1000_NS6detail15normal_iteratorINSD_10device_ptrIcEEEEPijS9_iiNS7_10__identityEEEvT0_T1_T2_T3_T4_T6__param_2,
	.param .align 1 .b8 _ZN3cub18CUB_300001_SM_10006detail6reduce28DeviceReduceSingleTileKernelINS2_10policy_hubIijN4cuda3std3__44plusIiEEE10Policy1000EN6thrust24THRUST_300001_SM_1000_NS6detail15normal_iteratorINSD_10device_ptrIcEEEEPijS9_iiNS7_10__identityEEEvT0_T1_T2_T3_T4_T6__param_3[1],
	.param .u32 _ZN3cub18CUB_300001_SM_10006detail6reduce28DeviceReduceSingleTileKernelINS2_10policy_hubIijN4cuda3std3__44plusIiEEE10Policy1000EN6thrust24THRUST_300001_SM_1000_NS6detail15normal_iteratorINSD_10device_ptrIcEEEEPijS9_iiNS7_10__identityEEEvT0_T1_T2_T3_T4_T6__param_4,
	.param .align 1 .b8 _ZN3cub18CUB_300001_SM_10006detail6reduce28DeviceReduceSingleTileKernelINS2_10policy_hubIijN4cuda3std3__44plusIiEEE10Policy1000EN6thrust24THRUST_300001_SM_1000_NS6detail15normal_iteratorINSD_10device_ptrIcEEEEPijS9_iiNS7_10__identityEEEvT0_T1_T2_T3_T4_T6__param_5[1]
)
.maxntid 256
.minnctapersm 1
{
	.reg .pred 	%p<59>;
	.reg .b32 	%r<511>;
	.reg .b64 	%rd<84>;
	// demoted variable
	.shared .align 4 .b8 _ZZN3cub18CUB_300001_SM_10006detail6reduce28DeviceReduceSingleTileKernelINS2_10policy_hubIijN4cuda3std3__44plusIiEEE10Policy1000EN6thrust24THRUST_300001_SM_1000_NS6detail15normal_iteratorINSD_10device_ptrIcEEEEPijS9_iiNS7_10__identityEEEvT0_T1_T2_T3_T4_T6_E12temp_storage[44];
	ld.param.u64 	%rd9, [_ZN3cub18CUB_300001_SM_10006detail6reduce28DeviceReduceSingleTileKernelINS2_10policy_hubIijN4cuda3std3__44plusIiEEE10Policy1000EN6thrust24THRUST_300001_SM_1000_NS6detail15normal_iteratorINSD_10device_ptrIcEEEEPijS9_iiNS7_10__identityEEEvT0_T1_T2_T3_T4_T6__param_0];
	ld.param.u64 	%rd10, [_ZN3cub18CUB_300001_SM_10006detail6reduce28DeviceReduceSingleTileKernelINS2_10policy_hubIijN4cuda3std3__44plusIiEEE10Policy1000EN6thrust24THRUST_300001_SM_1000_NS6detail15normal_iteratorINSD_10device_ptrIcEEEEPijS9_iiNS7_10__identityEEEvT0_T1_T2_T3_T4_T6__param_1];
	ld.param.u32 	%r90, [_ZN3cub18CUB_300001_SM_10006detail6reduce28DeviceReduceSingleTileKernelINS2_10policy_hubIijN4cuda3std3__44plusIiEEE10Policy1000EN6thrust24THRUST_300001_SM_1000_NS6detail15normal_iteratorINSD_10device_ptrIcEEEEPijS9_iiNS7_10__identityEEEvT0_T1_T2_T3_T4_T6__param_2];
	ld.param.u32 	%r91, [_ZN3cub18CUB_300001_SM_10006detail6reduce28DeviceReduceSingleTileKernelINS2_10policy_hubIijN4cuda3std3__44plusIiEEE10Policy1000EN6thrust24THRUST_300001_SM_1000_NS6detail15normal_iteratorINSD_10device_ptrIcEEEEPijS9_iiNS7_10__identityEEEvT0_T1_T2_T3_T4_T6__param_4];
	cvta.to.global.u64 	%rd1, %rd10;
	setp.ne.s32 	%p1, %r90, 0;
	@%p1 bra 	$L__BB3_3;
	mov.u32 	%r471, %tid.x;
	setp.ne.s32 	%p58, %r471, 0;
	@%p58 bra 	$L__BB3_52;
	st.global.u32 	[%rd1], %r91;
	bra.uni 	$L__BB3_52;
$L__BB3_3:
	cvta.to.global.u64 	%rd2, %rd9;
	setp.gt.u32 	%p2, %r90, 4095;
	@%p2 bra 	$L__BB3_28;
	mov.u32 	%r1, %tid.x;
	setp.ge.u32 	%p24, %r1, %r90;
	mov.b32 	%r488, 0;
	mov.u32 	%r478, %r1;
	@%p24 bra 	$L__BB3_6;
	cvt.u64.u32 	%rd73, %r1;
	add.s64 	%rd74, %rd2, %rd73;
	ld.global.s8 	%r488, [%rd74];
	add.s32 	%r478, %r1, 256;
$L__BB3_6:
	setp.ge.u32 	%p25, %r478, %r90;
	@%p25 bra 	$L__BB3_19;
	not.b32 	%r298, %r478;
	add.s32 	%r299, %r90, %r298;
	shr.u32 	%r300, %r299, 8;
	add.s32 	%r6, %r300, 1;
	and.b32  	%r7, %r6, 15;
	setp.lt.u32 	%p26, %r299, 3840;
	@%p26 bra 	$L__BB3_10;
	and.b32  	%r301, %r6, 33554416;
	neg.s32 	%r474, %r301;
	cvt.u64.u32 	%rd75, %r478;
	add.s64 	%rd76, %rd75, %rd2;
	add.s64 	%rd82, %rd76, 2048;
$L__BB3_9:
	.pragma "nounroll";
	ld.global.s8 	%r302, [%rd82+-2048];
	add.s32 	%r303, %r488, %r302;
	ld.global.s8 	%r304, [%rd82+-1792];
	add.s32 	%r305, %r303, %r304;
	ld.global.s8 	%r306, [%rd82+-1536];
	add.s32 	%r307, %r305, %r306;
	ld.global.s8 	%r308, [%rd82+-1280];
	add.s32 	%r309, %r307, %r308;
	ld.global.s8 	%r310, [%rd82+-1024];
	add.s32 	%r311, %r309, %r310;
	ld.global.s8 	%r312, [%rd82+-768];
	add.s32 	%r313, %r311, %r312;
	ld.global.s8 	%r314, [%rd82+-512];
	add.s32 	%r315, %r313, %r314;
	ld.global.s8 	%r316, [%rd82+-256];
	add.s32 	%r317, %r315, %r316;
	ld.global.s8 	%r318, [%rd82];
	add.s32 	%r319, %r317, %r318;
	ld.global.s8 	%r320, [%rd82+256];
	add.s32 	%r321, %r319, %r320;
	ld.global.s8 	%r322, [%rd82+512];
	add.s32 	%r323, %r321, %r322;
	ld.global.s8 	%r324, [%rd82+768];
	add.s32 	%r325, %r323, %r324;
	ld.global.s8 	%r326, [%rd82+1024];
	add.s32 	%r327, %r325, %r326;
	ld.global.s8 	%r328, [%rd82+1280];
	add.s32 	%r329, %r327, %r328;
	ld.global.s8 	%r330, [%rd82+1536];
	add.s32 	%r331, %r329, %r330;
	ld.global.s8 	%r332, [%rd82+1792];
	add.s32 	%r488, %r331, %r332;
	add.s32 	%r478, %r478, 4096;
	add.s32 	%r474, %r474, 16;
	add.s64 	%rd82, %rd82, 4096;
	setp.ne.s32 	%p27, %r474, 0;
	@%p27 bra 	$L__BB3_9;
$L__BB3_10:
	setp.eq.s32 	%p28, %r7, 0;
	@%p28 bra 	$L__BB3_19;
	and.b32  	%r18, %r6, 7;
	setp.lt.u32 	%p29, %r7, 8;
	@%p29 bra 	$L__BB3_13;
	cvt.u64.u32 	%rd77, %r478;
	add.s64 	%rd78, %rd2, %rd77;
	ld.global.s8 	%r334, [%rd78];
	add.s32 	%r335, %r488, %r334;
	ld.global.s8 	%r336, [%rd78+256];
	add.s32 	%r337, %r335, %r336;
	ld.global.s8 	%r338, [%rd78+512];
	add.s32 	%r339, %r337, %r338;
	ld.global.s8 	%r340, [%rd78+768];
	add.s32 	%r341, %r339, %r340;
	ld.global.s8 	%r342, [%rd78+1024];
	add.s32 	%r343, %r341, %r342;
	ld.global.s8 	%r344, [%rd78+1280];
	add.s32 	%r345, %r343, %r344;
	ld.global.s8 	%r346, [%rd78+1536];
	add.s32 	%r347, %r345, %r346;
	ld.global.s8 	%r348, [%rd78+1792];
	add.s32 	%r488, %r347, %r348;
	add.s32 	%r478, %r478, 2048;
$L__BB3_13:
	setp.eq.s32 	%p30, %r18, 0;
	@%p30 bra 	$L__BB3_19;
	and.b32  	%r24, %r6, 3;
	setp.lt.u32 	%p31, %r18, 4;
	@%p31 bra 	$L__BB3_16;
	cvt.u64.u32 	%rd79, %r478;
	add.s64 	%rd80, %rd2, %rd79;
	ld.global.s8 	%r350, [%rd80];
	add.s32 	%r351, %r488, %r350;
	ld.global.s8 	%r352, [%rd80+256];
	add.s32 	%r353, %r351, %r352;
	ld.global.s8 	%r354, [%rd80+512];
	add.s32 	%r355, %r353, %r354;
	ld.global.s8 	%r356, [%rd80+768];
	add.s32 	%r488, %r355, %r356;
	add.s32 	%r478, %r478, 1024;
$L__BB3_16:
	setp.eq.s32 	%p32, %r24, 0;
	@%p32 bra 	$L__BB3_19;
	cvt.u64.u32 	%rd81, %r478;
	add.s64 	%rd83, %rd2, %rd81;
	neg.s32 	%r486, %r24;
$L__BB3_18:
	.pragma "nounroll";
	ld.global.s8 	%r357, [%rd83];
	add.s32 	%r488, %r488, %r357;
	add.s64 	%rd83, %rd83, 256;
	add.s32 	%r486, %r486, 1;
	setp.ne.s32 	%p33, %r486, 0;
	@%p33 bra 	$L__BB3_18;
$L__BB3_19:
	setp.lt.u32 	%p34, %r90, 256;
	@%p34 bra 	$L__BB3_24;
	// begin inline asm
	mov.u32 %r421, %laneid;
	// end inline asm
	mov.b32 	%r424, 1;
	mov.b32 	%r445, 31;
	mov.b32 	%r446, -1;
	// begin inline asm
	shfl.sync.down.b32 %r422, %r488, %r424, %r445, %r446;
	// end inline asm
	setp.gt.s32 	%p50, %r421, 30;
	selp.b32 	%r447, 0, %r422, %p50;
	add.s32 	%r428, %r447, %r488;
	mov.b32 	%r429, 2;
	// begin inline asm
	shfl.sync.down.b32 %r427, %r428, %r429, %r445, %r446;
	// end inline asm
	setp.gt.s32 	%p51, %r421, 29;
	selp.b32 	%r448, 0, %r427, %p51;
	add.s32 	%r433, %r428, %r448;
	mov.b32 	%r434, 4;
	// begin inline asm
	shfl.sync.down.b32 %r432, %r433, %r434, %r445, %r446;
	// end inline asm
	setp.gt.s32 	%p52, %r421, 27;
	selp.b32 	%r449, 0, %r432, %p52;
	add.s32 	%r438, %r433, %r449;
	mov.b32 	%r439, 8;
	// begin inline asm
	shfl.sync.down.b32 %r437, %r438, %r439, %r445, %r446;
	// end inline asm
	setp.gt.s32 	%p53, %r421, 23;
	selp.b32 	%r450, 0, %r437, %p53;
	add.s32 	%r443, %r438, %r450;
	mov.b32 	%r444, 16;
	// begin inline asm
	shfl.sync.down.b32 %r442, %r443, %r444, %r445, %r446;
	// end inline asm
	setp.gt.s32 	%p54, %r421, 15;
	selp.b32 	%r451, 0, %r442, %p54;
	add.s32 	%r510, %r443, %r451;
	setp.ne.s32 	%p55, %r421, 0;
	@%p55 bra 	$L__BB3_22;
	shr.u32 	%r452, %r1, 3;
	and.b32  	%r453, %r452, 124;
	mov.u32 	%r454, _ZZN3cub18CUB_300001_SM_10006detail6reduce28DeviceReduceSingleTileKernelINS2_10policy_hubIijN4cuda3std3__44plusIiEEE10Policy1000EN6thrust24THRUST_300001_SM_1000_NS6detail15normal_iteratorINSD_10device_ptrIcEEEEPijS9_iiNS7_10__identityEEEvT0_T1_T2_T3_T4_T6_E12temp_storage;
	add.s32 	%r455, %r454, %r453;
	st.shared.u32 	[%r455+8], %r510;
$L__BB3_22:
	bar.sync 	0;
	setp.ne.s32 	%p56, %r1, 0;
	@%p56 bra 	$L__BB3_50;
	ld.shared.u32 	%r456, [_ZZN3cub18CUB_300001_SM_10006detail6reduce28DeviceReduceSingleTileKernelINS2_10policy_hubIijN4cuda3std3__44plusIiEEE10Policy1000EN6thrust24THRUST_300001_SM_1000_NS6detail15normal_iteratorINSD_10device_ptrIcEEEEPijS9_iiNS7_10__identityEEEvT0_T1_T2_T3_T4_T6_E12temp_storage+12];
	add.s32 	%r457, %r456, %r510;
	ld.shared.u32 	%r458, [_ZZN3cub18CUB_300001_SM_10006detail6reduce28DeviceReduceSingleTileKernelINS2_10policy_hubIijN4cuda3std3__44plusIiEEE10Policy1000EN6thrust24THRUST_300001_SM_1000_NS6detail15normal_iteratorINSD_10device_ptrIcEEEEPijS9_iiNS7_10__identityEEEvT0_T1_T2_T3_T4_T6_E12temp_storage+16];
	add.s32 	%r459, %r457, %r458;
	ld.shared.u32 	%r460, [_ZZN3cub18CUB_300001_SM_10006detail6reduce28DeviceReduceSingleTileKernelINS2_10policy_hubIijN4cuda3std3__44plusIiEEE10Policy1000EN6thrust24THRUST_300001_SM_1000_NS6detail15normal_iteratorINSD_10device_ptrIcEEEEPijS9_iiNS7_10__identityEEEvT0_T1_T2_T3_T4_T6_E12temp_storage+20];
	add.s32 	%r461, %r459, %r460;
	ld.shared.u32 	%r462, [_ZZN3cub18CUB_300001_SM_10006detail6reduce28DeviceReduceSingleTileKernelINS2_10policy_hubIijN4cuda3std3__44plusIiEEE10Policy1000EN6thrust24THRUST_300001_SM_1000_NS6detail15normal_iteratorINSD_10device_ptrIcEEEEPijS9_iiNS7_10__identityEEEvT0_T1_T2_T3_T4_T6_E12temp_storage+24];
	add.s32 	%r463, %r461, %r462;
	ld.shared.u32 	%r464, [_ZZN3cub18CUB_300001_SM_10006detail6reduce28DeviceReduceSingleTileKernelINS2_10policy_hubIijN4cuda3std3__44plusIiEEE10Policy1000EN6thrust24THRUST_300001_SM_1000_NS6detail15normal_iteratorINSD_10device_ptrIcEEEEPijS9_iiNS7_10__identityEEEvT0_T1_T2_T3_T4_T6_E12temp_storage+28];
	add.s32 	%r465, %r463, %r464;
	ld.shared.u32 	%r466, [_ZZN3cub18CUB_300001_SM_10006detail6reduce28DeviceReduceSingleTileKernelINS2_10policy_hubIijN4cuda3std3__44plusIiEEE10Policy1000EN6thrust24THRUST_300001_SM_1000_NS6detail15normal_iteratorINSD_10device_ptrIcEEEEPijS9_iiNS7_10__identityEEEvT0_T1_T2_T3_T4_T6_E12temp_storage+32];
	add.s32 	%r467, %r465, %r466;
	ld.shared.u32 	%r468, [_ZZN3cub18CUB_300001_SM_10006detail6reduce28DeviceReduceSingleTileKernelINS2_10policy_hubIijN4cuda3std3__44plusIiEEE10Policy1000EN6thrust24THRUST_300001_SM_1000_NS6detail15normal_iteratorINSD_10device_ptrIcEEEEPijS9_iiNS7_10__identityEEEvT0_T1_T2_T3_T4_T6_E12temp_storage+36];
	add.s32 	%r510, %r467, %r468;
	bra.uni 	$L__BB3_50;
$L__BB3_24:
	// begin inline asm
	mov.u32 %r358, %laneid;
	// end inline asm
	and.b32  	%r384, %r1, 992;
	add.s32 	%r385, %r384, 32;
	setp.gt.u32 	%p35, %r385, %r90;
	not.b32 	%r386, %r384;
	add.s32 	%r387, %r90, %r386;
	selp.b32 	%r382, %r387, 31, %p35;
	mov.b32 	%r361, 1;
	mov.b32 	%r383, -1;
	// begin inline asm
	shfl.sync.down.b32 %r359, %r488, %r361, %r382, %r383;
	// end inline asm
	setp.lt.s32 	%p36, %r358, %r382;
	selp.b32 	%r388, %r359, 0, %p36;
	add.s32 	%r365, %r388, %r488;
	mov.b32 	%r366, 2;
	// begin inline asm
	shfl.sync.down.b32 %r364, %r365, %r366, %r382, %r383;
	// end inline asm
	add.s32 	%r389, %r358, 2;
	setp.gt.s32 	%p37, %r389, %r382;
	selp.b32 	%r390, 0, %r364, %p37;
	add.s32 	%r370, %r365, %r390;
	mov.b32 	%r371, 4;
	// begin inline asm
	shfl.sync.down.b32 %r369, %r370, %r371, %r382, %r383;
	// end inline asm
	add.s32 	%r391, %r358, 4;
	setp.gt.s32 	%p38, %r391, %r382;
	selp.b32 	%r392, 0, %r369, %p38;
	add.s32 	%r375, %r370, %r392;
	mov.b32 	%r376, 8;
	// begin inline asm
	shfl.sync.down.b32 %r374, %r375, %r376, %r382, %r383;
	// end inline asm
	add.s32 	%r393, %r358, 8;
	setp.gt.s32 	%p39, %r393, %r382;
	selp.b32 	%r394, 0, %r374, %p39;
	add.s32 	%r380, %r375, %r394;
	mov.b32 	%r381, 16;
	// begin inline asm
	shfl.sync.down.b32 %r379, %r380, %r381, %r382, %r383;
	// end inline asm
	add.s32 	%r395, %r358, 16;
	setp.gt.s32 	%p40, %r395, %r382;
	selp.b32 	%r396, 0, %r379, %p40;
	add.s32 	%r510, %r380, %r396;
	setp.ne.s32 	%p41, %r358, 0;
	@%p41 bra 	$L__BB3_26;
	shr.u32 	%r397, %r1, 3;
	and.b32  	%r398, %r397, 124;
	mov.u32 	%r399, _ZZN3cub18CUB_300001_SM_10006detail6reduce28DeviceReduceSingleTileKernelINS2_10policy_hubIijN4cuda3std3__44plusIiEEE10Policy1000EN6thrust24THRUST_300001_SM_1000_NS6detail15normal_iteratorINSD_10device_ptrIcEEEEPijS9_iiNS7_10__identityEEEvT0_T1_T2_T3_T4_T6_E12temp_storage;
	add.s32 	%r400, %r399, %r398;
	st.shared.u32 	[%r400+8], %r510;
$L__BB3_26:
	bar.sync 	0;
	setp.ne.s32 	%p42, %r1, 0;
	@%p42 bra 	$L__BB3_50;
	setp.gt.u32 	%p43, %r90, 32;
	ld.shared.u32 	%r401, [_ZZN3cub18CUB_300001_SM_10006detail6reduce28DeviceReduceSingleTileKernelINS2_10policy_hubIijN4cuda3std3__44plusIiEEE10Policy1000EN6thrust24THRUST_300001_SM_1000_NS6detail15normal_iteratorINSD_10device_ptrIcEEEEPijS9_iiNS7_10__identityEEEvT0_T1_T2_T3_T4_T6_E12temp_storage+12];
	selp.b32 	%r402, %r401, 0, %p43;
	add.s32 	%r403, %r402, %r510;
	setp.gt.u32 	%p44, %r90, 64;
	ld.shared.u32 	%r404, [_ZZN3cub18CUB_300001_SM_10006detail6reduce28DeviceReduceSingleTileKernelINS2_10policy_hubIijN4cuda3std3__44plusIiEEE10Policy1000EN6thrust24THRUST_300001_SM_1000_NS6detail15normal_iteratorINSD_10device_ptrIcEEEEPijS9_iiNS7_10__identityEEEvT0_T1_T2_T3_T4_T6_E12temp_storage+16];
	selp.b32 	%r405, %r404, 0, %p44;
	add.s32 	%r406, %r403, %r405;
	setp.gt.u32 	%p45, %r90, 96;
	ld.shared.u32 	%r407, [_ZZN3cub18CUB_300001_SM_10006detail6reduce28DeviceReduceSingleTileKernelINS2_10policy_hubIijN4cuda3std3__44plusIiEEE10Policy1000EN6thrust24THRUST_300001_SM_1000_NS6detail15normal_iteratorINSD_10device_ptrIcEEEEPijS9_iiNS7_10__identityEEEvT0_T1_T2_T3_T4_T6_E12temp_storage+20];
	selp.b32 	%r408, %r407, 0, %p45;
	add.s32 	%r409, %r406, %r408;
	setp.gt.u32 	%p46, %r90, 128;
	ld.shared.u32 	%r410, [_ZZN3cub18CUB_300001_SM_10006detail6reduce28DeviceReduceSingleTileKernelINS2_10policy_hubIijN4cuda3std3__44plusIiEEE10Policy1000EN6thrust24THRUST_300001_SM_1000_NS6detail15normal_iteratorINSD_10device_ptrIcEEEEPijS9_iiNS7_10__identityEEEvT0_T1_T2_T3_T4_T6_E12temp_storage+24];
	selp.b32 	%r411, %r410, 0, %p46;
	add.s32 	%r412, %r409, %r411;
	setp.gt.u32 	%p47, %r90, 160;
	ld.shared.u32 	%r413, [_ZZN3cub18CUB_300001_SM_10006detail6reduce28DeviceReduceSingleTileKernelINS2_10policy_hubIijN4cuda3std3__44plusIiEEE10Policy1000EN6thrust24THRUST_300001_SM_1000_NS6detail15normal_iteratorINSD_10device_ptrIcEEEEPijS9_iiNS7_10__identityEEEvT0_T1_T2_T3_T4_T6_E12temp_storage+28];
	selp.b32 	%r414, %r413, 0, %p47;
	add.s32 	%r415, %r412, %r414;
	setp.gt.u32 	%p48, %r90, 192;
	ld.shared.u32 	%r416, [_ZZN3cub18CUB_300001_SM_10006detail6reduce28DeviceReduceSingleTileKernelINS2_10policy_hubIijN4cuda3std3__44plusIiEEE10Policy1000EN6thrust24THRUST_300001_SM_1000_NS6detail15normal_iteratorINSD_10device_ptrIcEEEEPijS9_iiNS7_10__identityEEEvT0_T1_T2_T3_T4_T6_E12temp_storage+32];
	selp.b32 	%r417, %r416, 0, %p48;
	add.s32 	%r418, %r415, %r417;
	setp.gt.u32 	%p49, %r90, 224;
	ld.shared.u32 	%r419, [_ZZN3cub18CUB_300001_SM_10006detail6reduce28DeviceReduceSingleTileKernelINS2_10policy_hubIijN4cuda3std3__44plusIiEEE10Policy1000EN6thrust24THRUST_300001_SM_1000_NS6detail15normal_iteratorINSD_10device_ptrIcEEEEPijS9_iiNS7_10__identityEEEvT0_T1_T2_T3_T4_T6_E12temp_storage+36];
	selp.b32 	%r420, %r419, 0, %p49;
	add.s32 	%r510, %r418, %r420;
	bra.uni 	$L__BB3_50;
$L__BB3_28:
	mov.u32 	%r40, %tid.x;
	cvt.u64.u32 	%rd11, %r40;
	add.s64 	%rd12, %rd2, %rd11;
	ld.global.s8 	%r93, [%rd12];
	ld.global.s8 	%r94, [%rd12+256];
	ld.global.s8 	%r95, [%rd12+512];
	ld.global.s8 	%r96, [%rd12+768];
	ld.global.s8 	%r97, [%rd12+1024];
	ld.global.s8 	%r98, [%rd12+1280];
	ld.global.s8 	%r99, [%rd12+1536];
	ld.global.s8 	%r100, [%rd12+1792];
	ld.global.s8 	%r101, [%rd12+2048];
	ld.global.s8 	%r102, [%rd12+2304];
	ld.global.s8 	%r103, [%rd12+2560];
	ld.global.s8 	%r104, [%rd12+2816];
	ld.global.s8 	%r105, [%rd12+3072];
	ld.global.s8 	%r106, [%rd12+3328];
	ld.global.s8 	%r107, [%rd12+3584];
	ld.global.s8 	%r108, [%rd12+3840];
	add.s32 	%r109, %r94, %r93;
	add.s32 	%r110, %r109, %r95;
	add.s32 	%r111, %r110, %r96;
	add.s32 	%r112, %r111, %r97;
	add.s32 	%r113, %r112, %r98;
	add.s32 	%r114, %r113, %r99;
	add.s32 	%r115, %r114, %r100;
	add.s32 	%r116, %r115, %r101;
	add.s32 	%r117, %r116, %r102;
	add.s32 	%r118, %r117, %r103;
	add.s32 	%r119, %r118, %r104;
	add.s32 	%r120, %r119, %r105;
	add.s32 	%r121, %r120, %r106;
	add.s32 	%r122, %r121, %r107;
	add.s32 	%r509, %r122, %r108;
	add.s32 	%r42, %r90, -4096;
	setp.lt.u32 	%p3, %r42, 4096;
	mov.b32 	%r492, 4096;
	@%p3 bra 	$L__BB3_32;
	mov.b32 	%r492, 4096;
$L__BB3_30:
	add.s32 	%r124, %r40, %r492;
	cvt.u64.u32 	%rd13, %r124;
	add.s64 	%rd14, %rd2, %rd13;
	ld.global.s8 	%r125, [%rd14];
	ld.global.s8 	%r126, [%rd14+256];
	ld.global.s8 	%r127, [%rd14+512];
	ld.global.s8 	%r128, [%rd14+768];
	ld.global.s8 	%r129, [%rd14+1024];
	ld.global.s8 	%r130, [%rd14+1280];
	ld.global.s8 	%r131, [%rd14+1536];
	ld.global.s8 	%r132, [%rd14+1792];
	ld.global.s8 	%r133, [%rd14+2048];
	ld.global.s8 	%r134, [%rd14+2304];
	ld.global.s8 	%r135, [%rd14+2560];
	ld.global.s8 	%r136, [%rd14+2816];
	ld.global.s8 	%r137, [%rd14+3072];
	ld.global.s8 	%r138, [%rd14+3328];
	ld.global.s8 	%r139, [%rd14+3584];
	ld.global.s8 	%r140, [%rd14+3840];
	add.s32 	%r141, %r509, %r125;
	add.s32 	%r142, %r141, %r126;
	add.s32 	%r143, %r142, %r127;
	add.s32 	%r144, %r143, %r128;
	add.s32 	%r145, %r144, %r129;
	add.s32 	%r146, %r145, %r130;
	add.s32 	%r147, %r146, %r131;
	add.s32 	%r148, %r147, %r132;
	add.s32 	%r149, %r148, %r133;
	add.s32 	%r150, %r149, %r134;
	add.s32 	%r151, %r150, %r135;
	add.s32 	%r152, %r151, %r136;
	add.s32 	%r153, %r152, %r137;
	add.s32 	%r154, %r153, %r138;
	add.s32 	%r155, %r154, %r139;
	add.s32 	%r509, %r155, %r140;
	sub.s32 	%r156, %r90, %r492;
	setp.lt.u32 	%p4, %r156, 4096;
	@%p4 bra 	$L__BB3_46;
	add.s32 	%r492, %r492, 4096;
	setp.le.u32 	%p5, %r492, %r42;
	@%p5 bra 	$L__BB3_30;
$L__BB3_32:
	setp.le.u32 	%p6, %r90, %r492;
	sub.s32 	%r157, %r90, %r492;
	setp.ge.s32 	%p7, %r40, %r157;
	or.pred  	%p8, %p6, %p7;
	@%p8 bra 	$L__BB3_46;
	not.b32 	%r160, %r40;
	add.s32 	%r161, %r90, %r160;
	sub.s32 	%r162, %r161, %r492;
	shr.u32 	%r163, %r162, 8;
	add.s32 	%r49, %r163, 1;
	and.b32  	%r50, %r49, 15;
	setp.lt.u32 	%p9, %r162, 3840;
	mov.u32 	%r501, %r40;
	@%p9 bra 	$L__BB3_37;
	or.b32  	%r495, %r40, 2048;
	add.s32 	%r494, %r40, %r492;
	and.b32  	%r164, %r49, 33554416;
	neg.s32 	%r493, %r164;
$L__BB3_35:
	.pragma "nounroll";
	cvt.u64.u32 	%rd15, %r494;
	add.s64 	%rd16, %rd2, %rd15;
	ld.global.s8 	%r165, [%rd16];
	add.s32 	%r166, %r509, %r165;
	add.s32 	%r167, %r494, 256;
	cvt.u64.u32 	%rd17, %r167;
	add.s64 	%rd18, %rd2, %rd17;
	ld.global.s8 	%r168, [%rd18];
	add.s32 	%r169, %r166, %r168;
	add.s32 	%r170, %r494, 512;
	cvt.u64.u32 	%rd19, %r170;
	add.s64 	%rd20, %rd2, %rd19;
	ld.global.s8 	%r171, [%rd20];
	add.s32 	%r172, %r169, %r171;
	add.s32 	%r173, %r494, 768;
	cvt.u64.u32 	%rd21, %r173;
	add.s64 	%rd22, %rd2, %rd21;
	ld.global.s8 	%r174, [%rd22];
	add.s32 	%r175, %r172, %r174;
	add.s32 	%r176, %r494, 1024;
	cvt.u64.u32 	%rd23, %r176;
	add.s64 	%rd24, %rd2, %rd23;
	ld.global.s8 	%r177, [%rd24];
	add.s32 	%r178, %r175, %r177;
	add.s32 	%r179, %r494, 1280;
	cvt.u64.u32 	%rd25, %r179;
	add.s64 	%rd26, %rd2, %rd25;
	ld.global.s8 	%r180, [%rd26];
	add.s32 	%r181, %r178, %r180;
	add.s32 	%r182, %r494, 1536;
	cvt.u64.u32 	%rd27, %r182;
	add.s64 	%rd28, %rd2, %rd27;
	ld.global.s8 	%r183, [%rd28];
	add.s32 	%r184, %r181, %r183;
	add.s32 	%r185, %r494, 1792;
	cvt.u64.u32 	%rd29, %r185;
	add.s64 	%rd30, %rd2, %rd29;
	ld.global.s8 	%r186, [%rd30];
	add.s32 	%r187, %r184, %r186;
	add.s32 	%r188, %r494, 2048;
	cvt.u64.u32 	%rd31, %r188;
	add.s64 	%rd32, %rd2, %rd31;
	ld.global.s8 	%r189, [%rd32];
	add.s32 	%r190, %r187, %r189;
	add.s32 	%r191, %r494, 2304;
	cvt.u64.u32 	%rd33, %r191;
	add.s64 	%rd34, %rd2, %rd33;
	ld.global.s8 	%r192, [%rd34];
	add.s32 	%r193, %r190, %r192;
	add.s32 	%r194, %r494, 2560;
	cvt.u64.u32 	%rd35, %r194;
	add.s64 	%rd36, %rd2, %rd35;
	ld.global.s8 	%r195, [%rd36];
	add.s32 	%r196, %r193, %r195;
	add.s32 	%r197, %r494, 2816;
	cvt.u64.u32 	%rd37, %r197;
	add.s64 	%rd38, %rd2, %rd37;
	ld.global.s8 	%r198, [%rd38];
	add.s32 	%r199, %r196, %r198;
	add.s32 	%r200, %r494, 3072;
	cvt.u64.u32 	%rd39, %r200;
	add.s64 	%rd40, %rd2, %rd39;
	ld.global.s8 	%r201, [%rd40];
	add.s32 	%r202, %r199, %r201;
	add.s32 	%r203, %r494, 3328;
	cvt.u64.u32 	%rd41, %r203;
	add.s64 	%rd42, %rd2, %rd41;
	ld.global.s8 	%r204, [%rd42];
	add.s32 	%r205, %r202, %r204;
	add.s32 	%r206, %r494, 3584;
	cvt.u64.u32 	%rd43, %r206;
	add.s64 	%rd44, %rd2, %rd43;
	ld.global.s8 	%r207, [%rd44];
	add.s32 	%r208, %r205, %r207;
	add.s32 	%r209, %r494, 3840;
	cvt.u64.u32 	%rd45, %r209;
	add.s64 	%rd46, %rd2, %rd45;
	ld.global.s8 	%r210, [%rd46];
	add.s32 	%r509, %r208, %r210;
	add.s32 	%r495, %r495, 4096;
	add.s32 	%r494, %r494, 4096;
	add.s32 	%r493, %r493, 16;
	setp.ne.s32 	%p10, %r493, 0;
	@%p10 bra 	$L__BB3_35;
	add.s32 	%r501, %r495, -2048;
$L__BB3_37:
	setp.eq.s32 	%p11, %r50, 0;
	@%p11 bra 	$L__BB3_46;
	and.b32  	%r66, %r49, 7;
	setp.lt.u32 	%p12, %r50, 8;
	@%p12 bra 	$L__BB3_40;
	add.s32 	%r212, %r501, %r492;
	cvt.u64.u32 	%rd47, %r212;
	add.s64 	%rd48, %rd2, %rd47;
	ld.global.s8 	%r213, [%rd48];
	add.s32 	%r214, %r509, %r213;
	add.s32 	%r215, %r212, 256;
	cvt.u64.u32 	%rd49, %r215;
	add.s64 	%rd50, %rd2, %rd49;
	ld.global.s8 	%r216, [%rd50];
	add.s32 	%r217, %r214, %r216;
	add.s32 	%r218, %r212, 512;
	cvt.u64.u32 	%rd51, %r218;
	add.s64 	%rd52, %rd2, %rd51;
	ld.global.s8 	%r219, [%rd52];
	add.s32 	%r220, %r217, %r219;
	add.s32 	%r221, %r212, 768;
	cvt.u64.u32 	%rd53, %r221;
	add.s64 	%rd54, %rd2, %rd53;
	ld.global.s8 	%r222, [%rd54];
	add.s32 	%r223, %r220, %r222;
	add.s32 	%r224, %r212, 1024;
	cvt.u64.u32 	%rd55, %r224;
	add.s64 	%rd56, %rd2, %rd55;
	ld.global.s8 	%r225, [%rd56];
	add.s32 	%r226, %r223, %r225;
	add.s32 	%r227, %r212, 1280;
	cvt.u64.u32 	%rd57, %r227;
	add.s64 	%rd58, %rd2, %rd57;
	ld.global.s8 	%r228, [%rd58];
	add.s32 	%r229, %r226, %r228;
	add.s32 	%r230, %r212, 1536;
	cvt.u64.u32 	%rd59, %r230;
	add.s64 	%rd60, %rd2, %rd59;
	ld.global.s8 	%r231, [%rd60];
	add.s32 	%r232, %r229, %r231;
	add.s32 	%r233, %r212, 1792;
	cvt.u64.u32 	%rd61, %r233;
	add.s64 	%rd62, %rd2, %rd61;
	ld.global.s8 	%r234, [%rd62];
	add.s32 	%r509, %r232, %r234;
	add.s32 	%r501, %r501, 2048;
$L__BB3_40:
	setp.eq.s32 	%p13, %r66, 0;
	@%p13 bra 	$L__BB3_46;
	and.b32  	%r72, %r49, 3;
	setp.lt.u32 	%p14, %r66, 4;
	@%p14 bra 	$L__BB3_43;
	add.s32 	%r236, %r501, %r492;
	cvt.u64.u32 	%rd63, %r236;
	add.s64 	%rd64, %rd2, %rd63;
	ld.global.s8 	%r237, [%rd64];
	add.s32 	%r238, %r509, %r237;
	add.s32 	%r239, %r236, 256;
	cvt.u64.u32 	%rd65, %r239;
	add.s64 	%rd66, %rd2, %rd65;
	ld.global.s8 	%r240, [%rd66];
	add.s32 	%r241, %r238, %r240;
	add.s32 	%r242, %r236, 512;
	cvt.u64.u32 	%rd67, %r242;
	add.s64 	%rd68, %rd2, %rd67;
	ld.global.s8 	%r243, [%rd68];
	add.s32 	%r244, %r241, %r243;
	add.s32 	%r245, %r236, 768;
	cvt.u64.u32 	%rd69, %r245;
	add.s64 	%rd70, %rd2, %rd69;
	ld.global.s8 	%r246, [%rd70];
	add.s32 	%r509, %r244, %r246;
	add.s32 	%r501, %r501, 1024;
$L__BB3_43:
	setp.eq.s32 	%p15, %r72, 0;
	@%p15 bra 	$L__BB3_46;
	add.s32 	%r507, %r501, %r492;
	neg.s32 	%r506, %r72;
$L__BB3_45:
	.pragma "nounroll";
	cvt.u64.u32 	%rd71, %r507;
	add.s64 	%rd72, %rd2, %rd71;
	ld.global.s8 	%r247, [%rd72];
	add.s32 	%r509, %r509, %r247;
	add.s32 	%r507, %r507, 256;
	add.s32 	%r506, %r506, 1;
	setp.ne.s32 	%p16, %r506, 0;
	@%p16 bra 	$L__BB3_45;
$L__BB3_46:
	// begin inline asm
	mov.u32 %r248, %laneid;
	// end inline asm
	mov.b32 	%r251, 1;
	mov.b32 	%r272, 31;
	mov.b32 	%r273, -1;
	// begin inline asm
	shfl.sync.down.b32 %r249, %r509, %r251, %r272, %r273;
	// end inline asm
	setp.gt.s32 	%p17, %r248, 30;
	selp.b32 	%r274, 0, %r249, %p17;
	add.s32 	%r255, %r274, %r509;
	mov.b32 	%r256, 2;
	// begin inline asm
	shfl.sync.down.b32 %r254, %r255, %r256, %r272, %r273;
	// end inline asm
	setp.gt.s32 	%p18, %r248, 29;
	selp.b32 	%r275, 0, %r254, %p18;
	add.s32 	%r260, %r255, %r275;
	mov.b32 	%r261, 4;
	// begin inline asm
	shfl.sync.down.b32 %r259, %r260, %r261, %r272, %r273;
	// end inline asm
	setp.gt.s32 	%p19, %r248, 27;
	selp.b32 	%r276, 0, %r259, %p19;
	add.s32 	%r265, %r260, %r276;
	mov.b32 	%r266, 8;
	// begin inline asm
	shfl.sync.down.b32 %r264, %r265, %r266, %r272, %r273;
	// end inline asm
	setp.gt.s32 	%p20, %r248, 23;
	selp.b32 	%r277, 0, %r264, %p20;
	add.s32 	%r270, %r265, %r277;
	mov.b32 	%r271, 16;
	// begin inline asm
	shfl.sync.down.b32 %r269, %r270, %r271, %r272, %r273;
	// end inline asm
	setp.gt.s32 	%p21, %r248, 15;
	selp.b32 	%r278, 0, %r269, %p21;
	add.s32 	%r510, %r270, %r278;
	setp.ne.s32 	%p22, %r248, 0;
	@%p22 bra 	$L__BB3_48;
	shr.u32 	%r279, %r40, 3;
	and.b32  	%r280, %r279, 124;
	mov.u32 	%r281, _ZZN3cub18CUB_300001_SM_10006detail6reduce28DeviceReduceSingleTileKernelINS2_10policy_hubIijN4cuda3std3__44plusIiEEE10Policy1000EN6thrust24THRUST_300001_SM_1000_NS6detail15normal_iteratorINSD_10device_ptrIcEEEEPijS9_iiNS7_10__identityEEEvT0_T1_T2_T3_T4_T6_E12temp_storage;
	add.s32 	%r282, %r281, %r280;
	st.shared.u32 	[%r282+8], %r510;
$L__BB3_48:
	bar.sync 	0;
	setp.ne.s32 	%p23, %r40, 0;
	@%p23 bra 	$L__BB3_50;
	ld.shared.u32 	%r283, [_ZZN3cub18CUB_300001_SM_10006detail6reduce28DeviceReduceSingleTileKernelINS2_10policy_hubIijN4cuda3std3__44plusIiEEE10Policy1000EN6thrust24THRUST_300001_SM_1000_NS6detail15normal_iteratorINSD_10device_ptrIcEEEEPijS9_iiNS7_10__identityEEEvT0_T1_T2_T3_T4_T6_E12temp_storage+12];
	add.s32 	%r284, %r283, %r510;
	ld.shared.u32 	%r285, [_ZZN3cub18CUB_300001_SM_10006detail6reduce28DeviceReduceSingleTileKernelINS2_10policy_hubIijN4cuda3std3__44plusIiEEE10Policy1000EN6thrust24THRUST_300001_SM_1000_NS6detail15normal_iteratorINSD_10device_ptrIcEEEEPijS9_iiNS7_10__identityEEEvT0_T1_T2_T3_T4_T6_E12temp_storage+16];
	add.s32 	%r286, %r284, %r285;
	ld.shared.u32 	%r287, [_ZZN3cub18CUB_300001_SM_10006detail6reduce28DeviceReduceSingleTileKernelINS2_10policy_hubIijN4cuda3std3__44plusIiEEE10Policy1000EN6thrust24THRUST_300001_SM_1000_NS6detail15normal_iteratorINSD_10device_ptrIcEEEEPijS9_iiNS7_10__identityEEEvT0_T1_T2_T3_T4_T6_E12temp_storage+20];
	add.s32 	%r288, %r286, %r287;
	ld.shared.u32 	%r289, [_ZZN3cub18CUB_300001_SM_10006detail6reduce28DeviceReduceSingleTileKernelINS2_10policy_hubIijN4cuda3std3__44plusIiEEE10Policy1000EN6thrust24THRUST_300001_SM_1000_NS6detail15normal_iteratorINSD_10device_ptrIcEEEEPijS9_iiNS7_10__identityEEEvT0_T1_T2_T3_T4_T6_E12temp_storage+24];
	add.s32 	%r290, %r288, %r289;
	ld.shared.u32 	%r291, [_ZZN3cub18CUB_300001_SM_10006detail6reduce28DeviceReduceSingleTileKernelINS2_10policy_hubIijN4cuda3std3__44plusIiEEE10Policy1000EN6thrust24THRUST_300001_SM_1000_NS6detail15normal_iteratorINSD_10device_ptrIcEEEEPijS9_iiNS7_10__identityEEEvT0_T1_T2_T3_T4_T6_E12temp_storage+28];
	add.s32 	%r292, %r290, %r291;
	ld.shared.u32 	%r293, [_ZZN3cub18CUB_300001_SM_10006detail6reduce28DeviceReduceSingleTileKernelINS2_10policy_hubIijN4cuda3std3__44plusIiEEE10Policy1000EN6thrust24THRUST_300001_SM_1000_NS6detail15normal_iteratorINSD_10device_ptrIcEEEEPijS9_iiNS7_10__identityEEEvT0_T1_T2_T3_T4_T6_E12temp_storage+32];
	add.s32 	%r294, %r292, %r293;
	ld.shared.u32 	%r295, [_ZZN3cub18CUB_300001_SM_10006detail6reduce28DeviceReduceSingleTileKernelINS2_10policy_hubIijN4cuda3std3__44plusIiEEE10Policy1000EN6thrust24THRUST_300001_SM_1000_NS6detail15normal_iteratorINSD_10device_ptrIcEEEEPijS9_iiNS7_10__identityEEEvT0_T1_T2_T3_T4_T6_E12temp_storage+36];
	add.s32 	%r510, %r294, %r295;
$L__BB3_50:
	mov.u32 	%r469, %tid.x;
	setp.ne.s32 	%p57, %r469, 0;
	@%p57 bra 	$L__BB3_52;
	add.s32 	%r470, %r510, %r91;
	st.global.u32 	[%rd1], %r470;
$L__BB3_52:
	ret;

}
	// .globl	_ZN3cub18CUB_300001_SM_10006detail6reduce18DeviceReduceKernelINS2_10policy_hubIijN4cuda3std3__44plusIiEEE10Policy1000EN6thrust24THRUST_300001_SM_1000_NS6detail15normal_iteratorINSD_10device_ptrIcEEEEjS9_iNS7_10__identityEEEvT0_PT3_T1_NS0_13GridEvenShareISN_EET2_T4_
.visible .entry _ZN3cub18CUB_300001_SM_10006detail6reduce18DeviceReduceKernelINS2_10policy_hubIijN4cuda3std3__44plusIiEEE10Policy1000EN6thrust24THRUST_300001_SM_1000_NS6detail15normal_iteratorINSD_10device_ptrIcEEEEjS9_iNS7_10__identityEEEvT0_PT3_T1_NS0_13GridEvenShareISN_EET2_T4_(
	.param .align 8 .b8 _ZN3cub18CUB_300001_SM_10006detail6reduce18DeviceReduceKernelINS2_10policy_hubIijN4cuda3std3__44plusIiEEE10Policy1000EN6thrust24THRUST_300001_SM_1000_NS6detail15normal_iteratorINSD_10device_ptrIcEEEEjS9_iNS7_10__identityEEEvT0_PT3_T1_NS0_13GridEvenShareISN_EET2_T4__param_0[8],
	.param .u64 .ptr .align 1 _ZN3cub18CUB_300001_SM_10006detail6reduce18DeviceReduceKernelINS2_10policy_hubIijN4cuda3std3__44plusIiEEE10Policy1000EN6thrust24THRUST_300001_SM_1000_NS6detail15normal_iteratorINSD_10device_ptrIcEEEEjS9_iNS7_10__identityEEEvT0_PT3_T1_NS0_13GridEvenShareISN_EET2_T4__param_1,
	.param .u32 _ZN3cub18CUB_300001_SM_10006detail6reduce18DeviceReduceKernelINS2_10policy_hubIijN4cuda3std3__44plusIiEEE10Policy1000EN6thrust24THRUST_300001_SM_1000_NS6detail15normal_iteratorINSD_10device_ptrIcEEEEjS9_iNS7_10__identityEEEvT0_PT3_T1_NS0_13GridEvenShareISN_EET2_T4__param_2,
	.param .align 4 .b8 _ZN3cub18CUB_300001_SM_10006detail6reduce18DeviceReduceKernelINS2_10policy_hubIijN4cuda3std3__44plusIiEEE10Policy1000EN6thrust24THRUST_300001_SM_1000_NS6detail15normal_iteratorINSD_10device_ptrIcEEEEjS9_iNS7_10__identityEEEvT0_PT3_T1_NS0_13GridEvenShareISN_EET2_T4__param_3[40],
	.param .align 1 .b8 _ZN3cub18CUB_300001_SM_10006detail6reduce18DeviceReduceKernelINS2_10policy_hubIijN4cuda3std3__44plusIiEEE10Policy1000EN6thrust24THRUST_300001_SM_1000_NS6detail15normal_iteratorINSD_10device_ptrIcEEEEjS9_iNS7_10__identityEEEvT0_PT3_T1_NS0_13GridEvenShareISN_EET2_T4__param_4[1],
	.param .align 1 .b8 _ZN3cub18CUB_300001_SM_10006detail6reduce18DeviceReduceKernelINS2_10policy_hubIijN4cuda3std3__44plusIiEEE10Policy1000EN6thrust24THRUST_300001_SM_1000_NS6detail15normal_iteratorINSD_10device_ptrIcEEEEjS9_iNS7_10__identityEEEvT0_PT3_T1_NS0_13GridEvenShareISN_EET2_T4__param_5[1]
)
.maxntid 256
{
	.reg .pred 	%p<57>;
	.reg .b16 	%rs<4>;
	.reg .b32 	%r<575>;
	.reg .b64 	%rd<130>;
	// demoted variable
	.shared .align 4 .b8 _ZZN3cub18CUB_300001_SM_10006detail6reduce18DeviceReduceKernelINS2_10policy_hubIijN4cuda3std3__44plusIiEEE10Policy1000EN6thrust24THRUST_300001_SM_1000_NS6detail15normal_iteratorINSD_10device_ptrIcEEEEjS9_iNS7_10__identityEEEvT0_PT3_T1_NS0_13GridEvenShareISN_EET2_T4_E12temp_storage[44];
	ld.param.u32 	%r1, [_ZN3cub18CUB_300001_SM_10006detail6reduce18DeviceReduceKernelINS2_10policy_hubIijN4cuda3std3__44plusIiEEE10Policy1000EN6thrust24THRUST_300001_SM_1000_NS6detail15normal_iteratorINSD_10device_ptrIcEEEEjS9_iNS7_10__identityEEEvT0_PT3_T1_NS0_13GridEvenShareISN_EET2_T4__param_3+20];
	ld.param.u32 	%r2, [_ZN3cub18CUB_300001_SM_10006detail6reduce18DeviceReduceKernelINS2_10policy_hubIijN4cuda3std3__44plusIiEEE10Policy1000EN6thrust24THRUST_300001_SM_1000_NS6detail15normal_iteratorINSD_10device_ptrIcEEEEjS9_iNS7_10__identityEEEvT0_PT3_T1_NS0_13GridEvenShareISN_EET2_T4__param_3+24];
	ld.param.u64 	%rd3, [_ZN3cub18CUB_300001_SM_10006detail6reduce18DeviceReduceKernelINS2_10policy_hubIijN4cuda3std3__44plusIiEEE10Policy1000EN6thrust24THRUST_300001_SM_1000_NS6detail15normal_iteratorINSD_10device_ptrIcEEEEjS9_iNS7_10__identityEEEvT0_PT3_T1_NS0_13GridEvenShareISN_EET2_T4__param_0];
	cvta.to.global.u64 	%rd1, %rd3;
	mov.u32 	%r3, %ctaid.x;
	shl.b32 	%r4, %r2, 12;
	shl.b32 	%r556, %r3, 12;
	sub.s32 	%r6, %r1, %r556;
	setp.gt.u32 	%p1, %r6, 4095;
	@%p1 bra 	$L__BB4_26;
	mov.u32 	%r7, %tid.x;
	setp.ge.u32 	%p23, %r7, %r6;
	mov.b32 	%r550, 0;
	mov.u32 	%r539, %r7;
	@%p23 bra 	$L__BB4_3;
	add.s32 	%r330, %r556, %r7;
	cvt.u64.u32 	%rd66, %r330;
	add.s64 	%rd67, %rd1, %rd66;
	ld.global.s8 	%r550, [%rd67];
	add.s32 	%r539, %r7, 256;
$L__BB4_3:
	setp.ge.u32 	%p24, %r539, %r6;
	@%p24 bra 	$L__BB4_17;
	not.b32 	%r332, %r539;
	add.s32 	%r333, %r1, %r332;
	sub.s32 	%r334, %r333, %r556;
	shr.u32 	%r335, %r334, 8;
	add.s32 	%r12, %r335, 1;
	and.b32  	%r13, %r12, 15;
	setp.lt.u32 	%p25, %r334, 3840;
	@%p25 bra 	$L__BB4_8;
	or.b32  	%r536, %r539, 2048;
	add.s32 	%r535, %r539, %r556;
	and.b32  	%r336, %r12, 33554416;
	neg.s32 	%r534, %r336;
$L__BB4_6:
	.pragma "nounroll";
	cvt.u64.u32 	%rd68, %r535;
	add.s64 	%rd69, %rd1, %rd68;
	ld.global.s8 	%r337, [%rd69];
	add.s32 	%r338, %r550, %r337;
	add.s32 	%r339, %r535, 256;
	cvt.u64.u32 	%rd70, %r339;
	add.s64 	%rd71, %rd1, %rd70;
	ld.global.s8 	%r340, [%rd71];
	add.s32 	%r341, %r338, %r340;
	add.s32 	%r342, %r535, 512;
	cvt.u64.u32 	%rd72, %r342;
	add.s64 	%rd73, %rd1, %rd72;
	ld.global.s8 	%r343, [%rd73];
	add.s32 	%r344, %r341, %r343;
	add.s32 	%r345, %r535, 768;
	cvt.u64.u32 	%rd74, %r345;
	add.s64 	%rd75, %rd1, %rd74;
	ld.global.s8 	%r346, [%rd75];
	add.s32 	%r347, %r344, %r346;
	add.s32 	%r348, %r535, 1024;
	cvt.u64.u32 	%rd76, %r348;
	add.s64 	%rd77, %rd1, %rd76;
	ld.global.s8 	%r349, [%rd77];
	add.s32 	%r350, %r347, %r349;
	add.s32 	%r351, %r535, 1280;
	cvt.u64.u32 	%rd78, %r351;
	add.s64 	%rd79, %rd1, %rd78;
	ld.global.s8 	%r352, [%rd79];
	add.s32 	%r353, %r350, %r352;
	add.s32 	%r354, %r535, 1536;
	cvt.u64.u32 	%rd80, %r354;
	add.s64 	%rd81, %rd1, %rd80;
	ld.global.s8 	%r355, [%rd81];
	add.s32 	%r356, %r353, %r355;
	add.s32 	%r357, %r535, 1792;
	cvt.u64.u32 	%rd82, %r357;
	add.s64 	%rd83, %rd1, %rd82;
	ld.global.s8 	%r358, [%rd83];
	add.s32 	%r359, %r356, %r358;
	add.s32 	%r360, %r535, 2048;
	cvt.u64.u32 	%rd84, %r360;
	add.s64 	%rd85, %rd1, %rd84;
	ld.global.s8 	%r361, [%rd85];
	add.s32 	%r362, %r359, %r361;
	add.s32 	%r363, %r535, 2304;
	cvt.u64.u32 	%rd86, %r363;
	add.s64 	%rd87, %rd1, %rd86;
	ld.global.s8 	%r364, [%rd87];
	add.s32 	%r365, %r362, %r364;
	add.s32 	%r366, %r535, 2560;
	cvt.u64.u32 	%rd88, %r366;
	add.s64 	%rd89, %rd1, %rd88;
	ld.global.s8 	%r367, [%rd89];
	add.s32 	%r368, %r365, %r367;
	add.s32 	%r369, %r535, 2816;
	cvt.u64.u32 	%rd90, %r369;
	add.s64 	%rd91, %rd1, %rd90;
	ld.global.s8 	%r370, [%rd91];
	add.s32 	%r371, %r368, %r370;
	add.s32 	%r372, %r535, 3072;
	cvt.u64.u32 	%rd92, %r372;
	add.s64 	%rd93, %rd1, %rd92;
	ld.global.s8 	%r373, [%rd93];
	add.s32 	%r374, %r371, %r373;
	add.s32 	%r375, %r535, 3328;
	cvt.u64.u32 	%rd94, %r375;
	add.s64 	%rd95, %rd1, %rd94;
	ld.global.s8 	%r376, [%rd95];
	add.s32 	%r377, %r374, %r376;
	add.s32 	%r378, %r535, 3584;
	cvt.u64.u32 	%rd96, %r378;
	add.s64 	%rd97, %rd1, %rd96;
	ld.global.s8 	%r379, [%rd97];
	add.s32 	%r380, %r377, %r379;
	add.s32 	%r381, %r535, 3840;
	cvt.u64.u32 	%rd98, %r381;
	add.s64 	%rd99, %rd1, %rd98;
	ld.global.s8 	%r382, [%rd99];
	add.s32 	%r550, %r380, %r382;
	add.s32 	%r536, %r536, 4096;
	add.s32 	%r535, %r535, 4096;
	add.s32 	%r534, %r534, 16;
	setp.ne.s32 	%p26, %r534, 0;
	@%p26 bra 	$L__BB4_6;
	add.s32 	%r539, %r536, -2048;
$L__BB4_8:
	setp.eq.s32 	%p27, %r13, 0;
	@%p27 bra 	$L__BB4_17;
	and.b32  	%r29, %r12, 7;
	setp.lt.u32 	%p28, %r13, 8;
	@%p28 bra 	$L__BB4_11;
	add.s32 	%r384, %r556, %r539;
	cvt.u64.u32 	%rd100, %r384;
	add.s64 	%rd101, %rd1, %rd100;
	ld.global.s8 	%r385, [%rd101];
	add.s32 	%r386, %r550, %r385;
	add.s32 	%r387, %r384, 256;
	cvt.u64.u32 	%rd102, %r387;
	add.s64 	%rd103, %rd1, %rd102;
	ld.global.s8 	%r388, [%rd103];
	add.s32 	%r389, %r386, %r388;
	add.s32 	%r390, %r384, 512;
	cvt.u64.u32 	%rd104, %r390;
	add.s64 	%rd105, %rd1, %rd104;
	ld.global.s8 	%r391, [%rd105];
	add.s32 	%r392, %r389, %r391;
	add.s32 	%r393, %r384, 768;
	cvt.u64.u32 	%rd106, %r393;
	add.s64 	%rd107, %rd1, %rd106;
	ld.global.s8 	%r394, [%rd107];
	add.s32 	%r395, %r392, %r394;
	add.s32 	%r396, %r384, 1024;
	cvt.u64.u32 	%rd108, %r396;
	add.s64 	%rd109, %rd1, %rd108;
	ld.global.s8 	%r397, [%rd109];
	add.s32 	%r398, %r395, %r397;
	add.s32 	%r399, %r384, 1280;
	cvt.u64.u32 	%rd110, %r399;
	add.s64 	%rd111, %rd1, %rd110;
	ld.global.s8 	%r400, [%rd111];
	add.s32 	%r401, %r398, %r400;
	add.s32 	%r402, %r384, 1536;
	cvt.u64.u32 	%rd112, %r402;
	add.s64 	%rd113, %rd1, %rd112;
	ld.global.s8 	%r403, [%rd113];
	add.s32 	%r404, %r401, %r403;
	add.s32 	%r405, %r384, 1792;
	cvt.u64.u32 	%rd114, %r405;
	add.s64 	%rd115, %rd1, %rd114;
	ld.global.s8 	%r406, [%rd115];
	add.s32 	%r550, %r404, %r406;
	add.s32 	%r539, %r539, 2048;
$L__BB4_11:
	setp.eq.s32 	%p29, %r29, 0;
	@%p29 bra 	$L__BB4_17;
	and.b32  	%r35, %r12, 3;
	setp.lt.u32 	%p30, %r29, 4;
	@%p30 bra 	$L__BB4_14;
	add.s32 	%r408, %r556, %r539;
	cvt.u64.u32 	%rd116, %r408;
	add.s64 	%rd117, %rd1, %rd116;
	ld.global.s8 	%r409, [%rd117];
	add.s32 	%r410, %r550, %r409;
	add.s32 	%r411, %r408, 256;
	cvt.u64.u32 	%rd118, %r411;
	add.s64 	%rd119, %rd1, %rd118;
	ld.global.s8 	%r412, [%rd119];
	add.s32 	%r413, %r410, %r412;
	add.s32 	%r414, %r408, 512;
	cvt.u64.u32 	%rd120, %r414;
	add.s64 	%rd121, %rd1, %rd120;
	ld.global.s8 	%r415, [%rd121];
	add.s32 	%r416, %r413, %r415;
	add.s32 	%r417, %r408, 768;
	cvt.u64.u32 	%rd122, %r417;
	add.s64 	%rd123, %rd1, %rd122;
	ld.global.s8 	%r418, [%rd123];
	add.s32 	%r550, %r416, %r418;
	add.s32 	%r539, %r539, 1024;
$L__BB4_14:
	setp.eq.s32 	%p31, %r35, 0;
	@%p31 bra 	$L__BB4_17;
	add.s32 	%r548, %r539, %r556;
	neg.s32 	%r547, %r35;
$L__BB4_16:
	.pragma "nounroll";
	cvt.u64.u32 	%rd124, %r548;
	add.s64 	%rd125, %rd1, %rd124;
	ld.global.s8 	%r419, [%rd125];
	add.s32 	%r550, %r550, %r419;
	add.s32 	%r548, %r548, 256;
	add.s32 	%r547, %r547, 1;
	setp.ne.s32 	%p32, %r547, 0;
	@%p32 bra 	$L__BB4_16;
$L__BB4_17:
	setp.lt.u32 	%p33, %r6, 256;
	@%p33 bra 	$L__BB4_22;
	// begin inline asm
	mov.u32 %r483, %laneid;
	// end inline asm
	mov.b32 	%r486, 1;
	mov.b32 	%r507, 31;
	mov.b32 	%r508, -1;
	// begin inline asm
	shfl.sync.down.b32 %r484, %r550, %r486, %r507, %r508;
	// end inline asm
	setp.gt.s32 	%p49, %r483, 30;
	selp.b32 	%r509, 0, %r484, %p49;
	add.s32 	%r490, %r509, %r550;
	mov.b32 	%r491, 2;
	// begin inline asm
	shfl.sync.down.b32 %r489, %r490, %r491, %r507, %r508;
	// end inline asm
	setp.gt.s32 	%p50, %r483, 29;
	selp.b32 	%r510, 0, %r489, %p50;
	add.s32 	%r495, %r490, %r510;
	mov.b32 	%r496, 4;
	// begin inline asm
	shfl.sync.down.b32 %r494, %r495, %r496, %r507, %r508;
	// end inline asm
	setp.gt.s32 	%p51, %r483, 27;
	selp.b32 	%r511, 0, %r494, %p51;
	add.s32 	%r500, %r495, %r511;
	mov.b32 	%r501, 8;
	// begin inline asm
	shfl.sync.down.b32 %r499, %r500, %r501, %r507, %r508;
	// end inline asm
	setp.gt.s32 	%p52, %r483, 23;
	selp.b32 	%r512, 0, %r499, %p52;
	add.s32 	%r505, %r500, %r512;
	mov.b32 	%r506, 16;
	// begin inline asm
	shfl.sync.down.b32 %r504, %r505, %r506, %r507, %r508;
	// end inline asm
	setp.gt.s32 	%p53, %r483, 15;
	selp.b32 	%r513, 0, %r504, %p53;
	add.s32 	%r574, %r505, %r513;
	setp.ne.s32 	%p54, %r483, 0;
	@%p54 bra 	$L__BB4_20;
	shr.u32 	%r514, %r7, 3;
	and.b32  	%r515, %r514, 124;
	mov.u32 	%r516, _ZZN3cub18CUB_300001_SM_10006detail6reduce18DeviceReduceKernelINS2_10policy_hubIijN4cuda3std3__44plusIiEEE10Policy1000EN6thrust24THRUST_300001_SM_1000_NS6detail15normal_iteratorINSD_10device_ptrIcEEEEjS9_iNS7_10__identityEEEvT0_PT3_T1_NS0_13GridEvenShareISN_EET2_T4_E12temp_storage;
	add.s32 	%r517, %r516, %r515;
	st.shared.u32 	[%r517+8], %r574;
$L__BB4_20:
	bar.sync 	0;
	setp.ne.s32 	%p55, %r7, 0;
	@%p55 bra 	$L__BB4_48;
	ld.shared.u32 	%r518, [_ZZN3cub18CUB_300001_SM_10006detail6reduce18DeviceReduceKernelINS2_10policy_hubIijN4cuda3std3__44plusIiEEE10Policy1000EN6thrust24THRUST_300001_SM_1000_NS6detail15normal_iteratorINSD_10device_ptrIcEEEEjS9_iNS7_10__identityEEEvT0_PT3_T1_NS0_13GridEvenShareISN_EET2_T4_E12temp_storage+12];
	add.s32 	%r519, %r518, %r574;
	ld.shared.u32 	%r520, [_ZZN3cub18CUB_300001_SM_10006detail6reduce18DeviceReduceKernelINS2_10policy_hubIijN4cuda3std3__44plusIiEEE10Policy1000EN6thrust24THRUST_300001_SM_1000_NS6detail15normal_iteratorINSD_10device_ptrIcEEEEjS9_iNS7_10__identityEEEvT0_PT3_T1_NS0_13GridEvenShareISN_EET2_T4_E12temp_storage+16];
	add.s32 	%r521, %r519, %r520;
	ld.shared.u32 	%r522, [_ZZN3cub18CUB_300001_SM_10006detail6reduce18DeviceReduceKernelINS2_10policy_hubIijN4cuda3std3__44plusIiEEE10Policy1000EN6thrust24THRUST_300001_SM_1000_NS6detail15normal_iteratorINSD_10device_ptrIcEEEEjS9_iNS7_10__identityEEEvT0_PT3_T1_NS0_13GridEvenShareISN_EET2_T4_E12temp_storage+20];
	add.s32 	%r523, %r521, %r522;
	ld.shared.u32 	%r524, [_ZZN3cub18CUB_300001_SM_10006detail6reduce18DeviceReduceKernelINS2_10policy_hubIijN4cuda3std3__44plusIiEEE10Policy1000EN6thrust24THRUST_300001_SM_1000_NS6detail15normal_iteratorINSD_10device_ptrIcEEEEjS9_iNS7_10__identityEEEvT0_PT3_T1_NS0_13GridEvenShareISN_EET2_T4_E12temp_storage+24];
	add.s32 	%r525, %r523, %r524;
	ld.shared.u32 	%r526, [_ZZN3cub18CUB_300001_SM_10006detail6reduce18DeviceReduceKernelINS2_10policy_hubIijN4cuda3std3__44plusIiEEE10Policy1000EN6thrust24THRUST_300001_SM_1000_NS6detail15normal_iteratorINSD_10device_ptrIcEEEEjS9_iNS7_10__identityEEEvT0_PT3_T1_NS0_13GridEvenShareISN_EET2_T4_E12temp_storage+28];
	add.s32 	%r527, %r525, %r526;
	ld.shared.u32 	%r528, [_ZZN3cub18CUB_300001_SM_10006detail6reduce18DeviceReduceKernelINS2_10policy_hubIijN4cuda3std3__44plusIiEEE10Policy1000EN6thrust24THRUST_300001_SM_1000_NS6detail15normal_iteratorINSD_10device_ptrIcEEEEjS9_iNS7_10__identityEEEvT0_PT3_T1_NS0_13GridEvenShareISN_EET2_T4_E12temp_storage+32];
	add.s32 	%r529, %r527, %r528;
	ld.shared.u32 	%r530, [_ZZN3cub18CUB_300001_SM_10006detail6reduce18DeviceReduceKernelINS2_10policy_hubIijN4cuda3std3__44plusIiEEE10Policy1000EN6thrust24THRUST_300001_SM_1000_NS6detail15normal_iteratorINSD_10device_ptrIcEEEEjS9_iNS7_10__identityEEEvT0_PT3_T1_NS0_13GridEvenShareISN_EET2_T4_E12temp_storage+36];
	add.s32 	%r574, %r529, %r530;
	bra.uni 	$L__BB4_48;
$L__BB4_22:
	// begin inline asm
	mov.u32 %r420, %laneid;
	// end inline asm
	and.b32  	%r446, %r7, 992;
	add.s32 	%r447, %r446, 32;
	setp.gt.u32 	%p34, %r447, %r6;
	not.b32 	%r448, %r446;
	add.s32 	%r449, %r6, %r448;
	selp.b32 	%r444, %r449, 31, %p34;
	mov.b32 	%r423, 1;
	mov.b32 	%r445, -1;
	// begin inline asm
	shfl.sync.down.b32 %r421, %r550, %r423, %r444, %r445;
	// end inline asm
	setp.lt.s32 	%p35, %r420, %r444;
	selp.b32 	%r450, %r421, 0, %p35;
	add.s32 	%r427, %r450, %r550;
	mov.b32 	%r428, 2;
	// begin inline asm
	shfl.sync.down.b32 %r426, %r427, %r428, %r444, %r445;
	// end inline asm
	add.s32 	%r451, %r420, 2;
	setp.gt.s32 	%p36, %r451, %r444;
	selp.b32 	%r452, 0, %r426, %p36;
	add.s32 	%r432, %r427, %r452;
	mov.b32 	%r433, 4;
	// begin inline asm
	shfl.sync.down.b32 %r431, %r432, %r433, %r444, %r445;
	// end inline asm
	add.s32 	%r453, %r420, 4;
	setp.gt.s32 	%p37, %r453, %r444;
	selp.b32 	%r454, 0, %r431, %p37;
	add.s32 	%r437, %r432, %r454;
	mov.b32 	%r438, 8;
	// begin inline asm
	shfl.sync.down.b32 %r436, %r437, %r438, %r444, %r445;
	// end inline asm
	add.s32 	%r455, %r420, 8;
	setp.gt.s32 	%p38, %r455, %r444;
	selp.b32 	%r456, 0, %r436, %p38;
	add.s32 	%r442, %r437, %r456;
	mov.b32 	%r443, 16;
	// begin inline asm
	shfl.sync.down.b32 %r441, %r442, %r443, %r444, %r445;
	// end inline asm
	add.s32 	%r457, %r420, 16;
	setp.gt.s32 	%p39, %r457, %r444;
	selp.b32 	%r458, 0, %r441, %p39;
	add.s32 	%r574, %r442, %r458;
	setp.ne.s32 	%p40, %r420, 0;
	@%p40 bra 	$L__BB4_24;
	shr.u32 	%r459, %r7, 3;
	and.b32  	%r460, %r459, 124;
	mov.u32 	%r461, _ZZN3cub18CUB_300001_SM_10006detail6reduce18DeviceReduceKernelINS2_10policy_hubIijN4cuda3std3__44plusIiEEE10Policy1000EN6thrust24THRUST_300001_SM_1000_NS6detail15normal_iteratorINSD_10device_ptrIcEEEEjS9_iNS7_10__identityEEEvT0_PT3_T1_NS0_13GridEvenShareISN_EET2_T4_E12temp_storage;
	add.s32 	%r462, %r461, %r460;
	st.shared.u32 	[%r462+8], %r574;
$L__BB4_24:
	bar.sync 	0;
	setp.ne.s32 	%p41, %r7, 0;
	@%p41 bra 	$L__BB4_48;
	setp.gt.u32 	%p42, %r6, 32;
	ld.shared.u32 	%r463, [_ZZN3cub18CUB_300001_SM_10006detail6reduce18DeviceReduceKernelINS2_10policy_hubIijN4cuda3std3__44plusIiEEE10Policy1000EN6thrust24THRUST_300001_SM_1000_NS6detail15normal_iteratorINSD_10device_ptrIcEEEEjS9_iNS7_10__identityEEEvT0_PT3_T1_NS0_13GridEvenShareISN_EET2_T4_E12temp_storage+12];
	selp.b32 	%r464, %r463, 0, %p42;
	add.s32 	%r465, %r464, %r574;
	setp.gt.u32 	%p43, %r6, 64;
	ld.shared.u32 	%r466, [_ZZN3cub18CUB_300001_SM_10006detail6reduce18DeviceReduceKernelINS2_10policy_hubIijN4cuda3std3__44plusIiEEE10Policy1000EN6thrust24THRUST_300001_SM_1000_NS6detail15normal_iteratorINSD_10device_ptrIcEEEEjS9_iNS7_10__identityEEEvT0_PT3_T1_NS0_13GridEvenShareISN_EET2_T4_E12temp_storage+16];
	selp.b32 	%r467, %r466, 0, %p43;
	add.s32 	%r468, %r465, %r467;
	setp.gt.u32 	%p44, %r6, 96;
	ld.shared.u32 	%r469, [_ZZN3cub18CUB_300001_SM_10006detail6reduce18DeviceReduceKernelINS2_10policy_hubIijN4cuda3std3__44plusIiEEE10Policy1000EN6thrust24THRUST_300001_SM_1000_NS6detail15normal_iteratorINSD_10device_ptrIcEEEEjS9_iNS7_10__identityEEEvT0_PT3_T1_NS0_13GridEvenShareISN_EET2_T4_E12temp_storage+20];
	selp.b32 	%r470, %r469, 0, %p44;
	add.s32 	%r471, %r468, %r470;
	setp.gt.u32 	%p45, %r6, 128;
	ld.shared.u32 	%r472, [_ZZN3cub18CUB_300001_SM_10006detail6reduce18DeviceReduceKernelINS2_10policy_hubIijN4cuda3std3__44plusIiEEE10Policy1000EN6thrust24THRUST_300001_SM_1000_NS6detail15normal_iteratorINSD_10device_ptrIcEEEEjS9_iNS7_10__identityEEEvT0_PT3_T1_NS0_13GridEvenShareISN_EET2_T4_E12temp_storage+24];
	selp.b32 	%r473, %r472, 0, %p45;
	add.s32 	%r474, %r471, %r473;
	setp.gt.u32 	%p46, %r6, 160;
	ld.shared.u32 	%r475, [_ZZN3cub18CUB_300001_SM_10006detail6reduce18DeviceReduceKernelINS2_10policy_hubIijN4cuda3std3__44plusIiEEE10Policy1000EN6thrust24THRUST_300001_SM_1000_NS6detail15normal_iteratorINSD_10device_ptrIcEEEEjS9_iNS7_10__identityEEEvT0_PT3_T1_NS0_13GridEvenShareISN_EET2_T4_E12temp_storage+28];
	selp.b32 	%r476, %r475, 0, %p46;
	add.s32 	%r477, %r474, %r476;
	setp.gt.u32 	%p47, %r6, 192;
	ld.shared.u32 	%r478, [_ZZN3cub18CUB_300001_SM_10006detail6reduce18DeviceReduceKernelINS2_10policy_hubIijN4cuda3std3__44plusIiEEE10Policy1000EN6thrust24THRUST_300001_SM_1000_NS6detail15normal_iteratorINSD_10device_ptrIcEEEEjS9_iNS7_10__identityEEEvT0_PT3_T1_NS0_13GridEvenShareISN_EET2_T4_E12temp_storage+32];
	selp.b32 	%r479, %r478, 0, %p47;
	add.s32 	%r480, %r477, %r479;
	setp.gt.u32 	%p48, %r6, 224;
	ld.shared.u32 	%r481, [_ZZN3cub18CUB_300001_SM_10006detail6reduce18DeviceReduceKernelINS2_10policy_hubIijN4cuda3std3__44plusIiEEE10Policy1000EN6thrust24THRUST_300001_SM_1000_NS6detail15normal_iteratorINSD_10device_ptrIcEEEEjS9_iNS7_10__identityEEEvT0_PT3_T1_NS0_13GridEvenShareISN_EET2_T4_E12temp_storage+36];
	selp.b32 	%r482, %r481, 0, %p48;
	add.s32 	%r574, %r480, %r482;
	bra.uni 	$L__BB4_48;
$L__BB4_26:
	mov.u32 	%r54, %tid.x;
	add.s32 	%r110, %r54, %r556;
	cvt.u64.u32 	%rd4, %r110;
	add.s64 	%rd5, %rd1, %rd4;
	ld.global.s8 	%r111, [%rd5];
	ld.global.s8 	%r112, [%rd5+256];
	ld.global.s8 	%r113, [%rd5+512];
	ld.global.s8 	%r114, [%rd5+768];
	ld.global.s8 	%r115, [%rd5+1024];
	ld.global.s8 	%r116, [%rd5+1280];
	ld.global.s8 	%r117, [%rd5+1536];
	ld.global.s8 	%r118, [%rd5+1792];
	ld.global.s8 	%r119, [%rd5+2048];
	ld.global.s8 	%r120, [%rd5+2304];
	ld.global.s8 	%r121, [%rd5+2560];
	ld.global.s8 	%r122, [%rd5+2816];
	ld.global.s8 	%r123, [%rd5+3072];
	ld.global.s8 	%r124, [%rd5+3328];
	ld.global.s8 	%r125, [%rd5+3584];
	ld.global.s8 	%r126, [%rd5+3840];
	add.s32 	%r127, %r112, %r111;
	add.s32 	%r128, %r127, %r113;
	add.s32 	%r129, %r128, %r114;
	add.s32 	%r130, %r129, %r115;
	add.s32 	%r131, %r130, %r116;
	add.s32 	%r132, %r131, %r117;
	add.s32 	%r133, %r132, %r118;
	add.s32 	%r134, %r133, %r119;
	add.s32 	%r135, %r134, %r120;
	add.s32 	%r136, %r135, %r121;
	add.s32 	%r137, %r136, %r122;
	add.s32 	%r138, %r137, %r123;
	add.s32 	%r139, %r138, %r124;
	add.s32 	%r140, %r139, %r125;
	add.s32 	%r573, %r140, %r126;
	setp.lt.u32 	%p2, %r6, %r4;
	@%p2 bra 	$L__BB4_44;
	add.s32 	%r56, %r4, %r556;
	not.b32 	%r142, %r54;
	add.s32 	%r143, %r142, %r1;
	sub.s32 	%r144, %r143, %r4;
	sub.s32 	%r552, %r144, %r556;
	add.s32 	%r145, %r56, %r54;
	add.s32 	%r551, %r145, 2048;
	mov.b32 	%r554, 0;
	mov.u32 	%r553, %r56;
$L__BB4_28:
	add.s32 	%r556, %r556, %r4;
	add.s32 	%r147, %r1, -4096;
	setp.gt.u32 	%p3, %r556, %r147;
	@%p3 bra 	$L__BB4_30;
	add.s32 	%r148, %r54, %r556;
	cvt.u64.u32 	%rd6, %r148;
	add.s64 	%rd7, %rd1, %rd6;
	ld.global.s8 	%r149, [%rd7];
	ld.global.s8 	%r150, [%rd7+256];
	ld.global.s8 	%r151, [%rd7+512];
	ld.global.s8 	%r152, [%rd7+768];
	ld.global.s8 	%r153, [%rd7+1024];
	ld.global.s8 	%r154, [%rd7+1280];
	ld.global.s8 	%r155, [%rd7+1536];
	ld.global.s8 	%r156, [%rd7+1792];
	ld.global.s8 	%r157, [%rd7+2048];
	ld.global.s8 	%r158, [%rd7+2304];
	ld.global.s8 	%r159, [%rd7+2560];
	ld.global.s8 	%r160, [%rd7+2816];
	ld.global.s8 	%r161, [%rd7+3072];
	ld.global.s8 	%r162, [%rd7+3328];
	ld.global.s8 	%r163, [%rd7+3584];
	ld.global.s8 	%r164, [%rd7+3840];
	add.s32 	%r165, %r573, %r149;
	add.s32 	%r166, %r165, %r150;
	add.s32 	%r167, %r166, %r151;
	add.s32 	%r168, %r167, %r152;
	add.s32 	%r169, %r168, %r153;
	add.s32 	%r170, %r169, %r154;
	add.s32 	%r171, %r170, %r155;
	add.s32 	%r172, %r171, %r156;
	add.s32 	%r173, %r172, %r157;
	add.s32 	%r174, %r173, %r158;
	add.s32 	%r175, %r174, %r159;
	add.s32 	%r176, %r175, %r160;
	add.s32 	%r177, %r176, %r161;
	add.s32 	%r178, %r177, %r162;
	add.s32 	%r179, %r178, %r163;
	add.s32 	%r573, %r179, %r164;
	sub.s32 	%r180, %r1, %r556;
	setp.lt.u32 	%p4, %r180, %r4;
	add.s32 	%r554, %r554, 1;
	add.s32 	%r553, %r553, %r4;
	sub.s32 	%r552, %r552, %r4;
	add.s32 	%r551, %r551, %r4;
	@%p4 bra 	$L__BB4_44;
	bra.uni 	$L__BB4_28;
$L__BB4_30:
	setp.le.u32 	%p5, %r1, %r556;
	sub.s32 	%r182, %r1, %r556;
	setp.ge.s32 	%p6, %r54, %r182;
	or.pred  	%p7, %p5, %p6;
	@%p7 bra 	$L__BB4_44;
	not.b32 	%r185, %r54;
	add.s32 	%r186, %r1, %r185;
	sub.s32 	%r187, %r186, %r56;
	mul.lo.s32 	%r188, %r2, %r554;
	shl.b32 	%r189, %r188, 12;
	sub.s32 	%r190, %r187, %r189;
	shr.u32 	%r191, %r190, 8;
	add.s32 	%r71, %r191, 1;
	and.b32  	%r72, %r71, 15;
	setp.lt.u32 	%p8, %r190, 3840;
	mov.u32 	%r565, %r54;
	@%p8 bra 	$L__BB4_35;
	or.b32  	%r559, %r54, 2048;
	shr.u32 	%r192, %r552, 8;
	add.s32 	%r193, %r192, 1;
	and.b32  	%r194, %r193, 33554416;
	neg.s32 	%r557, %r194;
$L__BB4_33:
	.pragma "nounroll";
	add.s32 	%r195, %r551, -2048;
	cvt.u64.u32 	%rd8, %r195;
	add.s64 	%rd9, %rd1, %rd8;
	ld.global.s8 	%r196, [%rd9];
	add.s32 	%r197, %r573, %r196;
	add.s32 	%r198, %r551, -1792;
	cvt.u64.u32 	%rd10, %r198;
	add.s64 	%rd11, %rd1, %rd10;
	ld.global.s8 	%r199, [%rd11];
	add.s32 	%r200, %r197, %r199;
	add.s32 	%r201, %r551, -1536;
	cvt.u64.u32 	%rd12, %r201;
	add.s64 	%rd13, %rd1, %rd12;
	ld.global.s8 	%r202, [%rd13];
	add.s32 	%r203, %r200, %r202;
	add.s32 	%r204, %r551, -1280;
	cvt.u64.u32 	%rd14, %r204;
	add.s64 	%rd15, %rd1, %rd14;
	ld.global.s8 	%r205, [%rd15];
	add.s32 	%r206, %r203, %r205;
	add.s32 	%r207, %r551, -1024;
	cvt.u64.u32 	%rd16, %r207;
	add.s64 	%rd17, %rd1, %rd16;
	ld.global.s8 	%r208, [%rd17];
	add.s32 	%r209, %r206, %r208;
	add.s32 	%r210, %r551, -768;
	cvt.u64.u32 	%rd18, %r210;
	add.s64 	%rd19, %rd1, %rd18;
	ld.global.s8 	%r211, [%rd19];
	add.s32 	%r212, %r209, %r211;
	add.s32 	%r213, %r551, -512;
	cvt.u64.u32 	%rd20, %r213;
	add.s64 	%rd21, %rd1, %rd20;
	ld.global.s8 	%r214, [%rd21];
	add.s32 	%r215, %r212, %r214;
	add.s32 	%r216, %r551, 1792;
	add.s32 	%r217, %r551, -256;
	cvt.u64.u32 	%rd22, %r217;
	add.s64 	%rd23, %rd1, %rd22;
	ld.global.s8 	%r218, [%rd23];
	add.s32 	%r219, %r215, %r218;
	cvt.u64.u32 	%rd24, %r551;
	add.s64 	%rd25, %rd1, %rd24;
	ld.global.s8 	%r220, [%rd25];
	add.s32 	%r221, %r219, %r220;
	add.s32 	%r222, %r551, 256;
	cvt.u64.u32 	%rd26, %r222;
	add.s64 	%rd27, %rd1, %rd26;
	ld.global.s8 	%r223, [%rd27];
	add.s32 	%r224, %r221, %r223;
	add.s32 	%r225, %r551, 512;
	cvt.u64.u32 	%rd28, %r225;
	add.s64 	%rd29, %rd1, %rd28;
	ld.global.s8 	%r226, [%rd29];
	add.s32 	%r227, %r224, %r226;
	add.s32 	%r228, %r551, 768;
	cvt.u64.u32 	%rd30, %r228;
	add.s64 	%rd31, %rd1, %rd30;
	ld.global.s8 	%r229, [%rd31];
	add.s32 	%r230, %r227, %r229;
	add.s32 	%r231, %r551, 1024;
	cvt.u64.u32 	%rd32, %r231;
	add.s64 	%rd33, %rd1, %rd32;
	ld.global.s8 	%r232, [%rd33];
	add.s32 	%r233, %r230, %r232;
	add.s32 	%r234, %r551, 1280;
	cvt.u64.u32 	%rd34, %r234;
	add.s64 	%rd35, %rd1, %rd34;
	ld.global.s8 	%r235, [%rd35];
	add.s32 	%r236, %r233, %r235;
	add.s32 	%r237, %r551, 1536;
	cvt.u64.u32 	%rd36, %r237;
	add.s64 	%rd37, %rd1, %rd36;
	ld.global.s8 	%r238, [%rd37];
	add.s32 	%r239, %r236, %r238;
	cvt.u64.u32 	%rd38, %r216;
	add.s64 	%rd39, %rd1, %rd38;
	ld.global.s8 	%r240, [%rd39];
	add.s32 	%r573, %r239, %r240;
	add.s32 	%r559, %r559, 4096;
	add.s32 	%r551, %r551, 4096;
	add.s32 	%r557, %r557, 16;
	setp.ne.s32 	%p9, %r557, 0;
	@%p9 bra 	$L__BB4_33;
	add.s32 	%r565, %r559, -2048;
$L__BB4_35:
	setp.eq.s32 	%p10, %r72, 0;
	@%p10 bra 	$L__BB4_44;
	and.b32  	%r87, %r71, 7;
	setp.lt.u32 	%p11, %r72, 8;
	@%p11 bra 	$L__BB4_38;
	add.s32 	%r242, %r565, %r556;
	cvt.u64.u32 	%rd40, %r242;
	add.s64 	%rd41, %rd1, %rd40;
	ld.global.s8 	%r243, [%rd41];
	add.s32 	%r244, %r573, %r243;
	add.s32 	%r245, %r242, 256;
	cvt.u64.u32 	%rd42, %r245;
	add.s64 	%rd43, %rd1, %rd42;
	ld.global.s8 	%r246, [%rd43];
	add.s32 	%r247, %r244, %r246;
	add.s32 	%r248, %r242, 512;
	cvt.u64.u32 	%rd44, %r248;
	add.s64 	%rd45, %rd1, %rd44;
	ld.global.s8 	%r249, [%rd45];
	add.s32 	%r250, %r247, %r249;
	add.s32 	%r251, %r242, 768;
	cvt.u64.u32 	%rd46, %r251;
	add.s64 	%rd47, %rd1, %rd46;
	ld.global.s8 	%r252, [%rd47];
	add.s32 	%r253, %r250, %r252;
	add.s32 	%r254, %r242, 1024;
	cvt.u64.u32 	%rd48, %r254;
	add.s64 	%rd49, %rd1, %rd48;
	ld.global.s8 	%r255, [%rd49];
	add.s32 	%r256, %r253, %r255;
	add.s32 	%r257, %r242, 1280;
	cvt.u64.u32 	%rd50, %r257;
	add.s64 	%rd51, %rd1, %rd50;
	ld.global.s8 	%r258, [%rd51];
	add.s32 	%r259, %r256, %r258;
	add.s32 	%r260, %r242, 1536;
	cvt.u64.u32 	%rd52, %r260;
	add.s64 	%rd53, %rd1, %rd52;
	ld.global.s8 	%r261, [%rd53];
	add.s32 	%r262, %r259, %r261;
	add.s32 	%r263, %r242, 1792;
	cvt.u64.u32 	%rd54, %r263;
	add.s64 	%rd55, %rd1, %rd54;
	ld.global.s8 	%r264, [%rd55];
	add.s32 	%r573, %r262, %r264;
	add.s32 	%r565, %r565, 2048;
$L__BB4_38:
	setp.eq.s32 	%p12, %r87, 0;
	@%p12 bra 	$L__BB4_44;
	setp.lt.u32 	%p13, %r87, 4;
	@%p13 bra 	$L__BB4_41;
	add.s32 	%r266, %r565, %r556;
	cvt.u64.u32 	%rd56, %r266;
	add.s64 	%rd57, %rd1, %rd56;
	ld.global.s8 	%r267, [%rd57];
	add.s32 	%r268, %r573, %r267;
	add.s32 	%r269, %r266, 256;
	cvt.u64.u32 	%rd58, %r269;
	add.s64 	%rd59, %rd1, %rd58;
	ld.global.s8 	%r270, [%rd59];
	add.s32 	%r271, %r268, %r270;
	add.s32 	%r272, %r266, 512;
	cvt.u64.u32 	%rd60, %r272;
	add.s64 	%rd61, %rd1, %rd60;
	ld.global.s8 	%r273, [%rd61];
	add.s32 	%r274, %r271, %r273;
	add.s32 	%r275, %r266, 768;
	cvt.u64.u32 	%rd62, %r275;
	add.s64 	%rd63, %rd1, %rd62;
	ld.global.s8 	%r276, [%rd63];
	add.s32 	%r573, %r274, %r276;
	add.s32 	%r565, %r565, 1024;
$L__BB4_41:
	and.b32  	%r277, %r71, 3;
	setp.eq.s32 	%p14, %r277, 0;
	@%p14 bra 	$L__BB4_44;
	add.s32 	%r571, %r565, %r553;
	cvt.u16.u32 	%rs1, %r552;
	shr.u16 	%rs2, %rs1, 8;
	add.s16 	%rs3, %rs2, 1;
	cvt.u32.u16 	%r278, %rs3;
	and.b32  	%r279, %r278, 3;
	neg.s32 	%r570, %r279;
$L__BB4_43:
	.pragma "nounroll";
	cvt.u64.u32 	%rd64, %r571;
	add.s64 	%rd65, %rd1, %rd64;
	ld.global.s8 	%r280, [%rd65];
	add.s32 	%r573, %r573, %r280;
	add.s32 	%r571, %r571, 256;
	add.s32 	%r570, %r570, 1;
	setp.ne.s32 	%p15, %r570, 0;
	@%p15 bra 	$L__BB4_43;
$L__BB4_44:
	// begin inline asm
	mov.u32 %r281, %laneid;
	// end inline asm
	mov.b32 	%r284, 1;
	mov.b32 	%r305, 31;
	mov.b32 	%r306, -1;
	// begin inline asm
	shfl.sync.down.b32 %r282, %r573, %r284, %r305, %r306;
	// end inline asm
	setp.gt.s32 	%p16, %r281, 30;
	selp.b32 	%r307, 0, %r282, %p16;
	add.s32 	%r288, %r307, %r573;
	mov.b32 	%r289, 2;
	// begin inline asm
	shfl.sync.down.b32 %r287, %r288, %r289, %r305, %r306;
	// end inline asm
	setp.gt.s32 	%p17, %r281, 29;
	selp.b32 	%r308, 0, %r287, %p17;
	add.s32 	%r293, %r288, %r308;
	mov.b32 	%r294, 4;
	// begin inline asm
	shfl.sync.down.b32 %r292, %r293, %r294, %r305, %r306;
	// end inline asm
	setp.gt.s32 	%p18, %r281, 27;
	selp.b32 	%r309, 0, %r292, %p18;
	add.s32 	%r298, %r293, %r309;
	mov.b32 	%r299, 8;
	// begin inline asm
	shfl.sync.down.b32 %r297, %r298, %r299, %r305, %r306;
	// end inline asm
	setp.gt.s32 	%p19, %r281, 23;
	selp.b32 	%r310, 0, %r297, %p19;
	add.s32 	%r303, %r298, %r310;
	mov.b32 	%r304, 16;
	// begin inline asm
	shfl.sync.down.b32 %r302, %r303, %r304, %r305, %r306;
	// end inline asm
	setp.gt.s32 	%p20, %r281, 15;
	selp.b32 	%r311, 0, %r302, %p20;
	add.s32 	%r574, %r303, %r311;
	setp.ne.s32 	%p21, %r281, 0;
	@%p21 bra 	$L__BB4_46;
	shr.u32 	%r312, %r54, 3;
	and.b32  	%r313, %r312, 124;
	mov.u32 	%r314, _ZZN3cub18CUB_300001_SM_10006detail6reduce18DeviceReduceKernelINS2_10policy_hubIijN4cuda3std3__44plusIiEEE10Policy1000EN6thrust24THRUST_300001_SM_1000_NS6detail15normal_iteratorINSD_10device_ptrIcEEEEjS9_iNS7_10__identityEEEvT0_PT3_T1_NS0_13GridEvenShareISN_EET2_T4_E12temp_storage;
	add.s32 	%r315, %r314, %r313;
	st.shared.u32 	[%r315+8], %r574;
$L__BB4_46:
	bar.sync 	0;
	setp.ne.s32 	%p22, %r54, 0;
	@%p22 bra 	$L__BB4_48;
	ld.shared.u32 	%r316, [_ZZN3cub18CUB_300001_SM_10006detail6reduce18DeviceReduceKernelINS2_10policy_hubIijN4cuda3std3__44plusIiEEE10Policy1000EN6thrust24THRUST_300001_SM_1000_NS6detail15normal_iteratorINSD_10device_ptrIcEEEEjS9_iNS7_10__identityEEEvT0_PT3_T1_NS0_13GridEvenShareISN_EET2_T4_E12temp_storage+12];
	add.s32 	%r317, %r316, %r574;
	ld.shared.u32 	%r318, [_ZZN3cub18CUB_300001_SM_10006detail6reduce18DeviceReduceKernelINS2_10policy_hubIijN4cuda3std3__44plusIiEEE10Policy1000EN6thrust24THRUST_300001_SM_1000_NS6detail15normal_iteratorINSD_10device_ptrIcEEEEjS9_iNS7_10__identityEEEvT0_PT3_T1_NS0_13GridEvenShareISN_EET2_T4_E12temp_storage+16];
	add.s32 	%r319, %r317, %r318;
	ld.shared.u32 	%r320, [_ZZN3cub18CUB_300001_SM_10006detail6reduce18DeviceReduceKernelINS2_10policy_hubIijN4cuda3std3__44plusIiEEE10Policy1000EN6thrust24THRUST_300001_SM_1000_NS6detail15normal_iteratorINSD_10device_ptrIcEEEEjS9_iNS7_10__identityEEEvT0_PT3_T1_NS0_13GridEvenShareISN_EET2_T4_E12temp_storage+20];
	add.s32 	%r321, %r319, %r320;
	ld.shared.u32 	%r322, [_ZZN3cub18CUB_300001_SM_10006detail6reduce18DeviceReduceKernelINS2_10policy_hubIijN4cuda3std3__44plusIiEEE10Policy1000EN6thrust24THRUST_300001_SM_1000_NS6detail15normal_iteratorINSD_10device_ptrIcEEEEjS9_iNS7_10__identityEEEvT0_PT3_T1_NS0_13GridEvenShareISN_EET2_T4_E12temp_storage+24];
	add.s32 	%r323, %r321, %r322;
	ld.shared.u32 	%r324, [_ZZN3cub18CUB_300001_SM_10006detail6reduce18DeviceReduceKernelINS2_10policy_hubIijN4cuda3std3__44plusIiEEE10Policy1000EN6thrust24THRUST_300001_SM_1000_NS6detail15normal_iteratorINSD_10device_ptrIcEEEEjS9_iNS7_10__identityEEEvT0_PT3_T1_NS0_13GridEvenShareISN_EET2_T4_E12temp_storage+28];
	add.s32 	%r325, %r323, %r324;
	ld.shared.u32 	%r326, [_ZZN3cub18CUB_300001_SM_10006detail6reduce18DeviceReduceKernelINS2_10policy_hubIijN4cuda3std3__44plusIiEEE10Policy1000EN6thrust24THRUST_300001_SM_1000_NS6detail15normal_iteratorINSD_10device_ptrIcEEEEjS9_iNS7_10__identityEEEvT0_PT3_T1_NS0_13GridEvenShareISN_EET2_T4_E12temp_storage+32];
	add.s32 	%r327, %r325, %r326;
	ld.shared.u32 	%r328, [_ZZN3cub18CUB_300001_SM_10006detail6reduce18DeviceReduceKernelINS2_10policy_hubIijN4cuda3std3__44plusIiEEE10Policy1000EN6thrust24THRUST_300001_SM_1000_NS6detail15normal_iteratorINSD_10device_ptrIcEEEEjS9_iNS7_10__identityEEEvT0_PT3_T1_NS0_13GridEvenShareISN_EET2_T4_E12temp_storage+36];
	add.s32 	%r574, %r327, %r328;
$L__BB4_48:
	mov.u32 	%r531, %tid.x;
	setp.ne.s32 	%p56, %r531, 0;
	@%p56 bra 	$L__BB4_50;
	ld.param.u64 	%rd129, [_ZN3cub18CUB_300001_SM_10006detail6reduce18DeviceReduceKernelINS2_10policy_hubIijN4cuda3std3__44plusIiEEE10Policy1000EN6thrust24THRUST_300001_SM_1000_NS6detail15normal_iteratorINSD_10device_ptrIcEEEEjS9_iNS7_10__identityEEEvT0_PT3_T1_NS0_13GridEvenShareISN_EET2_T4__param_1];
	cvta.to.global.u64 	%rd126, %rd129;
	mul.wide.u32 	%rd127, %r3, 4;
	add.s64 	%rd128, %rd126, %rd127;
	st.global.u32 	[%rd128], %r574;
$L__BB4_50:
	ret;

}
	// .globl	_ZN3cub18CUB_300001_SM_10006detail6reduce28DeviceReduceSingleTileKernelINS2_10policy_hubIijN4cuda3std3__44plusIiEEE10Policy1000EPiSC_iS9_iiNS7_10__identityEEEvT0_T1_T2_T3_T4_T6_
.visible .entry _ZN3cub18CUB_300001_SM_10006detail6reduce28DeviceReduceSingleTileKernelINS2_10policy_hubIijN4cuda3std3__44plusIiEEE10Policy1000EPiSC_iS9_iiNS7_10__identityEEEvT0_T1_T2_T3_T4_T6_(
	.param .u64 .ptr .align 1 _ZN3cub18CUB_300001_SM_10006detail6reduce28DeviceReduceSingleTileKernelINS2_10policy_hubIijN4cuda3std3__44plusIiEEE10Policy1000EPiSC_iS9_iiNS7_10__identityEEEvT0_T1_T2_T3_T4_T6__param_0,
	.param .u64 .ptr .align 1 _ZN3cub18CUB_300001_SM_10006detail6reduce28DeviceReduceSingleTileKernelINS2_10policy_hubIijN4cuda3std3__44plusIiEEE10Policy1000EPiSC_iS9_iiNS7_10__identityEEEvT0_T1_T2_T3_T4_T6__param_1,
	.param .u32 _ZN3cub18CUB_300001_SM_10006detail6reduce28DeviceReduceSingleTileKernelINS2_10policy_hubIijN4cuda3std3__44plusIiEEE10Policy1000EPiSC_iS9_iiNS7_10__identityEEEvT0_T1_T2_T3_T4_T6__param_2,
	.param .align 1 .b8 _ZN3cub18CUB_300001_SM_10006detail6reduce28DeviceReduceSingleTileKernelINS2_10policy_hubIijN4cuda3std3__44plusIiEEE10Policy1000EPiSC_iS9_iiNS7_10__identityEEEvT0_T1_T2_T3_T4_T6__param_3[1],
	.param .u32 _ZN3cub18CUB_300001_SM_10006detail6reduce28DeviceReduceSingleTileKernelINS2_10policy_hubIijN4cuda3std3__44plusIiEEE10Policy1000EPiSC_iS9_iiNS7_10__identityEEEvT0_T1_T2_T3_T4_T6__param_4,
	.param .align 1 .b8 _ZN3cub18CUB_300001_SM_10006detail6reduce28DeviceReduceSingleTileKernelINS2_10policy_hubIijN4cuda3std3__44plusIiEEE10Policy1000EPiSC_iS9_iiNS7_10__identityEEEvT0_T1_T2_T3_T4_T6__param_5[1]
)
.maxntid 256
.minnctapersm 1
{
	.reg .pred 	%p<97>;
	.reg .b32 	%r<687>;
	.reg .b64 	%rd<125>;
	// demoted variable
	.shared .align 4 .b8 _ZZN3cub18CUB_300001_SM_10006detail6reduce28DeviceReduceSingleTileKernelINS2_10policy_hubIijN4cuda3std3__44plusIiEEE10Policy1000EPiSC_iS9_iiNS7_10__identityEEEvT0_T1_T2_T3_T4_T6_E12temp_storage[44];
	ld.param.u64 	%rd16, [_ZN3cub18CUB_300001_SM_10006detail6reduce28DeviceReduceSingleTileKernelINS2_10policy_hubIijN4cuda3std3__44plusIiEEE10Policy1000EPiSC_iS9_iiNS7_10__identityEEEvT0_T1_T2_T3_T4_T6__param_0];
	ld.param.u64 	%rd17, [_ZN3cub18CUB_300001_SM_10006detail6reduce28DeviceReduceSingleTileKernelINS2_10policy_hubIijN4cuda3std3__44plusIiEEE10Policy1000EPiSC_iS9_iiNS7_10__identityEEEvT0_T1_T2_T3_T4_T6__param_1];
	ld.param.u32 	%r120, [_ZN3cub18CUB_300001_SM_10006detail6reduce28DeviceReduceSingleTileKernelINS2_10policy_hubIijN4cuda3std3__44plusIiEEE10Policy1000EPiSC_iS9_iiNS7_10__identityEEEvT0_T1_T2_T3_T4_T6__param_2];
	ld.param.u32 	%r121, [_ZN3cub18CUB_300001_SM_10006detail6reduce28DeviceReduceSingleTileKernelINS2_10policy_hubIijN4cuda3std3__44plusIiEEE10Policy1000EPiSC_iS9_iiNS7_10__identityEEEvT0_T1_T2_T3_T4_T6__param_4];
	cvta.to.global.u64 	%rd1, %rd17;
	setp.ne.s32 	%p1, %r120, 0;
	@%p1 bra 	$L__BB5_3;
	mov.u32 	%r633, %tid.x;
	setp.ne.s32 	%p96, %r633, 0;
	@%p96 bra 	$L__BB5_74;
	st.global.u32 	[%rd1], %r121;
	bra.uni 	$L__BB5_74;
$L__BB5_3:
	and.b64  	%rd18, %rd16, 15;
	setp.ne.s64 	%p2, %rd18, 0;
	@%p2 bra 	$L__BB5_38;
	setp.gt.s32 	%p49, %r120, 4095;
	@%p49 bra 	$L__BB5_22;
	mov.u32 	%r1, %tid.x;
	setp.ge.s32 	%p66, %r1, %r120;
	mov.b32 	%r644, 0;
	mov.u32 	%r639, %r1;
	@%p66 bra 	$L__BB5_7;
	mul.wide.u32 	%rd113, %r1, 4;
	add.s64 	%rd112, %rd16, %rd113;
	// begin inline asm
	ld.global.nc.u32 %r644, [%rd112];
	// end inline asm
	add.s32 	%r639, %r1, 256;
$L__BB5_7:
	setp.ge.s32 	%p67, %r639, %r120;
	@%p67 bra 	$L__BB5_13;
	not.b32 	%r507, %r639;
	add.s32 	%r6, %r120, %r507;
	and.b32  	%r508, %r6, 768;
	setp.eq.s32 	%p68, %r508, 768;
	@%p68 bra 	$L__BB5_11;
	mul.wide.u32 	%rd114, %r639, 4;
	add.s64 	%rd121, %rd16, %rd114;
	shr.u32 	%r509, %r6, 8;
	add.s32 	%r510, %r509, 1;
	and.b32  	%r511, %r510, 3;
	neg.s32 	%r636, %r511;
$L__BB5_10:
	.pragma "nounroll";
	// begin inline asm
	ld.global.nc.u32 %r512, [%rd121];
	// end inline asm
	add.s32 	%r644, %r512, %r644;
	add.s32 	%r639, %r639, 256;
	add.s64 	%rd121, %rd121, 1024;
	add.s32 	%r636, %r636, 1;
	setp.ne.s32 	%p69, %r636, 0;
	@%p69 bra 	$L__BB5_10;
$L__BB5_11:
	setp.lt.u32 	%p70, %r6, 768;
	@%p70 bra 	$L__BB5_13;
$L__BB5_12:
	mul.wide.s32 	%rd120, %r639, 4;
	add.s64 	%rd116, %rd16, %rd120;
	// begin inline asm
	ld.global.nc.u32 %r513, [%rd116];
	// end inline asm
	add.s32 	%r517, %r513, %r644;
	add.s64 	%rd117, %rd116, 1024;
	// begin inline asm
	ld.global.nc.u32 %r514, [%rd117];
	// end inline asm
	add.s32 	%r518, %r514, %r517;
	add.s64 	%rd118, %rd116, 2048;
	// begin inline asm
	ld.global.nc.u32 %r515, [%rd118];
	// end inline asm
	add.s32 	%r519, %r515, %r518;
	add.s64 	%rd119, %rd116, 3072;
	// begin inline asm
	ld.global.nc.u32 %r516, [%rd119];
	// end inline asm
	add.s32 	%r644, %r516, %r519;
	add.s32 	%r639, %r639, 1024;
	setp.lt.s32 	%p71, %r639, %r120;
	@%p71 bra 	$L__BB5_12;
$L__BB5_13:
	setp.lt.s32 	%p72, %r120, 256;
	@%p72 bra 	$L__BB5_18;
	// begin inline asm
	mov.u32 %r583, %laneid;
	// end inline asm
	mov.b32 	%r586, 1;
	mov.b32 	%r607, 31;
	mov.b32 	%r608, -1;
	// begin inline asm
	shfl.sync.down.b32 %r584, %r644, %r586, %r607, %r608;
	// end inline asm
	setp.gt.s32 	%p88, %r583, 30;
	selp.b32 	%r609, 0, %r584, %p88;
	add.s32 	%r590, %r609, %r644;
	mov.b32 	%r591, 2;
	// begin inline asm
	shfl.sync.down.b32 %r589, %r590, %r591, %r607, %r608;
	// end inline asm
	setp.gt.s32 	%p89, %r583, 29;
	selp.b32 	%r610, 0, %r589, %p89;
	add.s32 	%r595, %r590, %r610;
	mov.b32 	%r596, 4;
	// begin inline asm
	shfl.sync.down.b32 %r594, %r595, %r596, %r607, %r608;
	// end inline asm
	setp.gt.s32 	%p90, %r583, 27;
	selp.b32 	%r611, 0, %r594, %p90;
	add.s32 	%r600, %r595, %r611;
	mov.b32 	%r601, 8;
	// begin inline asm
	shfl.sync.down.b32 %r599, %r600, %r601, %r607, %r608;
	// end inline asm
	setp.gt.s32 	%p91, %r583, 23;
	selp.b32 	%r612, 0, %r599, %p91;
	add.s32 	%r605, %r600, %r612;
	mov.b32 	%r606, 16;
	// begin inline asm
	shfl.sync.down.b32 %r604, %r605, %r606, %r607, %r608;
	// end inline asm
	setp.gt.s32 	%p92, %r583, 15;
	selp.b32 	%r613, 0, %r604, %p92;
	add.s32 	%r686, %r605, %r613;
	setp.ne.s32 	%p93, %r583, 0;
	@%p93 bra 	$L__BB5_16;
	shr.u32 	%r614, %r1, 3;
	and.b32  	%r615, %r614, 124;
	mov.u32 	%r616, _ZZN3cub18CUB_300001_SM_10006detail6reduce28DeviceReduceSingleTileKernelINS2_10policy_hubIijN4cuda3std3__44plusIiEEE10Policy1000EPiSC_iS9_iiNS7_10__identityEEEvT0_T1_T2_T3_T4_T6_E12temp_storage;
	add.s32 	%r617, %r616, %r615;
	st.shared.u32 	[%r617+8], %r686;
$L__BB5_16:
	bar.sync 	0;
	setp.ne.s32 	%p94, %r1, 0;
	@%p94 bra 	$L__BB5_72;
	ld.shared.u32 	%r618, [_ZZN3cub18CUB_300001_SM_10006detail6reduce28DeviceReduceSingleTileKernelINS2_10policy_hubIijN4cuda3std3__44plusIiEEE10Policy1000EPiSC_iS9_iiNS7_10__identityEEEvT0_T1_T2_T3_T4_T6_E12temp_storage+12];
	add.s32 	%r619, %r618, %r686;
	ld.shared.u32 	%r620, [_ZZN3cub18CUB_300001_SM_10006detail6reduce28DeviceReduceSingleTileKernelINS2_10policy_hubIijN4cuda3std3__44plusIiEEE10Policy1000EPiSC_iS9_iiNS7_10__identityEEEvT0_T1_T2_T3_T4_T6_E12temp_storage+16];
	add.s32 	%r621, %r619, %r620;
	ld.shared.u32 	%r622, [_ZZN3cub18CUB_300001_SM_10006detail6reduce28DeviceReduceSingleTileKernelINS2_10policy_hubIijN4cuda3std3__44plusIiEEE10Policy1000EPiSC_iS9_iiNS7_10__identityEEEvT0_T1_T2_T3_T4_T6_E12temp_storage+20];
	add.s32 	%r623, %r621, %r622;
	ld.shared.u32 	%r624, [_ZZN3cub18CUB_300001_SM_10006detail6reduce28DeviceReduceSingleTileKernelINS2_10policy_hubIijN4cuda3std3__44plusIiEEE10Policy1000EPiSC_iS9_iiNS7_10__identityEEEvT0_T1_T2_T3_T4_T6_E12temp_storage+24];
	add.s32 	%r625, %r623, %r624;
	ld.shared.u32 	%r626, [_ZZN3cub18CUB_300001_SM_10006detail6reduce28DeviceReduceSingleTileKernelINS2_10policy_hubIijN4cuda3std3__44plusIiEEE10Policy1000EPiSC_iS9_iiNS7_10__identityEEEvT0_T1_T2_T3_T4_T6_E12temp_storage+28];
	add.s32 	%r627, %r625, %r626;
	ld.shared.u32 	%r628, [_ZZN3cub18CUB_300001_SM_10006detail6reduce28DeviceReduceSingleTileKernelINS2_10policy_hubIijN4cuda3std3__44plusIiEEE10Policy1000EPiSC_iS9_iiNS7_10__identityEEEvT0_T1_T2_T3_T4_T6_E12temp_storage+32];
	add.s32 	%r629, %r627, %r628;
	ld.shared.u32 	%r630, [_ZZN3cub18CUB_300001_SM_10006detail6reduce28DeviceReduceSingleTileKernelINS2_10policy_hubIijN4cuda3std3__44plusIiEEE10Policy1000EPiSC_iS9_iiNS7_10__identityEEEvT0_T1_T2_T3_T4_T6_E12temp_storage+36];
	add.s32 	%r686, %r629, %r630;
	bra.uni 	$L__BB5_72;
$L__BB5_18:
	// begin inline asm
	mov.u32 %r520, %laneid;
	// end inline asm
	and.b32  	%r546, %r1, 992;
	add.s32 	%r547, %r546, 32;
	setp.gt.s32 	%p73, %r547, %r120;
	not.b32 	%r548, %r546;
	add.s32 	%r549, %r120, %r548;
	selp.b32 	%r544, %r549, 31, %p73;
	mov.b32 	%r523, 1;
	mov.b32 	%r545, -1;
	// begin inline asm
	shfl.sync.down.b32 %r521, %r644, %r523, %r544, %r545;
	// end inline asm
	setp.lt.s32 	%p74, %r520, %r544;
	selp.b32 	%r550, %r521, 0, %p74;
	add.s32 	%r527, %r550, %r644;
	mov.b32 	%r528, 2;
	// begin inline asm
	shfl.sync.down.b32 %r526, %r527, %r528, %r544, %r545;
	// end inline asm
	add.s32 	%r551, %r520, 2;
	setp.gt.s32 	%p75, %r551, %r544;
	selp.b32 	%r552, 0, %r526, %p75;
	add.s32 	%r532, %r527, %r552;
	mov.b32 	%r533, 4;
	// begin inline asm
	shfl.sync.down.b32 %r531, %r532, %r533, %r544, %r545;
	// end inline asm
	add.s32 	%r553, %r520, 4;
	setp.gt.s32 	%p76, %r553, %r544;
	selp.b32 	%r554, 0, %r531, %p76;
	add.s32 	%r537, %r532, %r554;
	mov.b32 	%r538, 8;
	// begin inline asm
	shfl.sync.down.b32 %r536, %r537, %r538, %r544, %r545;
	// end inline asm
	add.s32 	%r555, %r520, 8;
	setp.gt.s32 	%p77, %r555, %r544;
	selp.b32 	%r556, 0, %r536, %p77;
	add.s32 	%r542, %r537, %r556;
	mov.b32 	%r543, 16;
	// begin inline asm
	shfl.sync.down.b32 %r541, %r542, %r543, %r544, %r545;
	// end inline asm
	add.s32 	%r557, %r520, 16;
	setp.gt.s32 	%p78, %r557, %r544;
	selp.b32 	%r558, 0, %r541, %p78;
	add.s32 	%r686, %r542, %r558;
	setp.ne.s32 	%p79, %r520, 0;
	@%p79 bra 	$L__BB5_20;
	shr.u32 	%r559, %r1, 3;
	and.b32  	%r560, %r559, 124;
	mov.u32 	%r561, _ZZN3cub18CUB_300001_SM_10006detail6reduce28DeviceReduceSingleTileKernelINS2_10policy_hubIijN4cuda3std3__44plusIiEEE10Policy1000EPiSC_iS9_iiNS7_10__identityEEEvT0_T1_T2_T3_T4_T6_E12temp_storage;
	add.s32 	%r562, %r561, %r560;
	st.shared.u32 	[%r562+8], %r686;
$L__BB5_20:
	bar.sync 	0;
	setp.ne.s32 	%p80, %r1, 0;
	@%p80 bra 	$L__BB5_72;
	setp.gt.s32 	%p81, %r120, 32;
	ld.shared.u32 	%r563, [_ZZN3cub18CUB_300001_SM_10006detail6reduce28DeviceReduceSingleTileKernelINS2_10policy_hubIijN4cuda3std3__44plusIiEEE10Policy1000EPiSC_iS9_iiNS7_10__identityEEEvT0_T1_T2_T3_T4_T6_E12temp_storage+12];
	selp.b32 	%r564, %r563, 0, %p81;
	add.s32 	%r565, %r564, %r686;
	setp.gt.s32 	%p82, %r120, 64;
	ld.shared.u32 	%r566, [_ZZN3cub18CUB_300001_SM_10006detail6reduce28DeviceReduceSingleTileKernelINS2_10policy_hubIijN4cuda3std3__44plusIiEEE10Policy1000EPiSC_iS9_iiNS7_10__identityEEEvT0_T1_T2_T3_T4_T6_E12temp_storage+16];
	selp.b32 	%r567, %r566, 0, %p82;
	add.s32 	%r568, %r565, %r567;
	setp.gt.s32 	%p83, %r120, 96;
	ld.shared.u32 	%r569, [_ZZN3cub18CUB_300001_SM_10006detail6reduce28DeviceReduceSingleTileKernelINS2_10policy_hubIijN4cuda3std3__44plusIiEEE10Policy1000EPiSC_iS9_iiNS7_10__identityEEEvT0_T1_T2_T3_T4_T6_E12temp_storage+20];
	selp.b32 	%r570, %r569, 0, %p83;
	add.s32 	%r571, %r568, %r570;
	setp.gt.s32 	%p84, %r120, 128;
	ld.shared.u32 	%r572, [_ZZN3cub18CUB_300001_SM_10006detail6reduce28DeviceReduceSingleTileKernelINS2_10policy_hubIijN4cuda3std3__44plusIiEEE10Policy1000EPiSC_iS9_iiNS7_10__identityEEEvT0_T1_T2_T3_T4_T6_E12temp_storage+24];
	selp.b32 	%r573, %r572, 0, %p84;
	add.s32 	%r574, %r571, %r573;
	setp.gt.s32 	%p85, %r120, 160;
	ld.shared.u32 	%r575, [_ZZN3cub18CUB_300001_SM_10006detail6reduce28DeviceReduceSingleTileKernelINS2_10policy_hubIijN4cuda3std3__44plusIiEEE10Policy1000EPiSC_iS9_iiNS7_10__identityEEEvT0_T1_T2_T3_T4_T6_E12temp_storage+28];
	selp.b32 	%r576, %r575, 0, %p85;
	add.s32 	%r577, %r574, %r576;
	setp.gt.s32 	%p86, %r120, 192;
	ld.shared.u32 	%r578, [_ZZN3cub18CUB_300001_SM_10006detail6reduce28DeviceReduceSingleTileKernelINS2_10policy_hubIijN4cuda3std3__44plusIiEEE10Policy1000EPiSC_iS9_iiNS7_10__identityEEEvT0_T1_T2_T3_T4_T6_E12temp_storage+32];
	selp.b32 	%r579, %r578, 0, %p86;
	add.s32 	%r580, %r577, %r579;
	setp.gt.s32 	%p87, %r120, 224;
	ld.shared.u32 	%r581, [_ZZN3cub18CUB_300001_SM_10006detail6reduce28DeviceReduceSingleTileKernelINS2_10policy_hubIijN4cuda3std3__44plusIiEEE10Policy1000EPiSC_iS9_iiNS7_10__identityEEEvT0_T1_T2_T3_T4_T6_E12temp_storage+36];
	selp.b32 	%r582, %r581, 0, %p87;
	add.s32 	%r686, %r580, %r582;
	bra.uni 	$L__BB5_72;
$L__BB5_22:
	mov.u32 	%r26, %tid.x;
	shl.b32 	%r377, %r26, 2;
	mul.wide.u32 	%rd86, %r377, 4;
	add.s64 	%rd76, %rd16, %rd86;
	// begin inline asm
	ld.global.nc.v2.u64 {%rd74, %rd75}, [%rd76];
	// end inline asm
	mov.b64 	{%r378, %r379}, %rd75;
	mov.b64 	{%r380, %r381}, %rd74;
	add.s64 	%rd79, %rd76, 4096;
	// begin inline asm
	ld.global.nc.v2.u64 {%rd77, %rd78}, [%rd79];
	// end inline asm
	mov.b64 	{%r382, %r383}, %rd78;
	mov.b64 	{%r384, %r385}, %rd77;
	add.s64 	%rd82, %rd76, 8192;
	// begin inline asm
	ld.global.nc.v2.u64 {%rd80, %rd81}, [%rd82];
	// end inline asm
	mov.b64 	{%r386, %r387}, %rd81;
	mov.b64 	{%r388, %r389}, %rd80;
	add.s64 	%rd85, %rd76, 12288;
	// begin inline asm
	ld.global.nc.v2.u64 {%rd83, %rd84}, [%rd85];
	// end inline asm
	mov.b64 	{%r390, %r391}, %rd84;
	mov.b64 	{%r392, %r393}, %rd83;
	add.s32 	%r394, %r381, %r380;
	add.s32 	%r395, %r378, %r394;
	add.s32 	%r396, %r379, %r395;
	add.s32 	%r397, %r384, %r396;
	add.s32 	%r398, %r385, %r397;
	add.s32 	%r399, %r382, %r398;
	add.s32 	%r400, %r383, %r399;
	add.s32 	%r401, %r388, %r400;
	add.s32 	%r402, %r389, %r401;
	add.s32 	%r403, %r386, %r402;
	add.s32 	%r404, %r387, %r403;
	add.s32 	%r405, %r392, %r404;
	add.s32 	%r406, %r393, %r405;
	add.s32 	%r407, %r390, %r406;
	add.s32 	%r659, %r391, %r407;
	setp.lt.u32 	%p50, %r120, 8192;
	mov.b32 	%r648, 4096;
	@%p50 bra 	$L__BB5_26;
	add.s32 	%r28, %r120, -4096;
	mov.b32 	%r648, 4096;
$L__BB5_24:
	mul.wide.s32 	%rd99, %r648, 4;
	add.s64 	%rd89, %rd76, %rd99;
	// begin inline asm
	ld.global.nc.v2.u64 {%rd87, %rd88}, [%rd89];
	// end inline asm
	mov.b64 	{%r409, %r410}, %rd88;
	mov.b64 	{%r411, %r412}, %rd87;
	add.s64 	%rd92, %rd89, 4096;
	// begin inline asm
	ld.global.nc.v2.u64 {%rd90, %rd91}, [%rd92];
	// end inline asm
	mov.b64 	{%r413, %r414}, %rd91;
	mov.b64 	{%r415, %r416}, %rd90;
	add.s64 	%rd95, %rd89, 8192;
	// begin inline asm
	ld.global.nc.v2.u64 {%rd93, %rd94}, [%rd95];
	// end inline asm
	mov.b64 	{%r417, %r418}, %rd94;
	mov.b64 	{%r419, %r420}, %rd93;
	add.s64 	%rd98, %rd89, 12288;
	// begin inline asm
	ld.global.nc.v2.u64 {%rd96, %rd97}, [%rd98];
	// end inline asm
	mov.b64 	{%r421, %r422}, %rd97;
	mov.b64 	{%r423, %r424}, %rd96;
	add.s32 	%r425, %r411, %r659;
	add.s32 	%r426, %r412, %r425;
	add.s32 	%r427, %r409, %r426;
	add.s32 	%r428, %r410, %r427;
	add.s32 	%r429, %r415, %r428;
	add.s32 	%r430, %r416, %r429;
	add.s32 	%r431, %r413, %r430;
	add.s32 	%r432, %r414, %r431;
	add.s32 	%r433, %r419, %r432;
	add.s32 	%r434, %r420, %r433;
	add.s32 	%r435, %r417, %r434;
	add.s32 	%r436, %r418, %r435;
	add.s32 	%r437, %r423, %r436;
	add.s32 	%r438, %r424, %r437;
	add.s32 	%r439, %r421, %r438;
	add.s32 	%r659, %r422, %r439;
	sub.s32 	%r440, %r120, %r648;
	setp.lt.s32 	%p51, %r440, 4096;
	@%p51 bra 	$L__BB5_34;
	add.s32 	%r648, %r648, 4096;
	setp.le.s32 	%p52, %r648, %r28;
	@%p52 bra 	$L__BB5_24;
$L__BB5_26:
	setp.le.s32 	%p53, %r120, %r648;
	@%p53 bra 	$L__BB5_34;
	sub.s32 	%r35, %r120, %r648;
	setp.ge.s32 	%p54, %r26, %r35;
	@%p54 bra 	$L__BB5_34;
	not.b32 	%r442, %r26;
	add.s32 	%r443, %r120, %r442;
	sub.s32 	%r36, %r443, %r648;
	and.b32  	%r444, %r36, 768;
	setp.eq.s32 	%p55, %r444, 768;
	mov.u32 	%r653, %r26;
	@%p55 bra 	$L__BB5_31;
	add.s32 	%r650, %r26, %r648;
	shr.u32 	%r445, %r36, 8;
	add.s32 	%r446, %r445, 1;
	and.b32  	%r447, %r446, 3;
	neg.s32 	%r649, %r447;
	mov.u32 	%r653, %r26;
$L__BB5_30:
	.pragma "nounroll";
	mul.wide.u32 	%rd101, %r650, 4;
	add.s64 	%rd100, %rd16, %rd101;
	// begin inline asm
	ld.global.nc.u32 %r448, [%rd100];
	// end inline asm
	add.s32 	%r659, %r448, %r659;
	add.s32 	%r653, %r653, 256;
	add.s32 	%r650, %r650, 256;
	add.s32 	%r649, %r649, 1;
	setp.ne.s32 	%p56, %r649, 0;
	@%p56 bra 	$L__BB5_30;
$L__BB5_31:
	setp.lt.u32 	%p57, %r36, 768;
	@%p57 bra 	$L__BB5_34;
	cvt.u64.u32 	%rd102, %r653;
	cvt.u64.u32 	%rd103, %r648;
	add.s64 	%rd104, %rd102, %rd103;
	shl.b64 	%rd105, %rd104, 2;
	add.s64 	%rd106, %rd105, %rd16;
	add.s64 	%rd122, %rd106, 2048;
	add.s32 	%r656, %r653, %r648;
$L__BB5_33:
	mul.wide.u32 	%rd111, %r656, 4;
	add.s64 	%rd107, %rd16, %rd111;
	// begin inline asm
	ld.global.nc.u32 %r449, [%rd107];
	// end inline asm
	add.s32 	%r453, %r449, %r659;
	add.s64 	%rd108, %rd122, -1024;
	// begin inline asm
	ld.global.nc.u32 %r450, [%rd108];
	// end inline asm
	add.s32 	%r454, %r450, %r453;
	// begin inline asm
	ld.global.nc.u32 %r451, [%rd122];
	// end inline asm
	add.s32 	%r455, %r451, %r454;
	add.s64 	%rd110, %rd122, 1024;
	// begin inline asm
	ld.global.nc.u32 %r452, [%rd110];
	// end inline asm
	add.s32 	%r659, %r452, %r455;
	add.s32 	%r653, %r653, 1024;
	add.s64 	%rd122, %rd122, 4096;
	add.s32 	%r656, %r656, 1024;
	setp.lt.s32 	%p58, %r653, %r35;
	@%p58 bra 	$L__BB5_33;
$L__BB5_34:
	// begin inline asm
	mov.u32 %r456, %laneid;
	// end inline asm
	mov.b32 	%r459, 1;
	mov.b32 	%r480, 31;
	mov.b32 	%r481, -1;
	// begin inline asm
	shfl.sync.down.b32 %r457, %r659, %r459, %r480, %r481;
	// end inline asm
	setp.gt.s32 	%p59, %r456, 30;
	selp.b32 	%r482, 0, %r457, %p59;
	add.s32 	%r463, %r482, %r659;
	mov.b32 	%r464, 2;
	// begin inline asm
	shfl.sync.down.b32 %r462, %r463, %r464, %r480, %r481;
	// end inline asm
	setp.gt.s32 	%p60, %r456, 29;
	selp.b32 	%r483, 0, %r462, %p60;
	add.s32 	%r468, %r463, %r483;
	mov.b32 	%r469, 4;
	// begin inline asm
	shfl.sync.down.b32 %r467, %r468, %r469, %r480, %r481;
	// end inline asm
	setp.gt.s32 	%p61, %r456, 27;
	selp.b32 	%r484, 0, %r467, %p61;
	add.s32 	%r473, %r468, %r484;
	mov.b32 	%r474, 8;
	// begin inline asm
	shfl.sync.down.b32 %r472, %r473, %r474, %r480, %r481;
	// end inline asm
	setp.gt.s32 	%p62, %r456, 23;
	selp.b32 	%r485, 0, %r472, %p62;
	add.s32 	%r478, %r473, %r485;
	mov.b32 	%r479, 16;
	// begin inline asm
	shfl.sync.down.b32 %r477, %r478, %r479, %r480, %r481;
	// end inline asm
	setp.gt.s32 	%p63, %r456, 15;
	selp.b32 	%r486, 0, %r477, %p63;
	add.s32 	%r686, %r478, %r486;
	setp.ne.s32 	%p64, %r456, 0;
	@%p64 bra 	$L__BB5_36;
	shr.u32 	%r487, %r26, 3;
	and.b32  	%r488, %r487, 124;
	mov.u32 	%r489, _ZZN3cub18CUB_300001_SM_10006detail6reduce28DeviceReduceSingleTileKernelINS2_10policy_hubIijN4cuda3std3__44plusIiEEE10Policy1000EPiSC_iS9_iiNS7_10__identityEEEvT0_T1_T2_T3_T4_T6_E12temp_storage;
	add.s32 	%r490, %r489, %r488;
	st.shared.u32 	[%r490+8], %r686;
$L__BB5_36:
	bar.sync 	0;
	setp.ne.s32 	%p65, %r26, 0;
	@%p65 bra 	$L__BB5_72;
	ld.shared.u32 	%r491, [_ZZN3cub18CUB_300001_SM_10006detail6reduce28DeviceReduceSingleTileKernelINS2_10policy_hubIijN4cuda3std3__44plusIiEEE10Policy1000EPiSC_iS9_iiNS7_10__identityEEEvT0_T1_T2_T3_T4_T6_E12temp_storage+12];
	add.s32 	%r492, %r491, %r686;
	ld.shared.u32 	%r493, [_ZZN3cub18CUB_300001_SM_10006detail6reduce28DeviceReduceSingleTileKernelINS2_10policy_hubIijN4cuda3std3__44plusIiEEE10Policy1000EPiSC_iS9_iiNS7_10__identityEEEvT0_T1_T2_T3_T4_T6_E12temp_storage+16];
	add.s32 	%r494, %r492, %r493;
	ld.shared.u32 	%r495, [_ZZN3cub18CUB_300001_SM_10006detail6reduce28DeviceReduceSingleTileKernelINS2_10policy_hubIijN4cuda3std3__44plusIiEEE10Policy1000EPiSC_iS9_iiNS7_10__identityEEEvT0_T1_T2_T3_T4_T6_E12temp_storage+20];
	add.s32 	%r496, %r494, %r495;
	ld.shared.u32 	%r497, [_ZZN3cub18CUB_300001_SM_10006detail6reduce28DeviceReduceSingleTileKernelINS2_10policy_hubIijN4cuda3std3__44plusIiEEE10Policy1000EPiSC_iS9_iiNS7_10__identityEEEvT0_T1_T2_T3_T4_T6_E12temp_storage+24];
	add.s32 	%r498, %r496, %r497;
	ld.shared.u32 	%r499, [_ZZN3cub18CUB_300001_SM_10006detail6reduce28DeviceReduceSingleTileKernelINS2_10policy_hubIijN4cuda3std3__44plusIiEEE10Policy1000EPiSC_iS9_iiNS7_10__identityEEEvT0_T1_T2_T3_T4_T6_E12temp_storage+28];
	add.s32 	%r500, %r498, %r499;
	ld.shared.u32 	%r501, [_ZZN3cub18CUB_300001_SM_10006detail6reduce28DeviceReduceSingleTileKernelINS2_10policy_hubIijN4cuda3std3__44plusIiEEE10Policy1000EPiSC_iS9_iiNS7_10__identityEEEvT0_T1_T2_T3_T4_T6_E12temp_storage+32];
	add.s32 	%r502, %r500, %r501;
	ld.shared.u32 	%r503, [_ZZN3cub18CUB_300001_SM_10006detail6reduce28DeviceReduceSingleTileKernelINS2_10policy_hubIijN4cuda3std3__44plusIiEEE10Policy1000EPiSC_iS9_iiNS7_10__identityEEEvT0_T1_T2_T3_T4_T6_E12temp_storage+36];
	add.s32 	%r686, %r502, %r503;
	bra.uni 	$L__BB5_72;
$L__BB5_38:
	setp.gt.s32 	%p3, %r120, 4095;
	@%p3 bra 	$L__BB5_56;
	mov.u32 	%r60, %tid.x;
	setp.ge.s32 	%p20, %r60, %r120;
	mov.b32 	%r670, 0;
	mov.u32 	%r665, %r60;
	@%p20 bra 	$L__BB5_41;
	mul.wide.u32 	%rd66, %r60, 4;
	add.s64 	%rd65, %rd16, %rd66;
	// begin inline asm
	ld.global.nc.u32 %r670, [%rd65];
	// end inline asm
	add.s32 	%r665, %r60, 256;
$L__BB5_41:
	setp.ge.s32 	%p21, %r665, %r120;
	@%p21 bra 	$L__BB5_47;
	not.b32 	%r252, %r665;
	add.s32 	%r65, %r120, %r252;
	and.b32  	%r253, %r65, 768;
	setp.eq.s32 	%p22, %r253, 768;
	@%p22 bra 	$L__BB5_45;
	mul.wide.u32 	%rd67, %r665, 4;
	add.s64 	%rd123, %rd16, %rd67;
	shr.u32 	%r254, %r65, 8;
	add.s32 	%r255, %r254, 1;
	and.b32  	%r256, %r255, 3;
	neg.s32 	%r662, %r256;
$L__BB5_44:
	.pragma "nounroll";
	// begin inline asm
	ld.global.nc.u32 %r257, [%rd123];
	// end inline asm
	add.s32 	%r670, %r257, %r670;
	add.s32 	%r665, %r665, 256;
	add.s64 	%rd123, %rd123, 1024;
	add.s32 	%r662, %r662, 1;
	setp.ne.s32 	%p23, %r662, 0;
	@%p23 bra 	$L__BB5_44;
$L__BB5_45:
	setp.lt.u32 	%p24, %r65, 768;
	@%p24 bra 	$L__BB5_47;
$L__BB5_46:
	mul.wide.s32 	%rd73, %r665, 4;
	add.s64 	%rd69, %rd16, %rd73;
	// begin inline asm
	ld.global.nc.u32 %r258, [%rd69];
	// end inline asm
	add.s32 	%r262, %r258, %r670;
	add.s64 	%rd70, %rd69, 1024;
	// begin inline asm
	ld.global.nc.u32 %r259, [%rd70];
	// end inline asm
	add.s32 	%r263, %r259, %r262;
	add.s64 	%rd71, %rd69, 2048;
	// begin inline asm
	ld.global.nc.u32 %r260, [%rd71];
	// end inline asm
	add.s32 	%r264, %r260, %r263;
	add.s64 	%rd72, %rd69, 3072;
	// begin inline asm
	ld.global.nc.u32 %r261, [%rd72];
	// end inline asm
	add.s32 	%r670, %r261, %r264;
	add.s32 	%r665, %r665, 1024;
	setp.lt.s32 	%p25, %r665, %r120;
	@%p25 bra 	$L__BB5_46;
$L__BB5_47:
	setp.lt.s32 	%p26, %r120, 256;
	@%p26 bra 	$L__BB5_52;
	// begin inline asm
	mov.u32 %r328, %laneid;
	// end inline asm
	mov.b32 	%r331, 1;
	mov.b32 	%r352, 31;
	mov.b32 	%r353, -1;
	// begin inline asm
	shfl.sync.down.b32 %r329, %r670, %r331, %r352, %r353;
	// end inline asm
	setp.gt.s32 	%p42, %r328, 30;
	selp.b32 	%r354, 0, %r329, %p42;
	add.s32 	%r335, %r354, %r670;
	mov.b32 	%r336, 2;
	// begin inline asm
	shfl.sync.down.b32 %r334, %r335, %r336, %r352, %r353;
	// end inline asm
	setp.gt.s32 	%p43, %r328, 29;
	selp.b32 	%r355, 0, %r334, %p43;
	add.s32 	%r340, %r335, %r355;
	mov.b32 	%r341, 4;
	// begin inline asm
	shfl.sync.down.b32 %r339, %r340, %r341, %r352, %r353;
	// end inline asm
	setp.gt.s32 	%p44, %r328, 27;
	selp.b32 	%r356, 0, %r339, %p44;
	add.s32 	%r345, %r340, %r356;
	mov.b32 	%r346, 8;
	// begin inline asm
	shfl.sync.down.b32 %r344, %r345, %r346, %r352, %r353;
	// end inline asm
	setp.gt.s32 	%p45, %r328, 23;
	selp.b32 	%r357, 0, %r344, %p45;
	add.s32 	%r350, %r345, %r357;
	mov.b32 	%r351, 16;
	// begin inline asm
	shfl.sync.down.b32 %r349, %r350, %r351, %r352, %r353;
	// end inline asm
	setp.gt.s32 	%p46, %r328, 15;
	selp.b32 	%r358, 0, %r349, %p46;
	add.s32 	%r686, %r350, %r358;
	setp.ne.s32 	%p47, %r328, 0;
	@%p47 bra 	$L__BB5_50;
	shr.u32 	%r359, %r60, 3;
	and.b32  	%r360, %r359, 124;
	mov.u32 	%r361, _ZZN3cub18CUB_300001_SM_10006detail6reduce28DeviceReduceSingleTileKernelINS2_10policy_hubIijN4cuda3std3__44plusIiEEE10Policy1000EPiSC_iS9_iiNS7_10__identityEEEvT0_T1_T2_T3_T4_T6_E12temp_storage;
	add.s32 	%r362, %r361, %r360;
	st.shared.u32 	[%r362+8], %r686;
$L__BB5_50:
	bar.sync 	0;
	setp.ne.s32 	%p48, %r60, 0;
	@%p48 bra 	$L__BB5_72;
	ld.shared.u32 	%r363, [_ZZN3cub18CUB_300001_SM_10006detail6reduce28DeviceReduceSingleTileKernelINS2_10policy_hubIijN4cuda3std3__44plusIiEEE10Policy1000EPiSC_iS9_iiNS7_10__identityEEEvT0_T1_T2_T3_T4_T6_E12temp_storage+12];
	add.s32 	%r364, %r363, %r686;
	ld.shared.u32 	%r365, [_ZZN3cub18CUB_300001_SM_10006detail6reduce28DeviceReduceSingleTileKernelINS2_10policy_hubIijN4cuda3std3__44plusIiEEE10Policy1000EPiSC_iS9_iiNS7_10__identityEEEvT0_T1_T2_T3_T4_T6_E12temp_storage+16];
	add.s32 	%r366, %r364, %r365;
	ld.shared.u32 	%r367, [_ZZN3cub18CUB_300001_SM_10006detail6reduce28DeviceReduceSingleTileKernelINS2_10policy_hubIijN4cuda3std3__44plusIiEEE10Policy1000EPiSC_iS9_iiNS7_10__identityEEEvT0_T1_T2_T3_T4_T6_E12temp_storage+20];
	add.s32 	%r368, %r366, %r367;
	ld.shared.u32 	%r369, [_ZZN3cub18CUB_300001_SM_10006detail6reduce28DeviceReduceSingleTileKernelINS2_10policy_hubIijN4cuda3std3__44plusIiEEE10Policy1000EPiSC_iS9_iiNS7_10__identityEEEvT0_T1_T2_T3_T4_T6_E12temp_storage+24];
	add.s32 	%r370, %r368, %r369;
	ld.shared.u32 	%r371, [_ZZN3cub18CUB_300001_SM_10006detail6reduce28DeviceReduceSingleTileKernelINS2_10policy_hubIijN4cuda3std3__44plusIiEEE10Policy1000EPiSC_iS9_iiNS7_10__identityEEEvT0_T1_T2_T3_T4_T6_E12temp_storage+28];
	add.s32 	%r372, %r370, %r371;
	ld.shared.u32 	%r373, [_ZZN3cub18CUB_300001_SM_10006detail6reduce28DeviceReduceSingleTileKernelINS2_10policy_hubIijN4cuda3std3__44plusIiEEE10Policy1000EPiSC_iS9_iiNS7_10__identityEEEvT0_T1_T2_T3_T4_T6_E12temp_storage+32];
	add.s32 	%r374, %r372, %r373;
	ld.shared.u32 	%r375, [_ZZN3cub18CUB_300001_SM_10006detail6reduce28DeviceReduceSingleTileKernelINS2_10policy_hubIijN4cuda3std3__44plusIiEEE10Policy1000EPiSC_iS9_iiNS7_10__identityEEEvT0_T1_T2_T3_T4_T6_E12temp_storage+36];
	add.s32 	%r686, %r374, %r375;
	bra.uni 	$L__BB5_72;
$L__BB5_52:
	// begin inline asm
	mov.u32 %r265, %laneid;
	// end inline asm
	and.b32  	%r291, %r60, 992;
	add.s32 	%r292, %r291, 32;
	setp.gt.s32 	%p27, %r292, %r120;
	not.b32 	%r293, %r291;
	add.s32 	%r294, %r120, %r293;
	selp.b32 	%r289, %r294, 31, %p27;
	mov.b32 	%r268, 1;
	mov.b32 	%r290, -1;
	// begin inline asm
	shfl.sync.down.b32 %r266, %r670, %r268, %r289, %r290;
	// end inline asm
	setp.lt.s32 	%p28, %r265, %r289;
	selp.b32 	%r295, %r266, 0, %p28;
	add.s32 	%r272, %r295, %r670;
	mov.b32 	%r273, 2;
	// begin inline asm
	shfl.sync.down.b32 %r271, %r272, %r273, %r289, %r290;
	// end inline asm
	add.s32 	%r296, %r265, 2;
	setp.gt.s32 	%p29, %r296, %r289;
	selp.b32 	%r297, 0, %r271, %p29;
	add.s32 	%r277, %r272, %r297;
	mov.b32 	%r278, 4;
	// begin inline asm
	shfl.sync.down.b32 %r276, %r277, %r278, %r289, %r290;
	// end inline asm
	add.s32 	%r298, %r265, 4;
	setp.gt.s32 	%p30, %r298, %r289;
	selp.b32 	%r299, 0, %r276, %p30;
	add.s32 	%r282, %r277, %r299;
	mov.b32 	%r283, 8;
	// begin inline asm
	shfl.sync.down.b32 %r281, %r282, %r283, %r289, %r290;
	// end inline asm
	add.s32 	%r300, %r265, 8;
	setp.gt.s32 	%p31, %r300, %r289;
	selp.b32 	%r301, 0, %r281, %p31;
	add.s32 	%r287, %r282, %r301;
	mov.b32 	%r288, 16;
	// begin inline asm
	shfl.sync.down.b32 %r286, %r287, %r288, %r289, %r290;
	// end inline asm
	add.s32 	%r302, %r265, 16;
	setp.gt.s32 	%p32, %r302, %r289;
	selp.b32 	%r303, 0, %r286, %p32;
	add.s32 	%r686, %r287, %r303;
	setp.ne.s32 	%p33, %r265, 0;
	@%p33 bra 	$L__BB5_54;
	shr.u32 	%r304, %r60, 3;
	and.b32  	%r305, %r304, 124;
	mov.u32 	%r306, _ZZN3cub18CUB_300001_SM_10006detail6reduce28DeviceReduceSingleTileKernelINS2_10policy_hubIijN4cuda3std3__44plusIiEEE10Policy1000EPiSC_iS9_iiNS7_10__identityEEEvT0_T1_T2_T3_T4_T6_E12temp_storage;
	add.s32 	%r307, %r306, %r305;
	st.shared.u32 	[%r307+8], %r686;
$L__BB5_54:
	bar.sync 	0;
	setp.ne.s32 	%p34, %r60, 0;
	@%p34 bra 	$L__BB5_72;
	setp.gt.s32 	%p35, %r120, 32;
	ld.shared.u32 	%r308, [_ZZN3cub18CUB_300001_SM_10006detail6reduce28DeviceReduceSingleTileKernelINS2_10policy_hubIijN4cuda3std3__44plusIiEEE10Policy1000EPiSC_iS9_iiNS7_10__identityEEEvT0_T1_T2_T3_T4_T6_E12temp_storage+12];
	selp.b32 	%r309, %r308, 0, %p35;
	add.s32 	%r310, %r309, %r686;
	setp.gt.s32 	%p36, %r120, 64;
	ld.shared.u32 	%r311, [_ZZN3cub18CUB_300001_SM_10006detail6reduce28DeviceReduceSingleTileKernelINS2_10policy_hubIijN4cuda3std3__44plusIiEEE10Policy1000EPiSC_iS9_iiNS7_10__identityEEEvT0_T1_T2_T3_T4_T6_E12temp_storage+16];
	selp.b32 	%r312, %r311, 0, %p36;
	add.s32 	%r313, %r310, %r312;
	setp.gt.s32 	%p37, %r120, 96;
	ld.shared.u32 	%r314, [_ZZN3cub18CUB_300001_SM_10006detail6reduce28DeviceReduceSingleTileKernelINS2_10policy_hubIijN4cuda3std3__44plusIiEEE10Policy1000EPiSC_iS9_iiNS7_10__identityEEEvT0_T1_T2_T3_T4_T6_E12temp_storage+20];
	selp.b32 	%r315, %r314, 0, %p37;
	add.s32 	%r316, %r313, %r315;
	setp.gt.s32 	%p38, %r120, 128;
	ld.shared.u32 	%r317, [_ZZN3cub18CUB_300001_SM_10006detail6reduce28DeviceReduceSingleTileKernelINS2_10policy_hubIijN4cuda3std3__44plusIiEEE10Policy1000EPiSC_iS9_iiNS7_10__identityEEEvT0_T1_T2_T3_T4_T6_E12temp_storage+24];
	selp.b32 	%r318, %r317, 0, %p38;
	add.s32 	%r319, %r316, %r318;
	setp.gt.s32 	%p39, %r120, 160;
	ld.shared.u32 	%r320, [_ZZN3cub18CUB_300001_SM_10006detail6reduce28DeviceReduceSingleTileKernelINS2_10policy_hubIijN4cuda3std3__44plusIiEEE10Policy1000EPiSC_iS9_iiNS7_10__identityEEEvT0_T1_T2_T3_T4_T6_E12temp_storage+28];
	selp.b32 	%r321, %r320, 0, %p39;
	add.s32 	%r322, %r319, %r321;
	setp.gt.s32 	%p40, %r120, 192;
	ld.shared.u32 	%r323, [_ZZN3cub18CUB_300001_SM_10006detail6reduce28DeviceReduceSingleTileKernelINS2_10policy_hubIijN4cuda3std3__44plusIiEEE10Policy1000EPiSC_iS9_iiNS7_10__identityEEEvT0_T1_T2_T3_T4_T6_E12temp_storage+32];
	selp.b32 	%r324, %r323, 0, %p40;
	add.s32 	%r325, %r322, %r324;
	setp.gt.s32 	%p41, %r120, 224;
	ld.shared.u32 	%r326, [_ZZN3cub18CUB_300001_SM_10006detail6reduce28DeviceReduceSingleTileKernelINS2_10policy_hubIijN4cuda3std3__44plusIiEEE10Policy1000EPiSC_iS9_iiNS7_10__identityEEEvT0_T1_T2_T3_T4_T6_E12temp_storage+36];
	selp.b32 	%r327, %r326, 0, %p41;
	add.s32 	%r686, %r325, %r327;
	bra.uni 	$L__BB5_72;
$L__BB5_56:
	mov.u32 	%r85, %tid.x;
	mul.wide.u32 	%rd35, %r85, 4;
	add.s64 	%rd19, %rd16, %rd35;
	// begin inline asm
	ld.global.nc.u32 %r122, [%rd19];
	// end inline asm
	add.s64 	%rd20, %rd19, 1024;
	// begin inline asm
	ld.global.nc.u32 %r123, [%rd20];
	// end inline asm
	add.s64 	%rd21, %rd19, 2048;
	// begin inline asm
	ld.global.nc.u32 %r124, [%rd21];
	// end inline asm
	add.s64 	%rd22, %rd19, 3072;
	// begin inline asm
	ld.global.nc.u32 %r125, [%rd22];
	// end inline asm
	add.s64 	%rd23, %rd19, 4096;
	// begin inline asm
	ld.global.nc.u32 %r126, [%rd23];
	// end inline asm
	add.s64 	%rd24, %rd19, 5120;
	// begin inline asm
	ld.global.nc.u32 %r127, [%rd24];
	// end inline asm
	add.s64 	%rd25, %rd19, 6144;
	// begin inline asm
	ld.global.nc.u32 %r128, [%rd25];
	// end inline asm
	add.s64 	%rd26, %rd19, 7168;
	// begin inline asm
	ld.global.nc.u32 %r129, [%rd26];
	// end inline asm
	add.s64 	%rd27, %rd19, 8192;
	// begin inline asm
	ld.global.nc.u32 %r130, [%rd27];
	// end inline asm
	add.s64 	%rd28, %rd19, 9216;
	// begin inline asm
	ld.global.nc.u32 %r131, [%rd28];
	// end inline asm
	add.s64 	%rd29, %rd19, 10240;
	// begin inline asm
	ld.global.nc.u32 %r132, [%rd29];
	// end inline asm
	add.s64 	%rd30, %rd19, 11264;
	// begin inline asm
	ld.global.nc.u32 %r133, [%rd30];
	// end inline asm
	add.s64 	%rd31, %rd19, 12288;
	// begin inline asm
	ld.global.nc.u32 %r134, [%rd31];
	// end inline asm
	add.s64 	%rd32, %rd19, 13312;
	// begin inline asm
	ld.global.nc.u32 %r135, [%rd32];
	// end inline asm
	add.s64 	%rd33, %rd19, 14336;
	// begin inline asm
	ld.global.nc.u32 %r136, [%rd33];
	// end inline asm
	add.s64 	%rd34, %rd19, 15360;
	// begin inline asm
	ld.global.nc.u32 %r137, [%rd34];
	// end inline asm
	add.s32 	%r139, %r123, %r122;
	add.s32 	%r140, %r124, %r139;
	add.s32 	%r141, %r125, %r140;
	add.s32 	%r142, %r126, %r141;
	add.s32 	%r143, %r127, %r142;
	add.s32 	%r144, %r128, %r143;
	add.s32 	%r145, %r129, %r144;
	add.s32 	%r146, %r130, %r145;
	add.s32 	%r147, %r131, %r146;
	add.s32 	%r148, %r132, %r147;
	add.s32 	%r149, %r133, %r148;
	add.s32 	%r150, %r134, %r149;
	add.s32 	%r151, %r135, %r150;
	add.s32 	%r152, %r136, %r151;
	add.s32 	%r685, %r137, %r152;
	setp.lt.u32 	%p4, %r120, 8192;
	mov.b32 	%r674, 4096;
	@%p4 bra 	$L__BB5_60;
	add.s32 	%r87, %r120, -4096;
	mov.b32 	%r674, 4096;
$L__BB5_58:
	mul.wide.s32 	%rd52, %r674, 4;
	add.s64 	%rd36, %rd19, %rd52;
	// begin inline asm
	ld.global.nc.u32 %r154, [%rd36];
	// end inline asm
	add.s64 	%rd37, %rd36, 1024;
	// begin inline asm
	ld.global.nc.u32 %r155, [%rd37];
	// end inline asm
	add.s64 	%rd38, %rd36, 2048;
	// begin inline asm
	ld.global.nc.u32 %r156, [%rd38];
	// end inline asm
	add.s64 	%rd39, %rd36, 3072;
	// begin inline asm
	ld.global.nc.u32 %r157, [%rd39];
	// end inline asm
	add.s64 	%rd40, %rd36, 4096;
	// begin inline asm
	ld.global.nc.u32 %r158, [%rd40];
	// end inline asm
	add.s64 	%rd41, %rd36, 5120;
	// begin inline asm
	ld.global.nc.u32 %r159, [%rd41];
	// end inline asm
	add.s64 	%rd42, %rd36, 6144;
	// begin inline asm
	ld.global.nc.u32 %r160, [%rd42];
	// end inline asm
	add.s64 	%rd43, %rd36, 7168;
	// begin inline asm
	ld.global.nc.u32 %r161, [%rd43];
	// end inline asm
	add.s64 	%rd44, %rd36, 8192;
	// begin inline asm
	ld.global.nc.u32 %r162, [%rd44];
	// end inline asm
	add.s64 	%rd45, %rd36, 9216;
	// begin inline asm
	ld.global.nc.u32 %r163, [%rd45];
	// end inline asm
	add.s64 	%rd46, %rd36, 10240;
	// begin inline asm
	ld.global.nc.u32 %r164, [%rd46];
	// end inline asm
	add.s64 	%rd47, %rd36, 11264;
	// begin inline asm
	ld.global.nc.u32 %r165, [%rd47];
	// end inline asm
	add.s64 	%rd48, %rd36, 12288;
	// begin inline asm
	ld.global.nc.u32 %r166, [%rd48];
	// end inline asm
	add.s64 	%rd49, %rd36, 13312;
	// begin inline asm
	ld.global.nc.u32 %r167, [%rd49];
	// end inline asm
	add.s64 	%rd50, %rd36, 14336;
	// begin inline asm
	ld.global.nc.u32 %r168, [%rd50];
	// end inline asm
	add.s64 	%rd51, %rd36, 15360;
	// begin inline asm
	ld.global.nc.u32 %r169, [%rd51];
	// end inline asm
	add.s32 	%r170, %r154, %r685;
	add.s32 	%r171, %r155, %r170;
	add.s32 	%r172, %r156, %r171;
	add.s32 	%r173, %r157, %r172;
	add.s32 	%r174, %r158, %r173;
	add.s32 	%r175, %r159, %r174;
	add.s32 	%r176, %r160, %r175;
	add.s32 	%r177, %r161, %r176;
	add.s32 	%r178, %r162, %r177;
	add.s32 	%r179, %r163, %r178;
	add.s32 	%r180, %r164, %r179;
	add.s32 	%r181, %r165, %r180;
	add.s32 	%r182, %r166, %r181;
	add.s32 	%r183, %r167, %r182;
	add.s32 	%r184, %r168, %r183;
	add.s32 	%r685, %r169, %r184;
	sub.s32 	%r185, %r120, %r674;
	setp.lt.s32 	%p5, %r185, 4096;
	@%p5 bra 	$L__BB5_68;
	add.s32 	%r674, %r674, 4096;
	setp.le.s32 	%p6, %r674, %r87;
	@%p6 bra 	$L__BB5_58;
$L__BB5_60:
	setp.le.s32 	%p7, %r120, %r674;
	@%p7 bra 	$L__BB5_68;
	sub.s32 	%r94, %r120, %r674;
	setp.ge.s32 	%p8, %r85, %r94;
	@%p8 bra 	$L__BB5_68;
	not.b32 	%r187, %r85;
	add.s32 	%r188, %r120, %r187;
	sub.s32 	%r95, %r188, %r674;
	and.b32  	%r189, %r95, 768;
	setp.eq.s32 	%p9, %r189, 768;
	mov.u32 	%r679, %r85;
	@%p9 bra 	$L__BB5_65;
	add.s32 	%r676, %r85, %r674;
	shr.u32 	%r190, %r95, 8;
	add.s32 	%r191, %r190, 1;
	and.b32  	%r192, %r191, 3;
	neg.s32 	%r675, %r192;
	mov.u32 	%r679, %r85;
$L__BB5_64:
	.pragma "nounroll";
	mul.wide.u32 	%rd54, %r676, 4;
	add.s64 	%rd53, %rd16, %rd54;
	// begin inline asm
	ld.global.nc.u32 %r193, [%rd53];
	// end inline asm
	add.s32 	%r685, %r193, %r685;
	add.s32 	%r679, %r679, 256;
	add.s32 	%r676, %r676, 256;
	add.s32 	%r675, %r675, 1;
	setp.ne.s32 	%p10, %r675, 0;
	@%p10 bra 	$L__BB5_64;
$L__BB5_65:
	setp.lt.u32 	%p11, %r95, 768;
	@%p11 bra 	$L__BB5_68;
	cvt.u64.u32 	%rd55, %r679;
	cvt.u64.u32 	%rd56, %r674;
	add.s64 	%rd57, %rd55, %rd56;
	shl.b64 	%rd58, %rd57, 2;
	add.s64 	%rd59, %rd58, %rd16;
	add.s64 	%rd124, %rd59, 2048;
	add.s32 	%r682, %r679, %r674;
$L__BB5_67:
	mul.wide.u32 	%rd64, %r682, 4;
	add.s64 	%rd60, %rd16, %rd64;
	// begin inline asm
	ld.global.nc.u32 %r194, [%rd60];
	// end inline asm
	add.s32 	%r198, %r194, %r685;
	add.s64 	%rd61, %rd124, -1024;
	// begin inline asm
	ld.global.nc.u32 %r195, [%rd61];
	// end inline asm
	add.s32 	%r199, %r195, %r198;
	// begin inline asm
	ld.global.nc.u32 %r196, [%rd124];
	// end inline asm
	add.s32 	%r200, %r196, %r199;
	add.s64 	%rd63, %rd124, 1024;
	// begin inline asm
	ld.global.nc.u32 %r197, [%rd63];
	// end inline asm
	add.s32 	%r685, %r197, %r200;
	add.s32 	%r679, %r679, 1024;
	add.s64 	%rd124, %rd124, 4096;
	add.s32 	%r682, %r682, 1024;
	setp.lt.s32 	%p12, %r679, %r94;
	@%p12 bra 	$L__BB5_67;
$L__BB5_68:
	// begin inline asm
	mov.u32 %r201, %laneid;
	// end inline asm
	mov.b32 	%r204, 1;
	mov.b32 	%r225, 31;
	mov.b32 	%r226, -1;
	// begin inline asm
	shfl.sync.down.b32 %r202, %r685, %r204, %r225, %r226;
	// end inline asm
	setp.gt.s32 	%p13, %r201, 30;
	selp.b32 	%r227, 0, %r202, %p13;
	add.s32 	%r208, %r227, %r685;
	mov.b32 	%r209, 2;
	// begin inline asm
	shfl.sync.down.b32 %r207, %r208, %r209, %r225, %r226;
	// end inline asm
	setp.gt.s32 	%p14, %r201, 29;
	selp.b32 	%r228, 0, %r207, %p14;
	add.s32 	%r213, %r208, %r228;
	mov.b32 	%r214, 4;
	// begin inline asm
	shfl.sync.down.b32 %r212, %r213, %r214, %r225, %r226;
	// end inline asm
	setp.gt.s32 	%p15, %r201, 27;
	selp.b32 	%r229, 0, %r212, %p15;
	add.s32 	%r218, %r213, %r229;
	mov.b32 	%r219, 8;
	// begin inline asm
	shfl.sync.down.b32 %r217, %r218, %r219, %r225, %r226;
	// end inline asm
	setp.gt.s32 	%p16, %r201, 23;
	selp.b32 	%r230, 0, %r217, %p16;
	add.s32 	%r223, %r218, %r230;
	mov.b32 	%r224, 16;
	// begin inline asm
	shfl.sync.down.b32 %r222, %r223, %r224, %r225, %r226;
	// end inline asm
	setp.gt.s32 	%p17, %r201, 15;
	selp.b32 	%r231, 0, %r222, %p17;
	add.s32 	%r686, %r223, %r231;
	setp.ne.s32 	%p18, %r201, 0;
	@%p18 bra 	$L__BB5_70;
	shr.u32 	%r232, %r85, 3;
	and.b32  	%r233, %r232, 124;
	mov.u32 	%r234, _ZZN3cub18CUB_300001_SM_10006detail6reduce28DeviceReduceSingleTileKernelINS2_10policy_hubIijN4cuda3std3__44plusIiEEE10Policy1000EPiSC_iS9_iiNS7_10__identityEEEvT0_T1_T2_T3_T4_T6_E12temp_storage;
	add.s32 	%r235, %r234, %r233;
	st.shared.u32 	[%r235+8], %r686;
$L__BB5_70:
	bar.sync 	0;
	setp.ne.s32 	%p19, %r85, 0;
	@%p19 bra 	$L__BB5_72;
	ld.shared.u32 	%r236, [_ZZN3cub18CUB_300001_SM_10006detail6reduce28DeviceReduceSingleTileKernelINS2_10policy_hubIijN4cuda3std3__44plusIiEEE10Policy1000EPiSC_iS9_iiNS7_10__identityEEEvT0_T1_T2_T3_T4_T6_E12temp_storage+12];
	add.s32 	%r237, %r236, %r686;
	ld.shared.u32 	%r238, [_ZZN3cub18CUB_300001_SM_10006detail6reduce28DeviceReduceSingleTileKernelINS2_10policy_hubIijN4cuda3std3__44plusIiEEE10Policy1000EPiSC_iS9_iiNS7_10__identityEEEvT0_T1_T2_T3_T4_T6_E12temp_storage+16];
	add.s32 	%r239, %r237, %r238;
	ld.shared.u32 	%r240, [_ZZN3cub18CUB_300001_SM_10006detail6reduce28DeviceReduceSingleTileKernelINS2_10policy_hubIijN4cuda3std3__44plusIiEEE10Policy1000EPiSC_iS9_iiNS7_10__identityEEEvT0_T1_T2_T3_T4_T6_E12temp_storage+20];
	add.s32 	%r241, %r239, %r240;
	ld.shared.u32 	%r242, [_ZZN3cub18CUB_300001_SM_10006detail6reduce28DeviceReduceSingleTileKernelINS2_10policy_hubIijN4cuda3std3__44plusIiEEE10Policy1000EPiSC_iS9_iiNS7_10__identityEEEvT0_T1_T2_T3_T4_T6_E12temp_storage+24];
	add.s32 	%r243, %r241, %r242;
	ld.shared.u32 	%r244, [_ZZN3cub18CUB_300001_SM_10006detail6reduce28DeviceReduceSingleTileKernelINS2_10policy_hubIijN4cuda3std3__44plusIiEEE10Policy1000EPiSC_iS9_iiNS7_10__identityEEEvT0_T1_T2_T3_T4_T6_E12temp_storage+28];
	add.s32 	%r245, %r243, %r244;
	ld.shared.u32 	%r246, [_ZZN3cub18CUB_300001_SM_10006detail6reduce28DeviceReduceSingleTileKernelINS2_10policy_hubIijN4cuda3std3__44plusIiEEE10Policy1000EPiSC_iS9_iiNS7_10__identityEEEvT0_T1_T2_T3_T4_T6_E12temp_storage+32];
	add.s32 	%r247, %r245, %r246;
	ld.shared.u32 	%r248, [_ZZN3cub18CUB_300001_SM_10006detail6reduce28DeviceReduceSingleTileKernelINS2_10policy_hubIijN4cuda3std3__44plusIiEEE10Policy1000EPiSC_iS9_iiNS7_10__identityEEEvT0_T1_T2_T3_T4_T6_E12temp_storage+36];
	add.s32 	%r686, %r247, %r248;
$L__BB5_72:
	mov.u32 	%r631, %tid.x;
	setp.ne.s32 	%p95, %r631, 0;
	@%p95 bra 	$L__BB5_74;
	add.s32 	%r632, %r686, %r121;
	st.global.u32 	[%rd1], %r632;
$L__BB5_74:
	ret;

}
	// .globl	_ZN3cub18CUB_300001_SM_10006detail6reduce28DeviceReduceSingleTileKernelINS2_10policy_hubIiyN4cuda3std3__44plusIiEEE10Policy1000EN6thrust24THRUST_300001_SM_1000_NS6detail15normal_iteratorINSD_10device_ptrIcEEEEPiyS9_iiNS7_10__identityEEEvT0_T1_T2_T3_T4_T6_
.visible .entry _ZN3cub18CUB_300001_SM_10006detail6reduce28DeviceReduceSingleTileKernelINS2_10policy_hubIiyN4cuda3std3__44plusIiEEE10Policy1000EN6thrust24THRUST_300001_SM_1000_NS6detail15normal_iteratorINSD_10device_ptrIcEEEEPiyS9_iiNS7_10__identityEEEvT0_T1_T2_T3_T4_T6_(
	.param .align 8 .b8 _ZN3cub18CUB_300001_SM_10006detail6reduce28DeviceReduceSingleTileKernelINS2_10policy_hubIiyN4cuda3std3__44plusIiEEE10Policy1000EN6thrust24THRUST_300001_SM_1000_NS6detail15normal_iteratorINSD_10device_ptrIcEEEEPiyS9_iiNS7_10__identityEEEvT0_T1_T2_T3_T4_T6__param_0[8],
	.param .u64 .ptr .align 1 _ZN3cub18CUB_300001_SM_10006detail6reduce28DeviceReduceSingleTileKernelINS2_10policy_hubIiyN4cuda3std3__44plusIiEEE10Policy1000EN6thrust24THRUST_300001_SM_1000_NS6detail15normal_iteratorINSD_10device_ptrIcEEEEPiyS9_iiNS7_10__identityEEEvT0_T1_T2_T3_T4_T6__param_1,
	.param .u64 _ZN3cub18CUB_300001_SM_10006detail6reduce28DeviceReduceSingleTileKernelINS2_10policy_hubIiyN4cuda3std3__44plusIiEEE10Policy1000EN6thrust24THRUST_300001_SM_1000_NS6detail15normal_iteratorINSD_10device_ptrIcEEEEPiyS9_iiNS7_10__identityEEEvT0_T1_T2_T3_T4_T6__param_2,
	.param .align 1 .b8 _ZN3cub18CUB_300001_SM_10006detail6reduce28DeviceReduceSingleTileKernelINS2_10policy_hubIiyN4cuda3std3__44plusIiEEE10Policy1000EN6thrust24THRUST_300001_SM_1000_NS6detail15normal_iteratorINSD_10device_ptrIcEEEEPiyS9_iiNS7_10__identityEEEvT0_T1_T2_T3_T4_T6__param_3[1],
	.param .u32 _ZN3cub18CUB_300001_SM_10006detail6reduce28DeviceReduceSingleTileKernelINS2_10policy_hubIiyN4cuda3std3__44plusIiEEE10Policy1000EN6thrust24THRUST_300001_SM_1000_NS6detail15normal_iteratorINSD_10device_ptrIcEEEEPiyS9_iiNS7_10__identityEEEvT0_T1_T2_T3_T4_T6__param_4,
	.param .align 1 .b8 _ZN3cub18CUB_300001_SM_10006detail6reduce28DeviceReduceSingleTileKernelINS2_10policy_hubIiyN4cuda3std3__44plusIiEEE10Policy1000EN6thrust24THRUST_300001_SM_1000_NS6detail15normal_iteratorINSD_10device_ptrIcEEEEPiyS9_iiNS7_10__identityEEEvT0_T1_T2_T3_T4_T6__param_5[1]
)
.maxntid 256
.minnctapersm 1
{
	.reg .pred 	%p<59>;
	.reg .b32 	%r<471>;
	.reg .b64 	%rd<50>;
	// demoted variable
	.shared .align 4 .b8 _ZZN3cub18CUB_300001_SM_10006detail6reduce28DeviceReduceSingleTileKernelINS2_10policy_hubIiyN4cuda3std3__44plusIiEEE10Policy1000EN6thrust24THRUST_300001_SM_1000_NS6detail15normal_iteratorINSD_10device_ptrIcEEEEPiyS9_iiNS7_10__identityEEEvT0_T1_T2_T3_T4_T6_E12temp_storage[44];
	ld.param.u64 	%rd18, [_ZN3cub18CUB_300001_SM_10006detail6reduce28DeviceReduceSingleTileKernelINS2_10policy_hubIiyN4cuda3std3__44plusIiEEE10Policy1000EN6thrust24THRUST_300001_SM_1000_NS6detail15normal_iteratorINSD_10device_ptrIcEEEEPiyS9_iiNS7_10__identityEEEvT0_T1_T2_T3_T4_T6__param_0];
	ld.param.u64 	%rd20, [_ZN3cub18CUB_300001_SM_10006detail6reduce28DeviceReduceSingleTileKernelINS2_10policy_hubIiyN4cuda3std3__44plusIiEEE10Policy1000EN6thrust24THRUST_300001_SM_1000_NS6detail15normal_iteratorINSD_10device_ptrIcEEEEPiyS9_iiNS7_10__identityEEEvT0_T1_T2_T3_T4_T6__param_1];
	ld.param.u64 	%rd19, [_ZN3cub18CUB_300001_SM_10006detail6reduce28DeviceReduceSingleTileKernelINS2_10policy_hubIiyN4cuda3std3__44plusIiEEE10Policy1000EN6thrust24THRUST_300001_SM_1000_NS6detail15normal_iteratorINSD_10device_ptrIcEEEEPiyS9_iiNS7_10__identityEEEvT0_T1_T2_T3_T4_T6__param_2];
	ld.param.u32 	%r81, [_ZN3cub18CUB_300001_SM_10006detail6reduce28DeviceReduceSingleTileKernelINS2_10policy_hubIiyN4cuda3std3__44plusIiEEE10Policy1000EN6thrust24THRUST_300001_SM_1000_NS6detail15normal_iteratorINSD_10device_ptrIcEEEEPiyS9_iiNS7_10__identityEEEvT0_T1_T2_T3_T4_T6__param_4];
	cvta.to.global.u64 	%rd1, %rd20;
	setp.ne.s64 	%p1, %rd19, 0;
	@%p1 bra 	$L__BB6_3;
	mov.u32 	%r434, %tid.x;
	setp.ne.s32 	%p58, %r434, 0;
	@%p58 bra 	$L__BB6_51;
	st.global.u32 	[%rd1], %r81;
	bra.uni 	$L__BB6_51;
$L__BB6_3:
	cvta.to.global.u64 	%rd2, %rd18;
	setp.gt.u64 	%p2, %rd19, 4095;
	@%p2 bra 	$L__BB6_28;
	cvt.u32.u64 	%r1, %rd19;
	mov.u32 	%r2, %tid.x;
	setp.ge.u32 	%p24, %r2, %r1;
	mov.b32 	%r452, 0;
	mov.u32 	%r441, %r2;
	@%p24 bra 	$L__BB6_6;
	cvt.u64.u32 	%rd35, %r2;
	add.s64 	%rd36, %rd2, %rd35;
	ld.global.s8 	%r452, [%rd36];
	add.s32 	%r441, %r2, 256;
$L__BB6_6:
	setp.ge.u32 	%p25, %r441, %r1;
	@%p25 bra 	$L__BB6_19;
	not.b32 	%r261, %r441;
	add.s32 	%r262, %r261, %r1;
	shr.u32 	%r263, %r262, 8;
	add.s32 	%r7, %r263, 1;
	and.b32  	%r8, %r7, 15;
	setp.lt.u32 	%p26, %r262, 3840;
	@%p26 bra 	$L__BB6_10;
	and.b32  	%r264, %r7, 33554416;
	neg.s32 	%r437, %r264;
	cvt.u64.u32 	%rd37, %r441;
	add.s64 	%rd38, %rd37, %rd2;
	add.s64 	%rd45, %rd38, 2048;
$L__BB6_9:
	.pragma "nounroll";
	ld.global.s8 	%r265, [%rd45+-2048];
	add.s32 	%r266, %r452, %r265;
	ld.global.s8 	%r267, [%rd45+-1792];
	add.s32 	%r268, %r266, %r267;
	ld.global.s8 	%r269, [%rd45+-1536];
	add.s32 	%r270, %r268, %r269;
	ld.global.s8 	%r271, [%rd45+-1280];
	add.s32 	%r272, %r270, %r271;
	ld.global.s8 	%r273, [%rd45+-1024];
	add.s32 	%r274, %r272, %r273;
	ld.global.s8 	%r275, [%rd45+-768];
	add.s32 	%r276, %r274, %r275;
	ld.global.s8 	%r277, [%rd45+-512];
	add.s32 	%r278, %r276, %r277;
	ld.global.s8 	%r279, [%rd45+-256];
	add.s32 	%r280, %r278, %r279;
	ld.global.s8 	%r281, [%rd45];
	add.s32 	%r282, %r280, %r281;
	ld.global.s8 	%r283, [%rd45+256];
	add.s32 	%r284, %r282, %r283;
	ld.global.s8 	%r285, [%rd45+512];
	add.s32 	%r286, %r284, %r285;
	ld.global.s8 	%r287, [%rd45+768];
	add.s32 	%r288, %r286, %r287;
	ld.global.s8 	%r289, [%rd45+1024];
	add.s32 	%r290, %r288, %r289;
	ld.global.s8 	%r291, [%rd45+1280];
	add.s32 	%r292, %r290, %r291;
	ld.global.s8 	%r293, [%rd45+1536];
	add.s32 	%r294, %r292, %r293;
	ld.global.s8 	%r295, [%rd45+1792];
	add.s32 	%r452, %r294, %r295;
	add.s32 	%r441, %r441, 4096;
	add.s32 	%r437, %r437, 16;
	add.s64 	%rd45, %rd45, 4096;
	setp.ne.s32 	%p27, %r437, 0;
	@%p27 bra 	$L__BB6_9;
$L__BB6_10:
	setp.eq.s32 	%p28, %r8, 0;
	@%p28 bra 	$L__BB6_19;
	and.b32  	%r19, %r7, 7;
	setp.lt.u32 	%p29, %r8, 8;
	@%p29 bra 	$L__BB6_13;
	cvt.s64.s32 	%rd39, %r441;
	add.s64 	%rd40, %rd2, %rd39;
	ld.global.s8 	%r297, [%rd40];
	add.s32 	%r298, %r452, %r297;
	ld.global.s8 	%r299, [%rd40+256];
	add.s32 	%r300, %r298, %r299;
	ld.global.s8 	%r301, [%rd40+512];
	add.s32 	%r302, %r300, %r301;
	ld.global.s8 	%r303, [%rd40+768];
	add.s32 	%r304, %r302, %r303;
	ld.global.s8 	%r305, [%rd40+1024];
	add.s32 	%r306, %r304, %r305;
	ld.global.s8 	%r307, [%rd40+1280];
	add.s32 	%r308, %r306, %r307;
	ld.global.s8 	%r309, [%rd40+1536];
	add.s32 	%r310, %r308, %r309;
	ld.global.s8 	%r311, [%rd40+1792];
	add.s32 	%r452, %r310, %r311;
	add.s32 	%r441, %r441, 2048;
$L__BB6_13:
	setp.eq.s32 	%p30, %r19, 0;
	@%p30 bra 	$L__BB6_19;
	and.b32  	%r25, %r7, 3;
	setp.lt.u32 	%p31, %r19, 4;
	@%p31 bra 	$L__BB6_16;
	cvt.s64.s32 	%rd41, %r441;
	add.s64 	%rd42, %rd2, %rd41;
	ld.global.s8 	%r313, [%rd42];
	add.s32 	%r314, %r452, %r313;
	ld.global.s8 	%r315, [%rd42+256];
	add.s32 	%r316, %r314, %r315;
	ld.global.s8 	%r317, [%rd42+512];
	add.s32 	%r318, %r316, %r317;
	ld.global.s8 	%r319, [%rd42+768];
	add.s32 	%r452, %r318, %r319;
	add.s32 	%r441, %r441, 1024;
$L__BB6_16:
	setp.eq.s32 	%p32, %r25, 0;
	@%p32 bra 	$L__BB6_19;
	neg.s32 	%r449, %r25;
$L__BB6_18:
	.pragma "nounroll";
	cvt.s64.s32 	%rd43, %r441;
	add.s64 	%rd44, %rd2, %rd43;
	ld.global.s8 	%r320, [%rd44];
	add.s32 	%r452, %r452, %r320;
	add.s32 	%r441, %r441, 256;
	add.s32 	%r449, %r449, 1;
	setp.ne.s32 	%p33, %r449, 0;
	@%p33 bra 	$L__BB6_18;
$L__BB6_19:
	setp.lt.u64 	%p34, %rd19, 256;
	@%p34 bra 	$L__BB6_24;
	// begin inline asm
	mov.u32 %r384, %laneid;
	// end inline asm
	mov.b32 	%r387, 1;
	mov.b32 	%r408, 31;
	mov.b32 	%r409, -1;
	// begin inline asm
	shfl.sync.down.b32 %r385, %r452, %r387, %r408, %r409;
	// end inline asm
	setp.gt.s32 	%p50, %r384, 30;
	selp.b32 	%r410, 0, %r385, %p50;
	add.s32 	%r391, %r410, %r452;
	mov.b32 	%r392, 2;
	// begin inline asm
	shfl.sync.down.b32 %r390, %r391, %r392, %r408, %r409;
	// end inline asm
	setp.gt.s32 	%p51, %r384, 29;
	selp.b32 	%r411, 0, %r390, %p51;
	add.s32 	%r396, %r391, %r411;
	mov.b32 	%r397, 4;
	// begin inline asm
	shfl.sync.down.b32 %r395, %r396, %r397, %r408, %r409;
	// end inline asm
	setp.gt.s32 	%p52, %r384, 27;
	selp.b32 	%r412, 0, %r395, %p52;
	add.s32 	%r401, %r396, %r412;
	mov.b32 	%r402, 8;
	// begin inline asm
	shfl.sync.down.b32 %r400, %r401, %r402, %r408, %r409;
	// end inline asm
	setp.gt.s32 	%p53, %r384, 23;
	selp.b32 	%r413, 0, %r400, %p53;
	add.s32 	%r406, %r401, %r413;
	mov.b32 	%r407, 16;
	// begin inline asm
	shfl.sync.down.b32 %r405, %r406, %r407, %r408, %r409;
	// end inline asm
	setp.gt.s32 	%p54, %r384, 15;
	selp.b32 	%r414, 0, %r405, %p54;
	add.s32 	%r470, %r406, %r414;
	setp.ne.s32 	%p55, %r384, 0;
	@%p55 bra 	$L__BB6_22;
	shr.u32 	%r415, %r2, 3;
	and.b32  	%r416, %r415, 124;
	mov.u32 	%r417, _ZZN3cub18CUB_300001_SM_10006detail6reduce28DeviceReduceSingleTileKernelINS2_10policy_hubIiyN4cuda3std3__44plusIiEEE10Policy1000EN6thrust24THRUST_300001_SM_1000_NS6detail15normal_iteratorINSD_10device_ptrIcEEEEPiyS9_iiNS7_10__identityEEEvT0_T1_T2_T3_T4_T6_E12temp_storage;
	add.s32 	%r418, %r417, %r416;
	st.shared.u32 	[%r418+8], %r470;
$L__BB6_22:
	bar.sync 	0;
	setp.ne.s32 	%p56, %r2, 0;
	@%p56 bra 	$L__BB6_49;
	ld.shared.u32 	%r419, [_ZZN3cub18CUB_300001_SM_10006detail6reduce28DeviceReduceSingleTileKernelINS2_10policy_hubIiyN4cuda3std3__44plusIiEEE10Policy1000EN6thrust24THRUST_300001_SM_1000_NS6detail15normal_iteratorINSD_10device_ptrIcEEEEPiyS9_iiNS7_10__identityEEEvT0_T1_T2_T3_T4_T6_E12temp_storage+12];
	add.s32 	%r420, %r419, %r470;
	ld.shared.u32 	%r421, [_ZZN3cub18CUB_300001_SM_10006detail6reduce28DeviceReduceSingleTileKernelINS2_10policy_hubIiyN4cuda3std3__44plusIiEEE10Policy1000EN6thrust24THRUST_300001_SM_1000_NS6detail15normal_iteratorINSD_10device_ptrIcEEEEPiyS9_iiNS7_10__identityEEEvT0_T1_T2_T3_T4_T6_E12temp_storage+16];
	add.s32 	%r422, %r420, %r421;
	ld.shared.u32 	%r423, [_ZZN3cub18CUB_300001_SM_10006detail6reduce28DeviceReduceSingleTileKernelINS2_10policy_hubIiyN4cuda3std3__44plusIiEEE10Policy1000EN6thrust24THRUST_300001_SM_1000_NS6detail15normal_iteratorINSD_10device_ptrIcEEEEPiyS9_iiNS7_10__identityEEEvT0_T1_T2_T3_T4_T6_E12temp_storage+20];
	add.s32 	%r424, %r422, %r423;
	ld.shared.u32 	%r425, [_ZZN3cub18CUB_300001_SM_10006detail6reduce28DeviceReduceSingleTileKernelINS2_10policy_hubIiyN4cuda3std3__44plusIiEEE10Policy1000EN6thrust24THRUST_300001_SM_1000_NS6detail15normal_iteratorINSD_10device_ptrIcEEEEPiyS9_iiNS7_10__identityEEEvT0_T1_T2_T3_T4_T6_E12temp_storage+24];
	add.s32 	%r426, %r424, %r425;
	ld.shared.u32 	%r427, [_ZZN3cub18CUB_300001_SM_10006detail6reduce28DeviceReduceSingleTileKernelINS2_10policy_hubIiyN4cuda3std3__44plusIiEEE10Policy1000EN6thrust24THRUST_300001_SM_1000_NS6detail15normal_iteratorINSD_10device_ptrIcEEEEPiyS9_iiNS7_10__identityEEEvT0_T1_T2_T3_T4_T6_E12temp_storage+28];
	add.s32 	%r428, %r426, %r427;
	ld.shared.u32 	%r429, [_ZZN3cub18CUB_300001_SM_10006detail6reduce28DeviceReduceSingleTileKernelINS2_10policy_hubIiyN4cuda3std3__44plusIiEEE10Policy1000EN6thrust24THRUST_300001_SM_1000_NS6detail15normal_iteratorINSD_10device_ptrIcEEEEPiyS9_iiNS7_10__identityEEEvT0_T1_T2_T3_T4_T6_E12temp_storage+32];
	add.s32 	%r430, %r428, %r429;
	ld.shared.u32 	%r431, [_ZZN3cub18CUB_300001_SM_10006detail6reduce28DeviceReduceSingleTileKernelINS2_10policy_hubIiyN4cuda3std3__44plusIiEEE10Policy1000EN6thrust24THRUST_300001_SM_1000_NS6detail15normal_iteratorINSD_10device_ptrIcEEEEPiyS9_iiNS7_10__identityEEEvT0_T1_T2_T3_T4_T6_E12temp_storage+36];
	add.s32 	%r470, %r430, %r431;
	bra.uni 	$L__BB6_49;
$L__BB6_24:
	// begin inline asm
	mov.u32 %r321, %laneid;
	// end inline asm
	and.b32  	%r347, %r2, 992;
	add.s32 	%r348, %r347, 32;
	setp.gt.u32 	%p35, %r348, %r1;
	not.b32 	%r349, %r347;
	add.s32 	%r350, %r1, %r349;
	selp.b32 	%r345, %r350, 31, %p35;
	mov.b32 	%r324, 1;
	mov.b32 	%r346, -1;
	// begin inline asm
	shfl.sync.down.b32 %r322, %r452, %r324, %r345, %r346;
	// end inline asm
	setp.lt.s32 	%p36, %r321, %r345;
	selp.b32 	%r351, %r322, 0, %p36;
	add.s32 	%r328, %r351, %r452;
	mov.b32 	%r329, 2;
	// begin inline asm
	shfl.sync.down.b32 %r327, %r328, %r329, %r345, %r346;
	// end inline asm
	add.s32 	%r352, %r321, 2;
	setp.gt.s32 	%p37, %r352, %r345;
	selp.b32 	%r353, 0, %r327, %p37;
	add.s32 	%r333, %r328, %r353;
	mov.b32 	%r334, 4;
	// begin inline asm
	shfl.sync.down.b32 %r332, %r333, %r334, %r345, %r346;
	// end inline asm
	add.s32 	%r354, %r321, 4;
	setp.gt.s32 	%p38, %r354, %r345;
	selp.b32 	%r355, 0, %r332, %p38;
	add.s32 	%r338, %r333, %r355;
	mov.b32 	%r339, 8;
	// begin inline asm
	shfl.sync.down.b32 %r337, %r338, %r339, %r345, %r346;
	// end inline asm
	add.s32 	%r356, %r321, 8;
	setp.gt.s32 	%p39, %r356, %r345;
	selp.b32 	%r357, 0, %r337, %p39;
	add.s32 	%r343, %r338, %r357;
	mov.b32 	%r344, 16;
	// begin inline asm
	shfl.sync.down.b32 %r342, %r343, %r344, %r345, %r346;
	// end inline asm
	add.s32 	%r358, %r321, 16;
	setp.gt.s32 	%p40, %r358, %r345;
	selp.b32 	%r359, 0, %r342, %p40;
	add.s32 	%r470, %r343, %r359;
	setp.ne.s32 	%p41, %r321, 0;
	@%p41 bra 	$L__BB6_26;
	shr.u32 	%r360, %r2, 3;
	and.b32  	%r361, %r360, 124;
	mov.u32 	%r362, _ZZN3cub18CUB_300001_SM_10006detail6reduce28DeviceReduceSingleTileKernelINS2_10policy_hubIiyN4cuda3std3__44plusIiEEE10Policy1000EN6thrust24THRUST_300001_SM_1000_NS6detail15normal_iteratorINSD_10device_ptrIcEEEEPiyS9_iiNS7_10__identityEEEvT0_T1_T2_T3_T4_T6_E12temp_storage;
	add.s32 	%r363, %r362, %r361;
	st.shared.u32 	[%r363+8], %r470;
$L__BB6_26:
	bar.sync 	0;
	setp.ne.s32 	%p42, %r2, 0;
	@%p42 bra 	$L__BB6_49;
	setp.gt.u64 	%p43, %rd19, 32;
	ld.shared.u32 	%r364, [_ZZN3cub18CUB_300001_SM_10006detail6reduce28DeviceReduceSingleTileKernelINS2_10policy_hubIiyN4cuda3std3__44plusIiEEE10Policy1000EN6thrust24THRUST_300001_SM_1000_NS6detail15normal_iteratorINSD_10device_ptrIcEEEEPiyS9_iiNS7_10__identityEEEvT0_T1_T2_T3_T4_T6_E12temp_storage+12];
	selp.b32 	%r365, %r364, 0, %p43;
	add.s32 	%r366, %r365, %r470;
	setp.gt.u64 	%p44, %rd19, 64;
	ld.shared.u32 	%r367, [_ZZN3cub18CUB_300001_SM_10006detail6reduce28DeviceReduceSingleTileKernelINS2_10policy_hubIiyN4cuda3std3__44plusIiEEE10Policy1000EN6thrust24THRUST_300001_SM_1000_NS6detail15normal_iteratorINSD_10device_ptrIcEEEEPiyS9_iiNS7_10__identityEEEvT0_T1_T2_T3_T4_T6_E12temp_storage+16];
	selp.b32 	%r368, %r367, 0, %p44;
	add.s32 	%r369, %r366, %r368;
	setp.gt.u64 	%p45, %rd19, 96;
	ld.shared.u32 	%r370, [_ZZN3cub18CUB_300001_SM_10006detail6reduce28DeviceReduceSingleTileKernelINS2_10policy_hubIiyN4cuda3std3__44plusIiEEE10Policy1000EN6thrust24THRUST_300001_SM_1000_NS6detail15normal_iteratorINSD_10device_ptrIcEEEEPiyS9_iiNS7_10__identityEEEvT0_T1_T2_T3_T4_T6_E12temp_storage+20];
	selp.b32 	%r371, %r370, 0, %p45;
	add.s32 	%r372, %r369, %r371;
	setp.gt.u64 	%p46, %rd19, 128;
	ld.shared.u32 	%r373, [_ZZN3cub18CUB_300001_SM_10006detail6reduce28DeviceReduceSingleTileKernelINS2_10policy_hubIiyN4cuda3std3__44plusIiEEE10Policy1000EN6thrust24THRUST_300001_SM_1000_NS6detail15normal_iteratorINSD_10device_ptrIcEEEEPiyS9_iiNS7_10__identityEEEvT0_T1_T2_T3_T4_T6_E12temp_storage+24];
	selp.b32 	%r374, %r373, 0, %p46;
	add.s32 	%r375, %r372, %r374;
	setp.gt.u64 	%p47, %rd19, 160;
	ld.shared.u32 	%r376, [_ZZN3cub18CUB_300001_SM_10006detail6reduce28DeviceReduceSingleTileKernelINS2_10policy_hubIiyN4cuda3std3__44plusIiEEE10Policy1000EN6thrust24THRUST_300001_SM_1000_NS6detail15normal_iteratorINSD_10device_ptrIcEEEEPiyS9_iiNS7_10__identityEEEvT0_T1_T2_T3_T4_T6_E12temp_storage+28];
	selp.b32 	%r377, %r376, 0, %p47;
	add.s32 	%r378, %r375, %r377;
	setp.gt.u64 	%p48, %rd19, 192;
	ld.shared.u32 	%r379, [_ZZN3cub18CUB_300001_SM_10006detail6reduce28DeviceReduceSingleTileKernelINS2_10policy_hubIiyN4cuda3std3__44plusIiEEE10Policy1000EN6thrust24THRUST_300001_SM_1000_NS6detail15normal_iteratorINSD_10device_ptrIcEEEEPiyS9_iiNS7_10__identityEEEvT0_T1_T2_T3_T4_T6_E12temp_storage+32];
	selp.b32 	%r380, %r379, 0, %p48;
	add.s32 	%r381, %r378, %r380;
	setp.gt.u64 	%p49, %rd19, 224;
	ld.shared.u32 	%r382, [_ZZN3cub18CUB_300001_SM_10006detail6reduce28DeviceReduceSingleTileKernelINS2_10policy_hubIiyN4cuda3std3__44plusIiEEE10Policy1000EN6thrust24THRUST_300001_SM_1000_NS6detail15normal_iteratorINSD_10device_ptrIcEEEEPiyS9_iiNS7_10__identityEEEvT0_T1_T2_T3_T4_T6_E12temp_storage+36];
	selp.b32 	%r383, %r382, 0, %p49;
	add.s32 	%r470, %r381, %r383;
	bra.uni 	$L__BB6_49;
$L__BB6_28:
	mov.u32 	%r43, %tid.x;
	cvt.u64.u32 	%rd6, %r43;
	add.s64 	%rd7, %rd2, %rd6;
	ld.global.s8 	%r82, [%rd7];
	ld.global.s8 	%r83, [%rd7+256];
	ld.global.s8 	%r84, [%rd7+512];
	ld.global.s8 	%r85, [%rd7+768];
	ld.global.s8 	%r86, [%rd7+1024];
	ld.global.s8 	%r87, [%rd7+1280];
	ld.global.s8 	%r88, [%rd7+1536];
	ld.global.s8 	%r89, [%rd7+1792];
	ld.global.s8 	%r90, [%rd7+2048];
	ld.global.s8 	%r91, [%rd7+2304];
	ld.global.s8 	%r92, [%rd7+2560];
	ld.global.s8 	%r93, [%rd7+2816];
	ld.global.s8 	%r94, [%rd7+3072];
	ld.global.s8 	%r95, [%rd7+3328];
	ld.global.s8 	%r96, [%rd7+3584];
	ld.global.s8 	%r97, [%rd7+3840];
	add.s32 	%r98, %r83, %r82;
	add.s32 	%r99, %r98, %r84;
	add.s32 	%r100, %r99, %r85;
	add.s32 	%r101, %r100, %r86;
	add.s32 	%r102, %r101, %r87;
	add.s32 	%r103, %r102, %r88;
	add.s32 	%r104, %r103, %r89;
	add.s32 	%r105, %r104, %r90;
	add.s32 	%r106, %r105, %r91;
	add.s32 	%r107, %r106, %r92;
	add.s32 	%r108, %r107, %r93;
	add.s32 	%r109, %r108, %r94;
	add.s32 	%r110, %r109, %r95;
	add.s32 	%r111, %r110, %r96;
	add.s32 	%r469, %r111, %r97;
	add.s64 	%rd8, %rd19, -4096;
	setp.lt.u64 	%p3, %rd8, 4096;
	mov.b64 	%rd47, 4096;
	@%p3 bra 	$L__BB6_32;
	mov.b64 	%rd47, 4096;
$L__BB6_30:
	add.s64 	%rd23, %rd7, %rd47;
	ld.global.s8 	%r112, [%rd23];
	ld.global.s8 	%r113, [%rd23+256];
	ld.global.s8 	%r114, [%rd23+512];
	ld.global.s8 	%r115, [%rd23+768];
	ld.global.s8 	%r116, [%rd23+1024];
	ld.global.s8 	%r117, [%rd23+1280];
	ld.global.s8 	%r118, [%rd23+1536];
	ld.global.s8 	%r119, [%rd23+1792];
	ld.global.s8 	%r120, [%rd23+2048];
	ld.global.s8 	%r121, [%rd23+2304];
	ld.global.s8 	%r122, [%rd23+2560];
	ld.global.s8 	%r123, [%rd23+2816];
	ld.global.s8 	%r124, [%rd23+3072];
	ld.global.s8 	%r125, [%rd23+3328];
	ld.global.s8 	%r126, [%rd23+3584];
	ld.global.s8 	%r127, [%rd23+3840];
	add.s32 	%r128, %r469, %r112;
	add.s32 	%r129, %r128, %r113;
	add.s32 	%r130, %r129, %r114;
	add.s32 	%r131, %r130, %r115;
	add.s32 	%r132, %r131, %r116;
	add.s32 	%r133, %r132, %r117;
	add.s32 	%r134, %r133, %r118;
	add.s32 	%r135, %r134, %r119;
	add.s32 	%r136, %r135, %r120;
	add.s32 	%r137, %r136, %r121;
	add.s32 	%r138, %r137, %r122;
	add.s32 	%r139, %r138, %r123;
	add.s32 	%r140, %r139, %r124;
	add.s32 	%r141, %r140, %r125;
	add.s32 	%r142, %r141, %r126;
	add.s32 	%r469, %r142, %r127;
	sub.s64 	%rd24, %rd19, %rd47;
	setp.lt.u64 	%p4, %rd24, 4096;
	@%p4 bra 	$L__BB6_45;
	add.s64 	%rd47, %rd47, 4096;
	setp.le.u64 	%p5, %rd47, %rd8;
	@%p5 bra 	$L__BB6_30;
$L__BB6_32:
	setp.le.u64 	%p6, %rd19, %rd47;
	cvt.u32.u64 	%r143, %rd47;
	cvt.u32.u64 	%r144, %rd19;
	sub.s32 	%r145, %r144, %r143;
	setp.ge.s32 	%p7, %r43, %r145;
	or.pred  	%p8, %p6, %p7;
	@%p8 bra 	$L__BB6_45;
	not.b32 	%r149, %r43;
	add.s32 	%r150, %r149, %r144;
	sub.s32 	%r152, %r150, %r143;
	shr.u32 	%r153, %r152, 8;
	add.s32 	%r48, %r153, 1;
	and.b32  	%r49, %r48, 15;
	setp.lt.u32 	%p9, %r152, 3840;
	mov.u32 	%r459, %r43;
	@%p9 bra 	$L__BB6_36;
	and.b32  	%r154, %r48, 33554416;
	neg.s32 	%r455, %r154;
	add.s64 	%rd25, %rd47, %rd6;
	add.s64 	%rd26, %rd25, %rd2;
	add.s64 	%rd48, %rd26, 2048;
	mov.u32 	%r459, %r43;
$L__BB6_35:
	.pragma "nounroll";
	ld.global.s8 	%r155, [%rd48+-2048];
	add.s32 	%r156, %r469, %r155;
	ld.global.s8 	%r157, [%rd48+-1792];
	add.s32 	%r158, %r156, %r157;
	ld.global.s8 	%r159, [%rd48+-1536];
	add.s32 	%r160, %r158, %r159;
	ld.global.s8 	%r161, [%rd48+-1280];
	add.s32 	%r162, %r160, %r161;
	ld.global.s8 	%r163, [%rd48+-1024];
	add.s32 	%r164, %r162, %r163;
	ld.global.s8 	%r165, [%rd48+-768];
	add.s32 	%r166, %r164, %r165;
	ld.global.s8 	%r167, [%rd48+-512];
	add.s32 	%r168, %r166, %r167;
	ld.global.s8 	%r169, [%rd48+-256];
	add.s32 	%r170, %r168, %r169;
	ld.global.s8 	%r171, [%rd48];
	add.s32 	%r172, %r170, %r171;
	ld.global.s8 	%r173, [%rd48+256];
	add.s32 	%r174, %r172, %r173;
	ld.global.s8 	%r175, [%rd48+512];
	add.s32 	%r176, %r174, %r175;
	ld.global.s8 	%r177, [%rd48+768];
	add.s32 	%r178, %r176, %r177;
	ld.global.s8 	%r179, [%rd48+1024];
	add.s32 	%r180, %r178, %r179;
	ld.global.s8 	%r181, [%rd48+1280];
	add.s32 	%r182, %r180, %r181;
	ld.global.s8 	%r183, [%rd48+1536];
	add.s32 	%r184, %r182, %r183;
	ld.global.s8 	%r185, [%rd48+1792];
	add.s32 	%r469, %r184, %r185;
	add.s32 	%r459, %r459, 4096;
	add.s32 	%r455, %r455, 16;
	add.s64 	%rd48, %rd48, 4096;
	setp.ne.s32 	%p10, %r455, 0;
	@%p10 bra 	$L__BB6_35;
$L__BB6_36:
	setp.eq.s32 	%p11, %r49, 0;
	@%p11 bra 	$L__BB6_45;
	and.b32  	%r60, %r48, 7;
	setp.lt.u32 	%p12, %r49, 8;
	@%p12 bra 	$L__BB6_39;
	cvt.u64.u32 	%rd27, %r459;
	add.s64 	%rd28, %rd47, %rd27;
	add.s64 	%rd29, %rd2, %rd28;
	ld.global.s8 	%r187, [%rd29];
	add.s32 	%r188, %r469, %r187;
	ld.global.s8 	%r189, [%rd29+256];
	add.s32 	%r190, %r188, %r189;
	ld.global.s8 	%r191, [%rd29+512];
	add.s32 	%r192, %r190, %r191;
	ld.global.s8 	%r193, [%rd29+768];
	add.s32 	%r194, %r192, %r193;
	ld.global.s8 	%r195, [%rd29+1024];
	add.s32 	%r196, %r194, %r195;
	ld.global.s8 	%r197, [%rd29+1280];
	add.s32 	%r198, %r196, %r197;
	ld.global.s8 	%r199, [%rd29+1536];
	add.s32 	%r200, %r198, %r199;
	ld.global.s8 	%r201, [%rd29+1792];
	add.s32 	%r469, %r200, %r201;
	add.s32 	%r459, %r459, 2048;
$L__BB6_39:
	setp.eq.s32 	%p13, %r60, 0;
	@%p13 bra 	$L__BB6_45;
	and.b32  	%r66, %r48, 3;
	setp.lt.u32 	%p14, %r60, 4;
	@%p14 bra 	$L__BB6_42;
	cvt.u64.u32 	%rd30, %r459;
	add.s64 	%rd31, %rd47, %rd30;
	add.s64 	%rd32, %rd2, %rd31;
	ld.global.s8 	%r203, [%rd32];
	add.s32 	%r204, %r469, %r203;
	ld.global.s8 	%r205, [%rd32+256];
	add.s32 	%r206, %r204, %r205;
	ld.global.s8 	%r207, [%rd32+512];
	add.s32 	%r208, %r206, %r207;
	ld.global.s8 	%r209, [%rd32+768];
	add.s32 	%r469, %r208, %r209;
	add.s32 	%r459, %r459, 1024;
$L__BB6_42:
	setp.eq.s32 	%p15, %r66, 0;
	@%p15 bra 	$L__BB6_45;
	cvt.u64.u32 	%rd33, %r459;
	add.s64 	%rd34, %rd47, %rd33;
	add.s64 	%rd49, %rd2, %rd34;
	neg.s32 	%r467, %r66;
$L__BB6_44:
	.pragma "nounroll";
	ld.global.s8 	%r210, [%rd49];
	add.s32 	%r469, %r469, %r210;
	add.s64 	%rd49, %rd49, 256;
	add.s32 	%r467, %r467, 1;
	setp.ne.s32 	%p16, %r467, 0;
	@%p16 bra 	$L__BB6_44;
$L__BB6_45:
	// begin inline asm
	mov.u32 %r211, %laneid;
	// end inline asm
	mov.b32 	%r214, 1;
	mov.b32 	%r235, 31;
	mov.b32 	%r236, -1;
	// begin inline asm
	shfl.sync.down.b32 %r212, %r469, %r214, %r235, %r236;
	// end inline asm
	setp.gt.s32 	%p17, %r211, 30;
	selp.b32 	%r237, 0, %r212, %p17;
	add.s32 	%r218, %r237, %r469;
	mov.b32 	%r219, 2;
	// begin inline asm
	shfl.sync.down.b32 %r217, %r218, %r219, %r235, %r236;
	// end inline asm
	setp.gt.s32 	%p18, %r211, 29;
	selp.b32 	%r238, 0, %r217, %p18;
	add.s32 	%r223, %r218, %r238;
	mov.b32 	%r224, 4;
	// begin inline asm
	shfl.sync.down.b32 %r222, %r223, %r224, %r235, %r236;
	// end inline asm
	setp.gt.s32 	%p19, %r211, 27;
	selp.b32 	%r239, 0, %r222, %p19;
	add.s32 	%r228, %r223, %r239;
	mov.b32 	%r229, 8;
	// begin inline asm
	shfl.sync.down.b32 %r227, %r228, %r229, %r235, %r236;
	// end inline asm
	setp.gt.s32 	%p20, %r211, 23;
	selp.b32 	%r240, 0, %r227, %p20;
	add.s32 	%r233, %r228, %r240;
	mov.b32 	%r234, 16;
	// begin inline asm
	shfl.sync.down.b32 %r232, %r233, %r234, %r235, %r236;
	// end inline asm
	setp.gt.s32 	%p21, %r211, 15;
	selp.b32 	%r241, 0, %r232, %p21;
	add.s32 	%r470, %r233, %r241;
	setp.ne.s32 	%p22, %r211, 0;
	@%p22 bra 	$L__BB6_47;
	shr.u32 	%r242, %r43, 3;
	and.b32  	%r243, %r242, 124;
	mov.u32 	%r244, _ZZN3cub18CUB_300001_SM_10006detail6reduce28DeviceReduceSingleTileKernelINS2_10policy_hubIiyN4cuda3std3__44plusIiEEE10Policy1000EN6thrust24THRUST_300001_SM_1000_NS6detail15normal_iteratorINSD_10device_ptrIcEEEEPiyS9_iiNS7_10__identityEEEvT0_T1_T2_T3_T4_T6_E12temp_storage;
	add.s32 	%r245, %r244, %r243;
	st.shared.u32 	[%r245+8], %r470;
$L__BB6_47:
	bar.sync 	0;
	setp.ne.s32 	%p23, %r43, 0;
	@%p23 bra 	$L__BB6_49;
	ld.shared.u32 	%r246, [_ZZN3cub18CUB_300001_SM_10006detail6reduce28DeviceReduceSingleTileKernelINS2_10policy_hubIiyN4cuda3std3__44plusIiEEE10Policy1000EN6thrust24THRUST_300001_SM_1000_NS6detail15normal_iteratorINSD_10device_ptrIcEEEEPiyS9_iiNS7_10__identityEEEvT0_T1_T2_T3_T4_T6_E12temp_storage+12];
	add.s32 	%r247, %r246, %r470;
	ld.shared.u32 	%r248, [_ZZN3cub18CUB_300001_SM_10006detail6reduce28DeviceReduceSingleTileKernelINS2_10policy_hubIiyN4cuda3std3__44plusIiEEE10Policy1000EN6thrust24THRUST_300001_SM_1000_NS6detail15normal_iteratorINSD_10device_ptrIcEEEEPiyS9_iiNS7_10__identityEEEvT0_T1_T2_T3_T4_T6_E12temp_storage+16];
	add.s32 	%r249, %r247, %r248;
	ld.shared.u32 	%r250, [_ZZN3cub18CUB_300001_SM_10006detail6reduce28DeviceReduceSingleTileKernelINS2_10policy_hubIiyN4cuda3std3__44plusIiEEE10Policy1000EN6thrust24THRUST_300001_SM_1000_NS6detail15normal_iteratorINSD_10device_ptrIcEEEEPiyS9_iiNS7_10__identityEEEvT0_T1_T2_T3_T4_T6_E12temp_storage+20];
	add.s32 	%r251, %r249, %r250;
	ld.shared.u32 	%r252, [_ZZN3cub18CUB_300001_SM_10006detail6reduce28DeviceReduceSingleTileKernelINS2_10policy_hubIiyN4cuda3std3__44plusIiEEE10Policy1000EN6thrust24THRUST_300001_SM_1000_NS6detail15normal_iteratorINSD_10device_ptrIcEEEEPiyS9_iiNS7_10__identityEEEvT0_T1_T2_T3_T4_T6_E12temp_storage+24];
	add.s32 	%r253, %r251, %r252;
	ld.shared.u32 	%r254, [_ZZN3cub18CUB_300001_SM_10006detail6reduce28DeviceReduceSingleTileKernelINS2_10policy_hubIiyN4cuda3std3__44plusIiEEE10Policy1000EN6thrust24THRUST_300001_SM_1000_NS6detail15normal_iteratorINSD_10device_ptrIcEEEEPiyS9_iiNS7_10__identityEEEvT0_T1_T2_T3_T4_T6_E12temp_storage+28];
	add.s32 	%r255, %r253, %r254;
	ld.shared.u32 	%r256, [_ZZN3cub18CUB_300001_SM_10006detail6reduce28DeviceReduceSingleTileKernelINS2_10policy_hubIiyN4cuda3std3__44plusIiEEE10Policy1000EN6thrust24THRUST_300001_SM_1000_NS6detail15normal_iteratorINSD_10device_ptrIcEEEEPiyS9_iiNS7_10__identityEEEvT0_T1_T2_T3_T4_T6_E12temp_storage+32];
	add.s32 	%r257, %r255, %r256;
	ld.shared.u32 	%r258, [_ZZN3cub18CUB_300001_SM_10006detail6reduce28DeviceReduceSingleTileKernelINS2_10policy_hubIiyN4cuda3std3__44plusIiEEE10Policy1000EN6thrust24THRUST_300001_SM_1000_NS6detail15normal_iteratorINSD_10device_ptrIcEEEEPiyS9_iiNS7_10__identityEEEvT0_T1_T2_T3_T4_T6_E12temp_storage+36];
	add.s32 	%r470, %r257, %r258;
$L__BB6_49:
	mov.u32 	%r432, %tid.x;
	setp.ne.s32 	%p57, %r432, 0;
	@%p57 bra 	$L__BB6_51;
	add.s32 	%r433, %r470, %r81;
	st.global.u32 	[%rd1], %r433;
$L__BB6_51:
	ret;

}
	// .globl	_ZN3cub18CUB_300001_SM_10006detail6reduce18DeviceReduceKernelINS2_10policy_hubIiyN4cuda3std3__44plusIiEEE10Policy1000EN6thrust24THRUST_300001_SM_1000_NS6detail15normal_iteratorINSD_10device_ptrIcEEEEyS9_iNS7_10__identityEEEvT0_PT3_T1_NS0_13GridEvenShareISN_EET2_T4_
.visible .entry _ZN3cub18CUB_300001_SM_10006detail6reduce18DeviceReduceKernelINS2_10policy_hubIiyN4cuda3std3__44plusIiEEE10Policy1000EN6thrust24THRUST_300001_SM_1000_NS6detail15normal_iteratorINSD_10device_ptrIcEEEEyS9_iNS7_10__identityEEEvT0_PT3_T1_NS0_13GridEvenShareISN_EET2_T4_(
	.param .align 8 .b8 _ZN3cub18CUB_300001_SM_10006detail6reduce18DeviceReduceKernelINS2_10policy_hubIiyN4cuda3std3__44plusIiEEE10Policy1000EN6thrust24THRUST_300001_SM_1000_NS6detail15normal_iteratorINSD_10device_ptrIcEEEEyS9_iNS7_10__identityEEEvT0_PT3_T1_NS0_13GridEvenShareISN_EET2_T4__param_0[8],
	.param .u64 .ptr .align 1 _ZN3cub18CUB_300001_SM_10006detail6reduce18DeviceReduceKernelINS2_10policy_hubIiyN4cuda3std3__44plusIiEEE10Policy1000EN6thrust24THRUST_300001_SM_1000_NS6detail15normal_iteratorINSD_10device_ptrIcEEEEyS9_iNS7_10__identityEEEvT0_PT3_T1_NS0_13GridEvenShareISN_EET2_T4__param_1,
	.param .u64 _ZN3cub18CUB_300001_SM_10006detail6reduce18DeviceReduceKernelINS2_10policy_hubIiyN4cuda3std3__44plusIiEEE10Policy1000EN6thrust24THRUST_300001_SM_1000_NS6detail15normal_iteratorINSD_10device_ptrIcEEEEyS9_iNS7_10__identityEEEvT0_PT3_T1_NS0_13GridEvenShareISN_EET2_T4__param_2,
	.param .align 8 .b8 _ZN3cub18CUB_300001_SM_10006detail6reduce18DeviceReduceKernelINS2_10policy_hubIiyN4cuda3std3__44plusIiEEE10Policy1000EN6thrust24THRUST_300001_SM_1000_NS6detail15normal_iteratorINSD_10device_ptrIcEEEEyS9_iNS7_10__identityEEEvT0_PT3_T1_NS0_13GridEvenShareISN_EET2_T4__param_3[72],
	.param .align 1 .b8 _ZN3cub18CUB_300001_SM_10006detail6reduce18DeviceReduceKernelINS2_10policy_hubIiyN4cuda3std3__44plusIiEEE10Policy1000EN6thrust24THRUST_300001_SM_1000_NS6detail15normal_iteratorINSD_10device_ptrIcEEEEyS9_iNS7_10__identityEEEvT0_PT3_T1_NS0_13GridEvenShareISN_EET2_T4__param_4[1],
	.param .align 1 .b8 _ZN3cub18CUB_300001_SM_10006detail6reduce18DeviceReduceKernelINS2_10policy_hubIiyN4cuda3std3__44plusIiEEE10Policy1000EN6thrust24THRUST_300001_SM_1000_NS6detail15normal_iteratorINSD_10device_ptrIcEEEEyS9_iNS7_10__identityEEEvT0_PT3_T1_NS0_13GridEvenShareISN_EET2_T4__param_5[1]
)
.maxntid 256
{
	.reg .pred 	%p<57>;
	.reg .b16 	%rs<4>;
	.reg .b32 	%r<502>;
	.reg .b64 	%rd<68>;
	// demoted variable
	.shared .align 4 .b8 _ZZN3cub18CUB_300001_SM_10006detail6reduce18DeviceReduceKernelINS2_10policy_hubIiyN4cuda3std3__44plusIiEEE10Policy1000EN6thrust24THRUST_300001_SM_1000_NS6detail15normal_iteratorINSD_10device_ptrIcEEEEyS9_iNS7_10__identityEEEvT0_PT3_T1_NS0_13GridEvenShareISN_EET2_T4_E12temp_storage[44];
	ld.param.u64 	%rd1, [_ZN3cub18CUB_300001_SM_10006detail6reduce18DeviceReduceKernelINS2_10policy_hubIiyN4cuda3std3__44plusIiEEE10Policy1000EN6thrust24THRUST_300001_SM_1000_NS6detail15normal_iteratorINSD_10device_ptrIcEEEEyS9_iNS7_10__identityEEEvT0_PT3_T1_NS0_13GridEvenShareISN_EET2_T4__param_3+32];
	ld.param.u32 	%r1, [_ZN3cub18CUB_300001_SM_10006detail6reduce18DeviceReduceKernelINS2_10policy_hubIiyN4cuda3std3__44plusIiEEE10Policy1000EN6thrust24THRUST_300001_SM_1000_NS6detail15normal_iteratorINSD_10device_ptrIcEEEEyS9_iNS7_10__identityEEEvT0_PT3_T1_NS0_13GridEvenShareISN_EET2_T4__param_3+40];
	ld.param.u64 	%rd25, [_ZN3cub18CUB_300001_SM_10006detail6reduce18DeviceReduceKernelINS2_10policy_hubIiyN4cuda3std3__44plusIiEEE10Policy1000EN6thrust24THRUST_300001_SM_1000_NS6detail15normal_iteratorINSD_10device_ptrIcEEEEyS9_iNS7_10__identityEEEvT0_PT3_T1_NS0_13GridEvenShareISN_EET2_T4__param_0];
	cvta.to.global.u64 	%rd2, %rd25;
	mov.u32 	%r2, %ctaid.x;
	shl.b32 	%r88, %r1, 12;
	cvt.s64.s32 	%rd3, %r88;
	shl.b32 	%r89, %r2, 12;
	cvt.u64.u32 	%rd4, %r89;
	sub.s64 	%rd5, %rd1, %rd4;
	setp.gt.u64 	%p1, %rd5, 4095;
	@%p1 bra 	$L__BB7_25;
	cvt.u32.u64 	%r287, %rd4;
	cvt.u32.u64 	%r3, %rd1;
	sub.s32 	%r4, %r3, %r287;
	mov.u32 	%r5, %tid.x;
	setp.ge.s32 	%p23, %r5, %r4;
	mov.b32 	%r482, 0;
	mov.u32 	%r471, %r5;
	@%p23 bra 	$L__BB7_3;
	add.s32 	%r289, %r287, %r5;
	cvt.u64.u32 	%rd45, %r289;
	add.s64 	%rd46, %rd2, %rd45;
	ld.global.s8 	%r482, [%rd46];
	add.s32 	%r471, %r5, 256;
$L__BB7_3:
	setp.ge.s32 	%p24, %r471, %r4;
	@%p24 bra 	$L__BB7_16;
	not.b32 	%r292, %r471;
	add.s32 	%r293, %r292, %r3;
	sub.s32 	%r294, %r293, %r287;
	shr.u32 	%r295, %r294, 8;
	add.s32 	%r10, %r295, 1;
	and.b32  	%r11, %r10, 15;
	setp.lt.u32 	%p25, %r294, 3840;
	@%p25 bra 	$L__BB7_7;
	and.b32  	%r296, %r10, 33554416;
	neg.s32 	%r467, %r296;
	cvt.u64.u32 	%rd47, %r471;
	add.s64 	%rd48, %rd4, %rd47;
	add.s64 	%rd49, %rd48, %rd2;
	add.s64 	%rd62, %rd49, 2048;
$L__BB7_6:
	.pragma "nounroll";
	ld.global.s8 	%r297, [%rd62+-2048];
	add.s32 	%r298, %r482, %r297;
	ld.global.s8 	%r299, [%rd62+-1792];
	add.s32 	%r300, %r298, %r299;
	ld.global.s8 	%r301, [%rd62+-1536];
	add.s32 	%r302, %r300, %r301;
	ld.global.s8 	%r303, [%rd62+-1280];
	add.s32 	%r304, %r302, %r303;
	ld.global.s8 	%r305, [%rd62+-1024];
	add.s32 	%r306, %r304, %r305;
	ld.global.s8 	%r307, [%rd62+-768];
	add.s32 	%r308, %r306, %r307;
	ld.global.s8 	%r309, [%rd62+-512];
	add.s32 	%r310, %r308, %r309;
	ld.global.s8 	%r311, [%rd62+-256];
	add.s32 	%r312, %r310, %r311;
	ld.global.s8 	%r313, [%rd62];
	add.s32 	%r314, %r312, %r313;
	ld.global.s8 	%r315, [%rd62+256];
	add.s32 	%r316, %r314, %r315;
	ld.global.s8 	%r317, [%rd62+512];
	add.s32 	%r318, %r316, %r317;
	ld.global.s8 	%r319, [%rd62+768];
	add.s32 	%r320, %r318, %r319;
	ld.global.s8 	%r321, [%rd62+1024];
	add.s32 	%r322, %r320, %r321;
	ld.global.s8 	%r323, [%rd62+1280];
	add.s32 	%r324, %r322, %r323;
	ld.global.s8 	%r325, [%rd62+1536];
	add.s32 	%r326, %r324, %r325;
	ld.global.s8 	%r327, [%rd62+1792];
	add.s32 	%r482, %r326, %r327;
	add.s32 	%r471, %r471, 4096;
	add.s32 	%r467, %r467, 16;
	add.s64 	%rd62, %rd62, 4096;
	setp.ne.s32 	%p26, %r467, 0;
	@%p26 bra 	$L__BB7_6;
$L__BB7_7:
	setp.eq.s32 	%p27, %r11, 0;
	@%p27 bra 	$L__BB7_16;
	and.b32  	%r22, %r10, 7;
	setp.lt.u32 	%p28, %r11, 8;
	@%p28 bra 	$L__BB7_10;
	cvt.s64.s32 	%rd50, %r471;
	add.s64 	%rd51, %rd50, %rd4;
	add.s64 	%rd52, %rd2, %rd51;
	ld.global.s8 	%r329, [%rd52];
	add.s32 	%r330, %r482, %r329;
	ld.global.s8 	%r331, [%rd52+256];
	add.s32 	%r332, %r330, %r331;
	ld.global.s8 	%r333, [%rd52+512];
	add.s32 	%r334, %r332, %r333;
	ld.global.s8 	%r335, [%rd52+768];
	add.s32 	%r336, %r334, %r335;
	ld.global.s8 	%r337, [%rd52+1024];
	add.s32 	%r338, %r336, %r337;
	ld.global.s8 	%r339, [%rd52+1280];
	add.s32 	%r340, %r338, %r339;
	ld.global.s8 	%r341, [%rd52+1536];
	add.s32 	%r342, %r340, %r341;
	ld.global.s8 	%r343, [%rd52+1792];
	add.s32 	%r482, %r342, %r343;
	add.s32 	%r471, %r471, 2048;
$L__BB7_10:
	setp.eq.s32 	%p29, %r22, 0;
	@%p29 bra 	$L__BB7_16;
	and.b32  	%r28, %r10, 3;
	setp.lt.u32 	%p30, %r22, 4;
	@%p30 bra 	$L__BB7_13;
	cvt.s64.s32 	%rd53, %r471;
	add.s64 	%rd54, %rd53, %rd4;
	add.s64 	%rd55, %rd2, %rd54;
	ld.global.s8 	%r345, [%rd55];
	add.s32 	%r346, %r482, %r345;
	ld.global.s8 	%r347, [%rd55+256];
	add.s32 	%r348, %r346, %r347;
	ld.global.s8 	%r349, [%rd55+512];
	add.s32 	%r350, %r348, %r349;
	ld.global.s8 	%r351, [%rd55+768];
	add.s32 	%r482, %r350, %r351;
	add.s32 	%r471, %r471, 1024;
$L__BB7_13:
	setp.eq.s32 	%p31, %r28, 0;
	@%p31 bra 	$L__BB7_16;
	add.s64 	%rd9, %rd2, %rd4;
	neg.s32 	%r479, %r28;
$L__BB7_15:
	.pragma "nounroll";
	cvt.s64.s32 	%rd56, %r471;
	add.s64 	%rd57, %rd9, %rd56;
	ld.global.s8 	%r352, [%rd57];
	add.s32 	%r482, %r482, %r352;
	add.s32 	%r471, %r471, 256;
	add.s32 	%r479, %r479, 1;
	setp.ne.s32 	%p32, %r479, 0;
	@%p32 bra 	$L__BB7_15;
$L__BB7_16:
	setp.lt.s32 	%p33, %r4, 256;
	@%p33 bra 	$L__BB7_21;
	// begin inline asm
	mov.u32 %r416, %laneid;
	// end inline asm
	mov.b32 	%r419, 1;
	mov.b32 	%r440, 31;
	mov.b32 	%r441, -1;
	// begin inline asm
	shfl.sync.down.b32 %r417, %r482, %r419, %r440, %r441;
	// end inline asm
	setp.gt.s32 	%p49, %r416, 30;
	selp.b32 	%r442, 0, %r417, %p49;
	add.s32 	%r423, %r442, %r482;
	mov.b32 	%r424, 2;
	// begin inline asm
	shfl.sync.down.b32 %r422, %r423, %r424, %r440, %r441;
	// end inline asm
	setp.gt.s32 	%p50, %r416, 29;
	selp.b32 	%r443, 0, %r422, %p50;
	add.s32 	%r428, %r423, %r443;
	mov.b32 	%r429, 4;
	// begin inline asm
	shfl.sync.down.b32 %r427, %r428, %r429, %r440, %r441;
	// end inline asm
	setp.gt.s32 	%p51, %r416, 27;
	selp.b32 	%r444, 0, %r427, %p51;
	add.s32 	%r433, %r428, %r444;
	mov.b32 	%r434, 8;
	// begin inline asm
	shfl.sync.down.b32 %r432, %r433, %r434, %r440, %r441;
	// end inline asm
	setp.gt.s32 	%p52, %r416, 23;
	selp.b32 	%r445, 0, %r432, %p52;
	add.s32 	%r438, %r433, %r445;
	mov.b32 	%r439, 16;
	// begin inline asm
	shfl.sync.down.b32 %r437, %r438, %r439, %r440, %r441;
	// end inline asm
	setp.gt.s32 	%p53, %r416, 15;
	selp.b32 	%r446, 0, %r437, %p53;
	add.s32 	%r501, %r438, %r446;
	setp.ne.s32 	%p54, %r416, 0;
	@%p54 bra 	$L__BB7_19;
	shr.u32 	%r447, %r5, 3;
	and.b32  	%r448, %r447, 124;
	mov.u32 	%r449, _ZZN3cub18CUB_300001_SM_10006detail6reduce18DeviceReduceKernelINS2_10policy_hubIiyN4cuda3std3__44plusIiEEE10Policy1000EN6thrust24THRUST_300001_SM_1000_NS6detail15normal_iteratorINSD_10device_ptrIcEEEEyS9_iNS7_10__identityEEEvT0_PT3_T1_NS0_13GridEvenShareISN_EET2_T4_E12temp_storage;
	add.s32 	%r450, %r449, %r448;
	st.shared.u32 	[%r450+8], %r501;
$L__BB7_19:
	bar.sync 	0;
	setp.ne.s32 	%p55, %r5, 0;
	@%p55 bra 	$L__BB7_46;
	ld.shared.u32 	%r451, [_ZZN3cub18CUB_300001_SM_10006detail6reduce18DeviceReduceKernelINS2_10policy_hubIiyN4cuda3std3__44plusIiEEE10Policy1000EN6thrust24THRUST_300001_SM_1000_NS6detail15normal_iteratorINSD_10device_ptrIcEEEEyS9_iNS7_10__identityEEEvT0_PT3_T1_NS0_13GridEvenShareISN_EET2_T4_E12temp_storage+12];
	add.s32 	%r452, %r451, %r501;
	ld.shared.u32 	%r453, [_ZZN3cub18CUB_300001_SM_10006detail6reduce18DeviceReduceKernelINS2_10policy_hubIiyN4cuda3std3__44plusIiEEE10Policy1000EN6thrust24THRUST_300001_SM_1000_NS6detail15normal_iteratorINSD_10device_ptrIcEEEEyS9_iNS7_10__identityEEEvT0_PT3_T1_NS0_13GridEvenShareISN_EET2_T4_E12temp_storage+16];
	add.s32 	%r454, %r452, %r453;
	ld.shared.u32 	%r455, [_ZZN3cub18CUB_300001_SM_10006detail6reduce18DeviceReduceKernelINS2_10policy_hubIiyN4cuda3std3__44plusIiEEE10Policy1000EN6thrust24THRUST_300001_SM_1000_NS6detail15normal_iteratorINSD_10device_ptrIcEEEEyS9_iNS7_10__identityEEEvT0_PT3_T1_NS0_13GridEvenShareISN_EET2_T4_E12temp_storage+20];
	add.s32 	%r456, %r454, %r455;
	ld.shared.u32 	%r457, [_ZZN3cub18CUB_300001_SM_10006detail6reduce18DeviceReduceKernelINS2_10policy_hubIiyN4cuda3std3__44plusIiEEE10Policy1000EN6thrust24THRUST_300001_SM_1000_NS6detail15normal_iteratorINSD_10device_ptrIcEEEEyS9_iNS7_10__identityEEEvT0_PT3_T1_NS0_13GridEvenShareISN_EET2_T4_E12temp_storage+24];
	add.s32 	%r458, %r456, %r457;
	ld.shared.u32 	%r459, [_ZZN3cub18CUB_300001_SM_10006detail6reduce18DeviceReduceKernelINS2_10policy_hubIiyN4cuda3std3__44plusIiEEE10Policy1000EN6thrust24THRUST_300001_SM_1000_NS6detail15normal_iteratorINSD_10device_ptrIcEEEEyS9_iNS7_10__identityEEEvT0_PT3_T1_NS0_13GridEvenShareISN_EET2_T4_E12temp_storage+28];
	add.s32 	%r460, %r458, %r459;
	ld.shared.u32 	%r461, [_ZZN3cub18CUB_300001_SM_10006detail6reduce18DeviceReduceKernelINS2_10policy_hubIiyN4cuda3std3__44plusIiEEE10Policy1000EN6thrust24THRUST_300001_SM_1000_NS6detail15normal_iteratorINSD_10device_ptrIcEEEEyS9_iNS7_10__identityEEEvT0_PT3_T1_NS0_13GridEvenShareISN_EET2_T4_E12temp_storage+32];
	add.s32 	%r462, %r460, %r461;
	ld.shared.u32 	%r463, [_ZZN3cub18CUB_300001_SM_10006detail6reduce18DeviceReduceKernelINS2_10policy_hubIiyN4cuda3std3__44plusIiEEE10Policy1000EN6thrust24THRUST_300001_SM_1000_NS6detail15normal_iteratorINSD_10device_ptrIcEEEEyS9_iNS7_10__identityEEEvT0_PT3_T1_NS0_13GridEvenShareISN_EET2_T4_E12temp_storage+36];
	add.s32 	%r501, %r462, %r463;
	bra.uni 	$L__BB7_46;
$L__BB7_21:
	// begin inline asm
	mov.u32 %r353, %laneid;
	// end inline asm
	and.b32  	%r379, %r5, 992;
	add.s32 	%r380, %r379, 32;
	setp.gt.s32 	%p34, %r380, %r4;
	not.b32 	%r381, %r379;
	add.s32 	%r382, %r4, %r381;
	selp.b32 	%r377, %r382, 31, %p34;
	mov.b32 	%r356, 1;
	mov.b32 	%r378, -1;
	// begin inline asm
	shfl.sync.down.b32 %r354, %r482, %r356, %r377, %r378;
	// end inline asm
	setp.lt.s32 	%p35, %r353, %r377;
	selp.b32 	%r383, %r354, 0, %p35;
	add.s32 	%r360, %r383, %r482;
	mov.b32 	%r361, 2;
	// begin inline asm
	shfl.sync.down.b32 %r359, %r360, %r361, %r377, %r378;
	// end inline asm
	add.s32 	%r384, %r353, 2;
	setp.gt.s32 	%p36, %r384, %r377;
	selp.b32 	%r385, 0, %r359, %p36;
	add.s32 	%r365, %r360, %r385;
	mov.b32 	%r366, 4;
	// begin inline asm
	shfl.sync.down.b32 %r364, %r365, %r366, %r377, %r378;
	// end inline asm
	add.s32 	%r386, %r353, 4;
	setp.gt.s32 	%p37, %r386, %r377;
	selp.b32 	%r387, 0, %r364, %p37;
	add.s32 	%r370, %r365, %r387;
	mov.b32 	%r371, 8;
	// begin inline asm
	shfl.sync.down.b32 %r369, %r370, %r371, %r377, %r378;
	// end inline asm
	add.s32 	%r388, %r353, 8;
	setp.gt.s32 	%p38, %r388, %r377;
	selp.b32 	%r389, 0, %r369, %p38;
	add.s32 	%r375, %r370, %r389;
	mov.b32 	%r376, 16;
	// begin inline asm
	shfl.sync.down.b32 %r374, %r375, %r376, %r377, %r378;
	// end inline asm
	add.s32 	%r390, %r353, 16;
	setp.gt.s32 	%p39, %r390, %r377;
	selp.b32 	%r391, 0, %r374, %p39;
	add.s32 	%r501, %r375, %r391;
	setp.ne.s32 	%p40, %r353, 0;
	@%p40 bra 	$L__BB7_23;
	shr.u32 	%r392, %r5, 3;
	and.b32  	%r393, %r392, 124;
	mov.u32 	%r394, _ZZN3cub18CUB_300001_SM_10006detail6reduce18DeviceReduceKernelINS2_10policy_hubIiyN4cuda3std3__44plusIiEEE10Policy1000EN6thrust24THRUST_300001_SM_1000_NS6detail15normal_iteratorINSD_10device_ptrIcEEEEyS9_iNS7_10__identityEEEvT0_PT3_T1_NS0_13GridEvenShareISN_EET2_T4_E12temp_storage;
	add.s32 	%r395, %r394, %r393;
	st.shared.u32 	[%r395+8], %r501;
$L__BB7_23:
	bar.sync 	0;
	setp.ne.s32 	%p41, %r5, 0;
	@%p41 bra 	$L__BB7_46;
	setp.gt.s32 	%p42, %r4, 32;
	ld.shared.u32 	%r396, [_ZZN3cub18CUB_300001_SM_10006detail6reduce18DeviceReduceKernelINS2_10policy_hubIiyN4cuda3std3__44plusIiEEE10Policy1000EN6thrust24THRUST_300001_SM_1000_NS6detail15normal_iteratorINSD_10device_ptrIcEEEEyS9_iNS7_10__identityEEEvT0_PT3_T1_NS0_13GridEvenShareISN_EET2_T4_E12temp_storage+12];
	selp.b32 	%r397, %r396, 0, %p42;
	add.s32 	%r398, %r397, %r501;
	setp.gt.s32 	%p43, %r4, 64;
	ld.shared.u32 	%r399, [_ZZN3cub18CUB_300001_SM_10006detail6reduce18DeviceReduceKernelINS2_10policy_hubIiyN4cuda3std3__44plusIiEEE10Policy1000EN6thrust24THRUST_300001_SM_1000_NS6detail15normal_iteratorINSD_10device_ptrIcEEEEyS9_iNS7_10__identityEEEvT0_PT3_T1_NS0_13GridEvenShareISN_EET2_T4_E12temp_storage+16];
	selp.b32 	%r400, %r399, 0, %p43;
	add.s32 	%r401, %r398, %r400;
	setp.gt.s32 	%p44, %r4, 96;
	ld.shared.u32 	%r402, [_ZZN3cub18CUB_300001_SM_10006detail6reduce18DeviceReduceKernelINS2_10policy_hubIiyN4cuda3std3__44plusIiEEE10Policy1000EN6thrust24THRUST_300001_SM_1000_NS6detail15normal_iteratorINSD_10device_ptrIcEEEEyS9_iNS7_10__identityEEEvT0_PT3_T1_NS0_13GridEvenShareISN_EET2_T4_E12temp_storage+20];
	selp.b32 	%r403, %r402, 0, %p44;
	add.s32 	%r404, %r401, %r403;
	setp.gt.s32 	%p45, %r4, 128;
	ld.shared.u32 	%r405, [_ZZN3cub18CUB_300001_SM_10006detail6reduce18DeviceReduceKernelINS2_10policy_hubIiyN4cuda3std3__44plusIiEEE10Policy1000EN6thrust24THRUST_300001_SM_1000_NS6detail15normal_iteratorINSD_10device_ptrIcEEEEyS9_iNS7_10__identityEEEvT0_PT3_T1_NS0_13GridEvenShareISN_EET2_T4_E12temp_storage+24];
	selp.b32 	%r406, %r405, 0, %p45;
	add.s32 	%r407, %r404, %r406;
	setp.gt.s32 	%p46, %r4, 160;
	ld.shared.u32 	%r408, [_ZZN3cub18CUB_300001_SM_10006detail6reduce18DeviceReduceKernelINS2_10policy_hubIiyN4cuda3std3__44plusIiEEE10Policy1000EN6thrust24THRUST_300001_SM_1000_NS6detail15normal_iteratorINSD_10device_ptrIcEEEEyS9_iNS7_10__identityEEEvT0_PT3_T1_NS0_13GridEvenShareISN_EET2_T4_E12temp_storage+28];
	selp.b32 	%r409, %r408, 0, %p46;
	add.s32 	%r410, %r407, %r409;
	setp.gt.s32 	%p47, %r4, 192;
	ld.shared.u32 	%r411, [_ZZN3cub18CUB_300001_SM_10006detail6reduce18DeviceReduceKernelINS2_10policy_hubIiyN4cuda3std3__44plusIiEEE10Policy1000EN6thrust24THRUST_300001_SM_1000_NS6detail15normal_iteratorINSD_10device_ptrIcEEEEyS9_iNS7_10__identityEEEvT0_PT3_T1_NS0_13GridEvenShareISN_EET2_T4_E12temp_storage+32];
	selp.b32 	%r412, %r411, 0, %p47;
	add.s32 	%r413, %r410, %r412;
	setp.gt.s32 	%p48, %r4, 224;
	ld.shared.u32 	%r414, [_ZZN3cub18CUB_300001_SM_10006detail6reduce18DeviceReduceKernelINS2_10policy_hubIiyN4cuda3std3__44plusIiEEE10Policy1000EN6thrust24THRUST_300001_SM_1000_NS6detail15normal_iteratorINSD_10device_ptrIcEEEEyS9_iNS7_10__identityEEEvT0_PT3_T1_NS0_13GridEvenShareISN_EET2_T4_E12temp_storage+36];
	selp.b32 	%r415, %r414, 0, %p48;
	add.s32 	%r501, %r413, %r415;
	bra.uni 	$L__BB7_46;
$L__BB7_25:
	cvt.u32.u64 	%r90, %rd4;
	mov.u32 	%r46, %tid.x;
	add.s32 	%r91, %r46, %r90;
	cvt.u64.u32 	%rd26, %r91;
	add.s64 	%rd27, %rd2, %rd26;
	ld.global.s8 	%r92, [%rd27];
	ld.global.s8 	%r93, [%rd27+256];
	ld.global.s8 	%r94, [%rd27+512];
	ld.global.s8 	%r95, [%rd27+768];
	ld.global.s8 	%r96, [%rd27+1024];
	ld.global.s8 	%r97, [%rd27+1280];
	ld.global.s8 	%r98, [%rd27+1536];
	ld.global.s8 	%r99, [%rd27+1792];
	ld.global.s8 	%r100, [%rd27+2048];
	ld.global.s8 	%r101, [%rd27+2304];
	ld.global.s8 	%r102, [%rd27+2560];
	ld.global.s8 	%r103, [%rd27+2816];
	ld.global.s8 	%r104, [%rd27+3072];
	ld.global.s8 	%r105, [%rd27+3328];
	ld.global.s8 	%r106, [%rd27+3584];
	ld.global.s8 	%r107, [%rd27+3840];
	add.s32 	%r108, %r93, %r92;
	add.s32 	%r109, %r108, %r94;
	add.s32 	%r110, %r109, %r95;
	add.s32 	%r111, %r110, %r96;
	add.s32 	%r112, %r111, %r97;
	add.s32 	%r113, %r112, %r98;
	add.s32 	%r114, %r113, %r99;
	add.s32 	%r115, %r114, %r100;
	add.s32 	%r116, %r115, %r101;
	add.s32 	%r117, %r116, %r102;
	add.s32 	%r118, %r117, %r103;
	add.s32 	%r119, %r118, %r104;
	add.s32 	%r120, %r119, %r105;
	add.s32 	%r121, %r120, %r106;
	add.s32 	%r500, %r121, %r107;
	setp.lt.u64 	%p2, %rd5, %rd3;
	@%p2 bra 	$L__BB7_42;
	cvt.u32.u64 	%r123, %rd3;
	cvt.u64.u32 	%rd28, %r46;
	add.s64 	%rd29, %rd4, %rd3;
	add.s64 	%rd64, %rd2, %rd29;
	cvt.u32.u64 	%r48, %rd1;
	not.b32 	%r125, %r46;
	add.s32 	%r126, %r125, %r48;
	sub.s32 	%r127, %r126, %r123;
	sub.s32 	%r483, %r127, %r90;
	add.s64 	%rd30, %rd29, %rd28;
	add.s64 	%rd31, %rd30, %rd2;
	add.s64 	%rd63, %rd31, 2048;
	mov.b32 	%r484, 0;
	shl.b32 	%r128, %r1, 12;
	mov.u64 	%rd65, %rd4;
$L__BB7_27:
	cvt.s64.s32 	%rd15, %r128;
	add.s64 	%rd65, %rd65, %rd15;
	add.s64 	%rd32, %rd1, -4096;
	setp.gt.u64 	%p3, %rd65, %rd32;
	@%p3 bra 	$L__BB7_29;
	shl.b32 	%r129, %r1, 12;
	cvt.s64.s32 	%rd33, %r129;
	cvt.u64.u32 	%rd34, %r46;
	add.s64 	%rd35, %rd65, %rd34;
	add.s64 	%rd36, %rd2, %rd35;
	ld.global.s8 	%r130, [%rd36];
	ld.global.s8 	%r131, [%rd36+256];
	ld.global.s8 	%r132, [%rd36+512];
	ld.global.s8 	%r133, [%rd36+768];
	ld.global.s8 	%r134, [%rd36+1024];
	ld.global.s8 	%r135, [%rd36+1280];
	ld.global.s8 	%r136, [%rd36+1536];
	ld.global.s8 	%r137, [%rd36+1792];
	ld.global.s8 	%r138, [%rd36+2048];
	ld.global.s8 	%r139, [%rd36+2304];
	ld.global.s8 	%r140, [%rd36+2560];
	ld.global.s8 	%r141, [%rd36+2816];
	ld.global.s8 	%r142, [%rd36+3072];
	ld.global.s8 	%r143, [%rd36+3328];
	ld.global.s8 	%r144, [%rd36+3584];
	ld.global.s8 	%r145, [%rd36+3840];
	add.s32 	%r146, %r500, %r130;
	add.s32 	%r147, %r146, %r131;
	add.s32 	%r148, %r147, %r132;
	add.s32 	%r149, %r148, %r133;
	add.s32 	%r150, %r149, %r134;
	add.s32 	%r151, %r150, %r135;
	add.s32 	%r152, %r151, %r136;
	add.s32 	%r153, %r152, %r137;
	add.s32 	%r154, %r153, %r138;
	add.s32 	%r155, %r154, %r139;
	add.s32 	%r156, %r155, %r140;
	add.s32 	%r157, %r156, %r141;
	add.s32 	%r158, %r157, %r142;
	add.s32 	%r159, %r158, %r143;
	add.s32 	%r160, %r159, %r144;
	add.s32 	%r500, %r160, %r145;
	sub.s64 	%rd37, %rd1, %rd65;
	setp.lt.u64 	%p4, %rd37, %rd33;
	add.s32 	%r484, %r484, 1;
	add.s64 	%rd64, %rd64, %rd33;
	sub.s32 	%r483, %r483, %r129;
	add.s64 	%rd63, %rd63, %rd33;
	@%p4 bra 	$L__BB7_42;
	bra.uni 	$L__BB7_27;
$L__BB7_29:
	setp.le.u64 	%p5, %rd1, %rd65;
	cvt.u32.u64 	%r161, %rd65;
	cvt.u32.u64 	%r162, %rd1;
	sub.s32 	%r163, %r162, %r161;
	setp.ge.s32 	%p6, %r46, %r163;
	or.pred  	%p7, %p5, %p6;
	@%p7 bra 	$L__BB7_42;
	cvt.u32.u64 	%r166, %rd4;
	cvt.u32.u64 	%r167, %rd15;
	not.b32 	%r168, %r46;
	add.s32 	%r169, %r168, %r48;
	add.s32 	%r170, %r167, %r166;
	sub.s32 	%r171, %r169, %r170;
	mul.lo.s32 	%r172, %r1, %r484;
	shl.b32 	%r173, %r172, 12;
	sub.s32 	%r174, %r171, %r173;
	shr.u32 	%r175, %r174, 8;
	add.s32 	%r56, %r175, 1;
	and.b32  	%r57, %r56, 15;
	setp.lt.u32 	%p8, %r174, 3840;
	mov.u32 	%r490, %r46;
	@%p8 bra 	$L__BB7_33;
	shr.u32 	%r176, %r483, 8;
	add.s32 	%r177, %r176, 1;
	and.b32  	%r178, %r177, 33554416;
	neg.s32 	%r486, %r178;
	mov.u32 	%r490, %r46;
$L__BB7_32:
	.pragma "nounroll";
	ld.global.s8 	%r179, [%rd63+-2048];
	add.s32 	%r180, %r500, %r179;
	ld.global.s8 	%r181, [%rd63+-1792];
	add.s32 	%r182, %r180, %r181;
	ld.global.s8 	%r183, [%rd63+-1536];
	add.s32 	%r184, %r182, %r183;
	ld.global.s8 	%r185, [%rd63+-1280];
	add.s32 	%r186, %r184, %r185;
	ld.global.s8 	%r187, [%rd63+-1024];
	add.s32 	%r188, %r186, %r187;
	ld.global.s8 	%r189, [%rd63+-768];
	add.s32 	%r190, %r188, %r189;
	ld.global.s8 	%r191, [%rd63+-512];
	add.s32 	%r192, %r190, %r191;
	ld.global.s8 	%r193, [%rd63+-256];
	add.s32 	%r194, %r192, %r193;
	ld.global.s8 	%r195, [%rd63];
	add.s32 	%r196, %r194, %r195;
	ld.global.s8 	%r197, [%rd63+256];
	add.s32 	%r198, %r196, %r197;
	ld.global.s8 	%r199, [%rd63+512];
	add.s32 	%r200, %r198, %r199;
	ld.global.s8 	%r201, [%rd63+768];
	add.s32 	%r202, %r200, %r201;
	ld.global.s8 	%r203, [%rd63+1024];
	add.s32 	%r204, %r202, %r203;
	ld.global.s8 	%r205, [%rd63+1280];
	add.s32 	%r206, %r204, %r205;
	ld.global.s8 	%r207, [%rd63+1536];
	add.s32 	%r208, %r206, %r207;
	ld.global.s8 	%r209, [%rd63+1792];
	add.s32 	%r500, %r208, %r209;
	add.s32 	%r490, %r490, 4096;
	add.s32 	%r486, %r486, 16;
	add.s64 	%rd63, %rd63, 4096;
	setp.ne.s32 	%p9, %r486, 0;
	@%p9 bra 	$L__BB7_32;
$L__BB7_33:
	setp.eq.s32 	%p10, %r57, 0;
	@%p10 bra 	$L__BB7_42;
	and.b32  	%r68, %r56, 7;
	setp.lt.u32 	%p11, %r57, 8;
	@%p11 bra 	$L__BB7_36;
	cvt.u64.u32 	%rd38, %r490;
	add.s64 	%rd39, %rd65, %rd38;
	add.s64 	%rd40, %rd2, %rd39;
	ld.global.s8 	%r211, [%rd40];
	add.s32 	%r212, %r500, %r211;
	ld.global.s8 	%r213, [%rd40+256];
	add.s32 	%r214, %r212, %r213;
	ld.global.s8 	%r215, [%rd40+512];
	add.s32 	%r216, %r214, %r215;
	ld.global.s8 	%r217, [%rd40+768];
	add.s32 	%r218, %r216, %r217;
	ld.global.s8 	%r219, [%rd40+1024];
	add.s32 	%r220, %r218, %r219;
	ld.global.s8 	%r221, [%rd40+1280];
	add.s32 	%r222, %r220, %r221;
	ld.global.s8 	%r223, [%rd40+1536];
	add.s32 	%r224, %r222, %r223;
	ld.global.s8 	%r225, [%rd40+1792];
	add.s32 	%r500, %r224, %r225;
	add.s32 	%r490, %r490, 2048;
$L__BB7_36:
	setp.eq.s32 	%p12, %r68, 0;
	@%p12 bra 	$L__BB7_42;
	setp.lt.u32 	%p13, %r68, 4;
	@%p13 bra 	$L__BB7_39;
	cvt.u64.u32 	%rd41, %r490;
	add.s64 	%rd42, %rd65, %rd41;
	add.s64 	%rd43, %rd2, %rd42;
	ld.global.s8 	%r227, [%rd43];
	add.s32 	%r228, %r500, %r227;
	ld.global.s8 	%r229, [%rd43+256];
	add.s32 	%r230, %r228, %r229;
	ld.global.s8 	%r231, [%rd43+512];
	add.s32 	%r232, %r230, %r231;
	ld.global.s8 	%r233, [%rd43+768];
	add.s32 	%r500, %r232, %r233;
	add.s32 	%r490, %r490, 1024;
$L__BB7_39:
	and.b32  	%r234, %r56, 3;
	setp.eq.s32 	%p14, %r234, 0;
	@%p14 bra 	$L__BB7_42;
	cvt.u64.u32 	%rd44, %r490;
	add.s64 	%rd67, %rd64, %rd44;
	cvt.u16.u32 	%rs1, %r483;
	shr.u16 	%rs2, %rs1, 8;
	add.s16 	%rs3, %rs2, 1;
	cvt.u32.u16 	%r235, %rs3;
	and.b32  	%r236, %r235, 3;
	neg.s32 	%r498, %r236;
$L__BB7_41:
	.pragma "nounroll";
	ld.global.s8 	%r237, [%rd67];
	add.s32 	%r500, %r500, %r237;
	add.s64 	%rd67, %rd67, 256;
	add.s32 	%r498, %r498, 1;
	setp.ne.s32 	%p15, %r498, 0;
	@%p15 bra 	$L__BB7_41;
$L__BB7_42:
	// begin inline asm
	mov.u32 %r238, %laneid;
	// end inline asm
	mov.b32 	%r241, 1;
	mov.b32 	%r262, 31;
	mov.b32 	%r263, -1;
	// begin inline asm
	shfl.sync.down.b32 %r239, %r500, %r241, %r262, %r263;
	// end inline asm
	setp.gt.s32 	%p16, %r238, 30;
	selp.b32 	%r264, 0, %r239, %p16;
	add.s32 	%r245, %r264, %r500;
	mov.b32 	%r246, 2;
	// begin inline asm
	shfl.sync.down.b32 %r244, %r245, %r246, %r262, %r263;
	// end inline asm
	setp.gt.s32 	%p17, %r238, 29;
	selp.b32 	%r265, 0, %r244, %p17;
	add.s32 	%r250, %r245, %r265;
	mov.b32 	%r251, 4;
	// begin inline asm
	shfl.sync.down.b32 %r249, %r250, %r251, %r262, %r263;
	// end inline asm
	setp.gt.s32 	%p18, %r238, 27;
	selp.b32 	%r266, 0, %r249, %p18;
	add.s32 	%r255, %r250, %r266;
	mov.b32 	%r256, 8;
	// begin inline asm
	shfl.sync.down.b32 %r254, %r255, %r256, %r262, %r263;
	// end inline asm
	setp.gt.s32 	%p19, %r238, 23;
	selp.b32 	%r267, 0, %r254, %p19;
	add.s32 	%r260, %r255, %r267;
	mov.b32 	%r261, 16;
	// begin inline asm
	shfl.sync.down.b32 %r259, %r260, %r261, %r262, %r263;
	// end inline asm
	setp.gt.s32 	%p20, %r238, 15;
	selp.b32 	%r268, 0, %r259, %p20;
	add.s32 	%r501, %r260, %r268;
	setp.ne.s32 	%p21, %r238, 0;
	@%p21 bra 	$L__BB7_44;
	shr.u32 	%r269, %r46, 3;
	and.b32  	%r270, %r269, 124;
	mov.u32 	%r271, _ZZN3cub18CUB_300001_SM_10006detail6reduce18DeviceReduceKernelINS2_10policy_hubIiyN4cuda3std3__44plusIiEEE10Policy1000EN6thrust24THRUST_300001_SM_1000_NS6detail15normal_iteratorINSD_10device_ptrIcEEEEyS9_iNS7_10__identityEEEvT0_PT3_T1_NS0_13GridEvenShareISN_EET2_T4_E12temp_storage;
	add.s32 	%r272, %r271, %r270;
	st.shared.u32 	[%r272+8], %r501;
$L__BB7_44:
	bar.sync 	0;
	setp.ne.s32 	%p22, %r46, 0;
	@%p22 bra 	$L__BB7_46;
	ld.shared.u32 	%r273, [_ZZN3cub18CUB_300001_SM_10006detail6reduce18DeviceReduceKernelINS2_10policy_hubIiyN4cuda3std3__44plusIiEEE10Policy1000EN6thrust24THRUST_300001_SM_1000_NS6detail15normal_iteratorINSD_10device_ptrIcEEEEyS9_iNS7_10__identityEEEvT0_PT3_T1_NS0_13GridEvenShareISN_EET2_T4_E12temp_storage+12];
	add.s32 	%r274, %r273, %r501;
	ld.shared.u32 	%r275, [_ZZN3cub18CUB_300001_SM_10006detail6reduce18DeviceReduceKernelINS2_10policy_hubIiyN4cuda3std3__44plusIiEEE10Policy1000EN6thrust24THRUST_300001_SM_1000_NS6detail15normal_iteratorINSD_10device_ptrIcEEEEyS9_iNS7_10__identityEEEvT0_PT3_T1_NS0_13GridEvenShareISN_EET2_T4_E12temp_storage+16];
	add.s32 	%r276, %r274, %r275;
	ld.shared.u32 	%r277, [_ZZN3cub18CUB_300001_SM_10006detail6reduce18DeviceReduceKernelINS2_10policy_hubIiyN4cuda3std3__44plusIiEEE10Policy1000EN6thrust24THRUST_300001_SM_1000_NS6detail15normal_iteratorINSD_10device_ptrIcEEEEyS9_iNS7_10__identityEEEvT0_PT3_T1_NS0_13GridEvenShareISN_EET2_T4_E12temp_storage+20];
	add.s32 	%r278, %r276, %r277;
	ld.shared.u32 	%r279, [_ZZN3cub18CUB_300001_SM_10006detail6reduce18DeviceReduceKernelINS2_10policy_hubIiyN4cuda3std3__44plusIiEEE10Policy1000EN6thrust24THRUST_300001_SM_1000_NS6detail15normal_iteratorINSD_10device_ptrIcEEEEyS9_iNS7_10__identityEEEvT0_PT3_T1_NS0_13GridEvenShareISN_EET2_T4_E12temp_storage+24];
	add.s32 	%r280, %r278, %r279;
	ld.shared.u32 	%r281, [_ZZN3cub18CUB_300001_SM_10006detail6reduce18DeviceReduceKernelINS2_10policy_hubIiyN4cuda3std3__44plusIiEEE10Policy1000EN6thrust24THRUST_300001_SM_1000_NS6detail15normal_iteratorINSD_10device_ptrIcEEEEyS9_iNS7_10__identityEEEvT0_PT3_T1_NS0_13GridEvenShareISN_EET2_T4_E12temp_storage+28];
	add.s32 	%r282, %r280, %r281;
	ld.shared.u32 	%r283, [_ZZN3cub18CUB_300001_SM_10006detail6reduce18DeviceReduceKernelINS2_10policy_hubIiyN4cuda3std3__44plusIiEEE10Policy1000EN6thrust24THRUST_300001_SM_1000_NS6detail15normal_iteratorINSD_10device_ptrIcEEEEyS9_iNS7_10__identityEEEvT0_PT3_T1_NS0_13GridEvenShareISN_EET2_T4_E12temp_storage+32];
	add.s32 	%r284, %r282, %r283;
	ld.shared.u32 	%r285, [_ZZN3cub18CUB_300001_SM_10006detail6reduce18DeviceReduceKernelINS2_10policy_hubIiyN4cuda3std3__44plusIiEEE10Policy1000EN6thrust24THRUST_300001_SM_1000_NS6detail15normal_iteratorINSD_10device_ptrIcEEEEyS9_iNS7_10__identityEEEvT0_PT3_T1_NS0_13GridEvenShareISN_EET2_T4_E12temp_storage+36];
	add.s32 	%r501, %r284, %r285;
$L__BB7_46:
	mov.u32 	%r464, %tid.x;
	setp.ne.s32 	%p56, %r464, 0;
	@%p56 bra 	$L__BB7_48;
	ld.param.u64 	%rd61, [_ZN3cub18CUB_300001_SM_10006detail6reduce18DeviceReduceKernelINS2_10policy_hubIiyN4cuda3std3__44plusIiEEE10Policy1000EN6thrust24THRUST_300001_SM_1000_NS6detail15normal_iteratorINSD_10device_ptrIcEEEEyS9_iNS7_10__identityEEEvT0_PT3_T1_NS0_13GridEvenShareISN_EET2_T4__param_1];
	cvta.to.global.u64 	%rd58, %rd61;
	mul.wide.u32 	%rd59, %r2, 4;
	add.s64 	%rd60, %rd58, %rd59;
	st.global.u32 	[%rd60], %r501;
$L__BB7_48:
	ret;

}
	// .globl	_ZN3cub18CUB_300001_SM_10006detail6reduce28DeviceReduceSingleTileKernelINS2_10policy_hubIiyN4cuda3std3__44plusIiEEE10Policy1000EPiSC_iS9_iiNS7_10__identityEEEvT0_T1_T2_T3_T4_T6_
.visible .entry _ZN3cub18CUB_300001_SM_10006detail6reduce28DeviceReduceSingleTileKernelINS2_10policy_hubIiyN4cuda3std3__44plusIiEEE10Policy1000EPiSC_iS9_iiNS7_10__identityEEEvT0_T1_T2_T3_T4_T6_(
	.param .u64 .ptr .align 1 _ZN3cub18CUB_300001_SM_10006detail6reduce28DeviceReduceSingleTileKernelINS2_10policy_hubIiyN4cuda3std3__44plusIiEEE10Policy1000EPiSC_iS9_iiNS7_10__identityEEEvT0_T1_T2_T3_T4_T6__param_0,
	.param .u64 .ptr .align 1 _ZN3cub18CUB_300001_SM_10006detail6reduce28DeviceReduceSingleTileKernelINS2_10policy_hubIiyN4cuda3std3__44plusIiEEE10Policy1000EPiSC_iS9_iiNS7_10__identityEEEvT0_T1_T2_T3_T4_T6__param_1,
	.param .u32 _ZN3cub18CUB_300001_SM_10006detail6reduce28DeviceReduceSingleTileKernelINS2_10policy_hubIiyN4cuda3std3__44plusIiEEE10Policy1000EPiSC_iS9_iiNS7_10__identityEEEvT0_T1_T2_T3_T4_T6__param_2,
	.param .align 1 .b8 _ZN3cub18CUB_300001_SM_10006detail6reduce28DeviceReduceSingleTileKernelINS2_10policy_hubIiyN4cuda3std3__44plusIiEEE10Policy1000EPiSC_iS9_iiNS7_10__identityEEEvT0_T1_T2_T3_T4_T6__param_3[1],
	.param .u32 _ZN3cub18CUB_300001_SM_10006detail6reduce28DeviceReduceSingleTileKernelINS2_10policy_hubIiyN4cuda3std3__44plusIiEEE10Policy1000EPiSC_iS9_iiNS7_10__identityEEEvT0_T1_T2_T3_T4_T6__param_4,
	.param .align 1 .b8 _ZN3cub18CUB_300001_SM_10006detail6reduce28DeviceReduceSingleTileKernelINS2_10policy_hubIiyN4cuda3std3__44plusIiEEE10Policy1000EPiSC_iS9_iiNS7_10__identityEEEvT0_T1_T2_T3_T4_T6__param_5[1]
)
.maxntid 256
.minnctapersm 1
{
	.reg .pred 	%p<97>;
	.reg .b32 	%r<687>;
	.reg .b64 	%rd<125>;
	// demoted variable
	.shared .align 4 .b8 _ZZN3cub18CUB_300001_SM_10006detail6reduce28DeviceReduceSingleTileKernelINS2_10policy_hubIiyN4cuda3std3__44plusIiEEE10Policy1000EPiSC_iS9_iiNS7_10__identityEEEvT0_T1_T2_T3_T4_T6_E12temp_storage[44];
	ld.param.u64 	%rd16, [_ZN3cub18CUB_300001_SM_10006detail6reduce28DeviceReduceSingleTileKernelINS2_10policy_hubIiyN4cuda3std3__44plusIiEEE10Policy1000EPiSC_iS9_iiNS7_10__identityEEEvT0_T1_T2_T3_T4_T6__param_0];
	ld.param.u64 	%rd17, [_ZN3cub18CUB_300001_SM_10006detail6reduce28DeviceReduceSingleTileKernelINS2_10policy_hubIiyN4cuda3std3__44plusIiEEE10Policy1000EPiSC_iS9_iiNS7_10__identityEEEvT0_T1_T2_T3_T4_T6__param_1];
	ld.param.u32 	%r120, [_ZN3cub18CUB_300001_SM_10006detail6reduce28DeviceReduceSingleTileKernelINS2_10policy_hubIiyN4cuda3std3__44plusIiEEE10Policy1000EPiSC_iS9_iiNS7_10__identityEEEvT0_T1_T2_T3_T4_T6__param_2];
	ld.param.u32 	%r121, [_ZN3cub18CUB_300001_SM_10006detail6reduce28DeviceReduceSingleTileKernelINS2_10policy_hubIiyN4cuda3std3__44plusIiEEE10Policy1000EPiSC_iS9_iiNS7_10__identityEEEvT0_T1_T2_T3_T4_T6__param_4];
	cvta.to.global.u64 	%rd1, %rd17;
	setp.ne.s32 	%p1, %r120, 0;
	@%p1 bra 	$L__BB8_3;
	mov.u32 	%r633, %tid.x;
	setp.ne.s32 	%p96, %r633, 0;
	@%p96 bra 	$L__BB8_74;
	st.global.u32 	[%rd1], %r121;
	bra.uni 	$L__BB8_74;
$L__BB8_3:
	and.b64  	%rd18, %rd16, 15;
	setp.ne.s64 	%p2, %rd18, 0;
	@%p2 bra 	$L__BB8_38;
	setp.gt.s32 	%p49, %r120, 4095;
	@%p49 bra 	$L__BB8_22;
	mov.u32 	%r1, %tid.x;
	setp.ge.s32 	%p66, %r1, %r120;
	mov.b32 	%r644, 0;
	mov.u32 	%r639, %r1;
	@%p66 bra 	$L__BB8_7;
	mul.wide.u32 	%rd113, %r1, 4;
	add.s64 	%rd112, %rd16, %rd113;
	// begin inline asm
	ld.global.nc.u32 %r644, [%rd112];
	// end inline asm
	add.s32 	%r639, %r1, 256;
$L__BB8_7:
	setp.ge.s32 	%p67, %r639, %r120;
	@%p67 bra 	$L__BB8_13;
	not.b32 	%r507, %r639;
	add.s32 	%r6, %r120, %r507;
	and.b32  	%r508, %r6, 768;
	setp.eq.s32 	%p68, %r508, 768;
	@%p68 bra 	$L__BB8_11;
	mul.wide.u32 	%rd114, %r639, 4;
	add.s64 	%rd121, %rd16, %rd114;
	shr.u32 	%r509, %r6, 8;
	add.s32 	%r510, %r509, 1;
	and.b32  	%r511, %r510, 3;
	neg.s32 	%r636, %r511;
$L__BB8_10:
	.pragma "nounroll";
	// begin inline asm
	ld.global.nc.u32 %r512, [%rd121];
	// end inline asm
	add.s32 	%r644, %r512, %r644;
	add.s32 	%r639, %r639, 256;
	add.s64 	%rd121, %rd121, 1024;
	add.s32 	%r636, %r636, 1;
	setp.ne.s32 	%p69, %r636, 0;
	@%p69 bra 	$L__BB8_10;
$L__BB8_11:
	setp.lt.u32 	%p70, %r6, 768;
	@%p70 bra 	$L__BB8_13;
$L__BB8_12:
	mul.wide.s32 	%rd120, %r639, 4;
	add.s64 	%rd116, %rd16, %rd120;
	// begin inline asm
	ld.global.nc.u32 %r513, [%rd116];
	// end inline asm
	add.s32 	%r517, %r513, %r644;
	add.s64 	%rd117, %rd116, 1024;
	// begin inline asm
	ld.global.nc.u32 %r514, [%rd117];
	// end inline asm
	add.s32 	%r518, %r514, %r517;
	add.s64 	%rd118, %rd116, 2048;
	// begin inline asm
	ld.global.nc.u32 %r515, [%rd118];
	// end inline asm
	add.s32 	%r519, %r515, %r518;
	add.s64 	%rd119, %rd116, 3072;
	// begin inline asm
	ld.global.nc.u32 %r516, [%rd119];
	// end inline asm
	add.s32 	%r644, %r516, %r519;
	add.s32 	%r639, %r639, 1024;
	setp.lt.s32 	%p71, %r639, %r120;
	@%p71 bra 	$L__BB8_12;
$L__BB8_13:
	setp.lt.s32 	%p72, %r120, 256;
	@%p72 bra 	$L__BB8_18;
	// begin inline asm
	mov.u32 %r583, %laneid;
	// end inline asm
	mov.b32 	%r586, 1;
	mov.b32 	%r607, 31;
	mov.b32 	%r608, -1;
	// begin inline asm
	shfl.sync.down.b32 %r584, %r644, %r586, %r607, %r608;
	// end inline asm
	setp.gt.s32 	%p88, %r583, 30;
	selp.b32 	%r609, 0, %r584, %p88;
	add.s32 	%r590, %r609, %r644;
	mov.b32 	%r591, 2;
	// begin inline asm
	shfl.sync.down.b32 %r589, %r590, %r591, %r607, %r608;
	// end inline asm
	setp.gt.s32 	%p89, %r583, 29;
	selp.b32 	%r610, 0, %r589, %p89;
	add.s32 	%r595, %r590, %r610;
	mov.b32 	%r596, 4;
	// begin inline asm
	shfl.sync.down.b32 %r594, %r595, %r596, %r607, %r608;
	// end inline asm
	setp.gt.s32 	%p90, %r583, 27;
	selp.b32 	%r611, 0, %r594, %p90;
	add.s32 	%r600, %r595, %r611;
	mov.b32 	%r601, 8;
	// begin inline asm
	shfl.sync.down.b32 %r599, %r600, %r601, %r607, %r608;
	// end inline asm
	setp.gt.s32 	%p91, %r583, 23;
	selp.b32 	%r612, 0, %r599, %p91;
	add.s32 	%r605, %r600, %r612;
	mov.b32 	%r606, 16;
	// begin inline asm
	shfl.sync.down.b32 %r604, %r605, %r606, %r607, %r608;
	// end inline asm
	setp.gt.s32 	%p92, %r583, 15;
	selp.b32 	%r613, 0, %r604, %p92;
	add.s32 	%r686, %r605, %r613;
	setp.ne.s32 	%p93, %r583, 0;
	@%p93 bra 	$L__BB8_16;
	shr.u32 	%r614, %r1, 3;
	and.b32  	%r615, %r614, 124;
	mov.u32 	%r616, _ZZN3cub18CUB_300001_SM_10006detail6reduce28DeviceReduceSingleTileKernelINS2_10policy_hubIiyN4cuda3std3__44plusIiEEE10Policy1000EPiSC_iS9_iiNS7_10__identityEEEvT0_T1_T2_T3_T4_T6_E12temp_storage;
	add.s32 	%r617, %r616, %r615;
	st.shared.u32 	[%r617+8], %r686;
$L__BB8_16:
	bar.sync 	0;
	setp.ne.s32 	%p94, %r1, 0;
	@%p94 bra 	$L__BB8_72;
	ld.shared.u32 	%r618, [_ZZN3cub18CUB_300001_SM_10006detail6reduce28DeviceReduceSingleTileKernelINS2_10policy_hubIiyN4cuda3std3__44plusIiEEE10Policy1000EPiSC_iS9_iiNS7_10__identityEEEvT0_T1_T2_T3_T4_T6_E12temp_storage+12];
	add.s32 	%r619, %r618, %r686;
	ld.shared.u32 	%r620, [_ZZN3cub18CUB_300001_SM_10006detail6reduce28DeviceReduceSingleTileKernelINS2_10policy_hubIiyN4cuda3std3__44plusIiEEE10Policy1000EPiSC_iS9_iiNS7_10__identityEEEvT0_T1_T2_T3_T4_T6_E12temp_storage+16];
	add.s32 	%r621, %r619, %r620;
	ld.shared.u32 	%r622, [_ZZN3cub18CUB_300001_SM_10006detail6reduce28DeviceReduceSingleTileKernelINS2_10policy_hubIiyN4cuda3std3__44plusIiEEE10Policy1000EPiSC_iS9_iiNS7_10__identityEEEvT0_T1_T2_T3_T4_T6_E12temp_storage+20];
	add.s32 	%r623, %r621, %r622;
	ld.shared.u32 	%r624, [_ZZN3cub18CUB_300001_SM_10006detail6reduce28DeviceReduceSingleTileKernelINS2_10policy_hubIiyN4cuda3std3__44plusIiEEE10Policy1000EPiSC_iS9_iiNS7_10__identityEEEvT0_T1_T2_T3_T4_T6_E12temp_storage+24];
	add.s32 	%r625, %r623, %r624;
	ld.shared.u32 	%r626, [_ZZN3cub18CUB_300001_SM_10006detail6reduce28DeviceReduceSingleTileKernelINS2_10policy_hubIiyN4cuda3std3__44plusIiEEE10Policy1000EPiSC_iS9_iiNS7_10__identityEEEvT0_T1_T2_T3_T4_T6_E12temp_storage+28];
	add.s32 	%r627, %r625, %r626;
	ld.shared.u32 	%r628, [_ZZN3cub18CUB_300001_SM_10006detail6reduce28DeviceReduceSingleTileKernelINS2_10policy_hubIiyN4cuda3std3__44plusIiEEE10Policy1000EPiSC_iS9_iiNS7_10__identityEEEvT0_T1_T2_T3_T4_T6_E12temp_storage+32];
	add.s32 	%r629, %r627, %r628;
	ld.shared.u32 	%r630, [_ZZN3cub18CUB_300001_SM_10006detail6reduce28DeviceReduceSingleTileKernelINS2_10policy_hubIiyN4cuda3std3__44plusIiEEE10Policy1000EPiSC_iS9_iiNS7_10__identityEEEvT0_T1_T2_T3_T4_T6_E12temp_storage+36];
	add.s32 	%r686, %r629, %r630;
	bra.uni 	$L__BB8_72;
$L__BB8_18:
	// begin inline asm
	mov.u32 %r520, %laneid;
	// end inline asm
	and.b32  	%r546, %r1, 992;
	add.s32 	%r547, %r546, 32;
	setp.gt.s32 	%p73, %r547, %r120;
	not.b32 	%r548, %r546;
	add.s32 	%r549, %r120, %r548;
	selp.b32 	%r544, %r549, 31, %p73;
	mov.b32 	%r523, 1;
	mov.b32 	%r545, -1;
	// begin inline asm
	shfl.sync.down.b32 %r521, %r644, %r523, %r544, %r545;
	// end inline asm
	setp.lt.s32 	%p74, %r520, %r544;
	selp.b32 	%r550, %r521, 0, %p74;
	add.s32 	%r527, %r550, %r644;
	mov.b32 	%r528, 2;
	// begin inline asm
	shfl.sync.down.b32 %r526, %r527, %r528, %r544, %r545;
	// end inline asm
	add.s32 	%r551, %r520, 2;
	setp.gt.s32 	%p75, %r551, %r544;
	selp.b32 	%r552, 0, %r526, %p75;
	add.s32 	%r532, %r527, %r552;
	mov.b32 	%r533, 4;
	// begin inline asm
	shfl.sync.down.b32 %r531, %r532, %r533, %r544, %r545;
	// end inline asm
	add.s32 	%r553, %r520, 4;
	setp.gt.s32 	%p76, %r553, %r544;
	selp.b32 	%r554, 0, %r531, %p76;
	add.s32 	%r537, %r532, %r554;
	mov.b32 	%r538, 8;
	// begin inline asm
	shfl.sync.down.b32 %r536, %r537, %r538, %r544, %r545;
	// end inline asm
	add.s32 	%r555, %r520, 8;
	setp.gt.s32 	%p77, %r555, %r544;
	selp.b32 	%r556, 0, %r536, %p77;
	add.s32 	%r542, %r537, %r556;
	mov.b32 	%r543, 16;
	// begin inline asm
	shfl.sync.down.b32 %r541, %r542, %r543, %r544, %r545;
	// end inline asm
	add.s32 	%r557, %r520, 16;
	setp.gt.s32 	%p78, %r557, %r544;
	selp.b32 	%r558, 0, %r541, %p78;
	add.s32 	%r686, %r542, %r558;
	setp.ne.s32 	%p79, %r520, 0;
	@%p79 bra 	$L__BB8_20;
	shr.u32 	%r559, %r1, 3;
	and.b32  	%r560, %r559, 124;
	mov.u32 	%r561, _ZZN3cub18CUB_300001_SM_10006detail6reduce28DeviceReduceSingleTileKernelINS2_10policy_hubIiyN4cuda3std3__44plusIiEEE10Policy1000EPiSC_iS9_iiNS7_10__identityEEEvT0_T1_T2_T3_T4_T6_E12temp_storage;
	add.s32 	%r562, %r561, %r560;
	st.shared.u32 	[%r562+8], %r686;
$L__BB8_20:
	bar.sync 	0;
	setp.ne.s32 	%p80, %r1, 0;
	@%p80 bra 	$L__BB8_72;
	setp.gt.s32 	%p81, %r120, 32;
	ld.shared.u32 	%r563, [_ZZN3cub18CUB_300001_SM_10006detail6reduce28DeviceReduceSingleTileKernelINS2_10policy_hubIiyN4cuda3std3__44plusIiEEE10Policy1000EPiSC_iS9_iiNS7_10__identityEEEvT0_T1_T2_T3_T4_T6_E12temp_storage+12];
	selp.b32 	%r564, %r563, 0, %p81;
	add.s32 	%r565, %r564, %r686;
	setp.gt.s32 	%p82, %r120, 64;
	ld.shared.u32 	%r566, [_ZZN3cub18CUB_300001_SM_10006detail6reduce28DeviceReduceSingleTileKernelINS2_10policy_hubIiyN4cuda3std3__44plusIiEEE10Policy1000EPiSC_iS9_iiNS7_10__identityEEEvT0_T1_T2_T3_T4_T6_E12temp_storage+16];
	selp.b32 	%r567, %r566, 0, %p82;
	add.s32 	%r568, %r565, %r567;
	setp.gt.s32 	%p83, %r120, 96;
	ld.shared.u32 	%r569, [_ZZN3cub18CUB_300001_SM_10006detail6reduce28DeviceReduceSingleTileKernelINS2_10policy_hubIiyN4cuda3std3__44plusIiEEE10Policy1000EPiSC_iS9_iiNS7_10__identityEEEvT0_T1_T2_T3_T4_T6_E12temp_storage+20];
	selp.b32 	%r570, %r569, 0, %p83;
	add.s32 	%r571, %r568, %r570;
	setp.gt.s32 	%p84, %r120, 128;
	ld.shared.u32 	%r572, [_ZZN3cub18CUB_300001_SM_10006detail6reduce28DeviceReduceSingleTileKernelINS2_10policy_hubIiyN4cuda3std3__44plusIiEEE10Policy1000EPiSC_iS9_iiNS7_10__identityEEEvT0_T1_T2_T3_T4_T6_E12temp_storage+24];
	selp.b32 	%r573, %r572, 0, %p84;
	add.s32 	%r574, %r571, %r573;
	setp.gt.s32 	%p85, %r120, 160;
	ld.shared.u32 	%r575, [_ZZN3cub18CUB_300001_SM_10006detail6reduce28DeviceReduceSingleTileKernelINS2_10policy_hubIiyN4cuda3std3__44plusIiEEE10Policy1000EPiSC_iS9_iiNS7_10__identityEEEvT0_T1_T2_T3_T4_T6_E12temp_storage+28];
	selp.b32 	%r576, %r575, 0, %p85;
	add.s32 	%r577, %r574, %r576;
	setp.gt.s32 	%p86, %r120, 192;
	ld.shared.u32 	%r578, [_ZZN3cub18CUB_300001_SM_10006detail6reduce28DeviceReduceSingleTileKernelINS2_10policy_hubIiyN4cuda3std3__44plusIiEEE10Policy1000EPiSC_iS9_iiNS7_10__identityEEEvT0_T1_T2_T3_T4_T6_E12temp_storage+32];
	selp.b32 	%r579, %r578, 0, %p86;
	add.s32 	%r580, %r577, %r579;
	setp.gt.s32 	%p87, %r120, 224;
	ld.shared.u32 	%r581, [_ZZN3cub18CUB_300001_SM_10006detail6reduce28DeviceReduceSingleTileKernelINS2_10policy_hubIiyN4cuda3std3__44plusIiEEE10Policy1000EPiSC_iS9_iiNS7_10__identityEEEvT0_T1_T2_T3_T4_T6_E12temp_storage+36];
	selp.b32 	%r582, %r581, 0, %p87;
	add.s32 	%r686, %r580, %r582;
	bra.uni 	$L__BB8_72;
$L__BB8_22:
	mov.u32 	%r26, %tid.x;
	shl.b32 	%r377, %r26, 2;
	mul.wide.u32 	%rd86, %r377, 4;
	add.s64 	%rd76, %rd16, %rd86;
	// begin inline asm
	ld.global.nc.v2.u64 {%rd74, %rd75}, [%rd76];
	// end inline asm
	mov.b64 	{%r378, %r379}, %rd75;
	mov.b64 	{%r380, %r381}, %rd74;
	add.s64 	%rd79, %rd76, 4096;
	// begin inline asm
	ld.global.nc.v2.u64 {%rd77, %rd78}, [%rd79];
	// end inline asm
	mov.b64 	{%r382, %r383}, %rd78;
	mov.b64 	{%r384, %r385}, %rd77;
	add.s64 	%rd82, %rd76, 8192;
	// begin inline asm
	ld.global.nc.v2.u64 {%rd80, %rd81}, [%rd82];
	// end inline asm
	mov.b64 	{%r386, %r387}, %rd81;
	mov.b64 	{%r388, %r389}, %rd80;
	add.s64 	%rd85, %rd76, 12288;
	// begin inline asm
	ld.global.nc.v2.u64 {%rd83, %rd84}, [%rd85];
	// end inline asm
	mov.b64 	{%r390, %r391}, %rd84;
	mov.b64 	{%r392, %r393}, %rd83;
	add.s32 	%r394, %r381, %r380;
	add.s32 	%r395, %r378, %r394;
	add.s32 	%r396, %r379, %r395;
	add.s32 	%r397, %r384, %r396;
	add.s32 	%r398, %r385, %r397;
	add.s32 	%r399, %r382, %r398;
	add.s32 	%r400, %r383, %r399;
	add.s32 	%r401, %r388, %r400;
	add.s32 	%r402, %r389, %r401;
	add.s32 	%r403, %r386, %r402;
	add.s32 	%r404, %r387, %r403;
	add.s32 	%r405, %r392, %r404;
	add.s32 	%r406, %r393, %r405;
	add.s32 	%r407, %r390, %r406;
	add.s32 	%r659, %r391, %r407;
	setp.lt.u32 	%p50, %r120, 8192;
	mov.b32 	%r648, 4096;
	@%p50 bra 	$L__BB8_26;
	add.s32 	%r28, %r120, -4096;
	mov.b32 	%r648, 4096;
$L__BB8_24:
	mul.wide.s32 	%rd99, %r648, 4;
	add.s64 	%rd89, %rd76, %rd99;
	// begin inline asm
	ld.global.nc.v2.u64 {%rd87, %rd88}, [%rd89];
	// end inline asm
	mov.b64 	{%r409, %r410}, %rd88;
	mov.b64 	{%r411, %r412}, %rd87;
	add.s64 	%rd92, %rd89, 4096;
	// begin inline asm
	ld.global.nc.v2.u64 {%rd90, %rd91}, [%rd92];
	// end inline asm
	mov.b64 	{%r413, %r414}, %rd91;
	mov.b64 	{%r415, %r416}, %rd90;
	add.s64 	%rd95, %rd89, 8192;
	// begin inline asm
	ld.global.nc.v2.u64 {%rd93, %rd94}, [%rd95];
	// end inline asm
	mov.b64 	{%r417, %r418}, %rd94;
	mov.b64 	{%r419, %r420}, %rd93;
	add.s64 	%rd98, %rd89, 12288;
	// begin inline asm
	ld.global.nc.v2.u64 {%rd96, %rd97}, [%rd98];
	// end inline asm
	mov.b64 	{%r421, %r422}, %rd97;
	mov.b64 	{%r423, %r424}, %rd96;
	add.s32 	%r425, %r411, %r659;
	add.s32 	%r426, %r412, %r425;
	add.s32 	%r427, %r409, %r426;
	add.s32 	%r428, %r410, %r427;
	add.s32 	%r429, %r415, %r428;
	add.s32 	%r430, %r416, %r429;
	add.s32 	%r431, %r413, %r430;
	add.s32 	%r432, %r414, %r431;
	add.s32 	%r433, %r419, %r432;
	add.s32 	%r434, %r420, %r433;
	add.s32 	%r435, %r417, %r434;
	add.s32 	%r436, %r418, %r435;
	add.s32 	%r437, %r423, %r436;
	add.s32 	%r438, %r424, %r437;
	add.s32 	%r439, %r421, %r438;
	add.s32 	%r659, %r422, %r439;
	sub.s32 	%r440, %r120, %r648;
	setp.lt.s32 	%p51, %r440, 4096;
	@%p51 bra 	$L__BB8_34;
	add.s32 	%r648, %r648, 4096;
	setp.le.s32 	%p52, %r648, %r28;
	@%p52 bra 	$L__BB8_24;
$L__BB8_26:
	setp.le.s32 	%p53, %r120, %r648;
	@%p53 bra 	$L__BB8_34;
	sub.s32 	%r35, %r120, %r648;
	setp.ge.s32 	%p54, %r26, %r35;
	@%p54 bra 	$L__BB8_34;
	not.b32 	%r442, %r26;
	add.s32 	%r443, %r120, %r442;
	sub.s32 	%r36, %r443, %r648;
	and.b32  	%r444, %r36, 768;
	setp.eq.s32 	%p55, %r444, 768;
	mov.u32 	%r653, %r26;
	@%p55 bra 	$L__BB8_31;
	add.s32 	%r650, %r26, %r648;
	shr.u32 	%r445, %r36, 8;
	add.s32 	%r446, %r445, 1;
	and.b32  	%r447, %r446, 3;
	neg.s32 	%r649, %r447;
	mov.u32 	%r653, %r26;
$L__BB8_30:
	.pragma "nounroll";
	mul.wide.u32 	%rd101, %r650, 4;
	add.s64 	%rd100, %rd16, %rd101;
	// begin inline asm
	ld.global.nc.u32 %r448, [%rd100];
	// end inline asm
	add.s32 	%r659, %r448, %r659;
	add.s32 	%r653, %r653, 256;
	add.s32 	%r650, %r650, 256;
	add.s32 	%r649, %r649, 1;
	setp.ne.s32 	%p56, %r649, 0;
	@%p56 bra 	$L__BB8_30;
$L__BB8_31:
	setp.lt.u32 	%p57, %r36, 768;
	@%p57 bra 	$L__BB8_34;
	cvt.u64.u32 	%rd102, %r653;
	cvt.u64.u32 	%rd103, %r648;
	add.s64 	%rd104, %rd102, %rd103;
	shl.b64 	%rd105, %rd104, 2;
	add.s64 	%rd106, %rd105, %rd16;
	add.s64 	%rd122, %rd106, 2048;
	add.s32 	%r656, %r653, %r648;
$L__BB8_33:
	mul.wide.u32 	%rd111, %r656, 4;
	add.s64 	%rd107, %rd16, %rd111;
	// begin inline asm
	ld.global.nc.u32 %r449, [%rd107];
	// end inline asm
	add.s32 	%r453, %r449, %r659;
	add.s64 	%rd108, %rd122, -1024;
	// begin inline asm
	ld.global.nc.u32 %r450, [%rd108];
	// end inline asm
	add.s32 	%r454, %r450, %r453;
	// begin inline asm
	ld.global.nc.u32 %r451, [%rd122];
	// end inline asm
	add.s32 	%r455, %r451, %r454;
	add.s64 	%rd110, %rd122, 1024;
	// begin inline asm
	ld.global.nc.u32 %r452, [%rd110];
	// end inline asm
	add.s32 	%r659, %r452, %r455;
	add.s32 	%r653, %r653, 1024;
	add.s64 	%rd122, %rd122, 4096;
	add.s32 	%r656, %r656, 1024;
	setp.lt.s32 	%p58, %r653, %r35;
	@%p58 bra 	$L__BB8_33;
$L__BB8_34:
	// begin inline asm
	mov.u32 %r456, %laneid;
	// end inline asm
	mov.b32 	%r459, 1;
	mov.b32 	%r480, 31;
	mov.b32 	%r481, -1;
	// begin inline asm
	shfl.sync.down.b32 %r457, %r659, %r459, %r480, %r481;
	// end inline asm
	setp.gt.s32 	%p59, %r456, 30;
	selp.b32 	%r482, 0, %r457, %p59;
	add.s32 	%r463, %r482, %r659;
	mov.b32 	%r464, 2;
	// begin inline asm
	shfl.sync.down.b32 %r462, %r463, %r464, %r480, %r481;
	// end inline asm
	setp.gt.s32 	%p60, %r456, 29;
	selp.b32 	%r483, 0, %r462, %p60;
	add.s32 	%r468, %r463, %r483;
	mov.b32 	%r469, 4;
	// begin inline asm
	shfl.sync.down.b32 %r467, %r468, %r469, %r480, %r481;
	// end inline asm
	setp.gt.s32 	%p61, %r456, 27;
	selp.b32 	%r484, 0, %r467, %p61;
	add.s32 	%r473, %r468, %r484;
	mov.b32 	%r474, 8;
	// begin inline asm
	shfl.sync.down.b32 %r472, %r473, %r474, %r480, %r481;
	// end inline asm
	setp.gt.s32 	%p62, %r456, 23;
	selp.b32 	%r485, 0, %r472, %p62;
	add.s32 	%r478, %r473, %r485;
	mov.b32 	%r479, 16;
	// begin inline asm
	shfl.sync.down.b32 %r477, %r478, %r479, %r480, %r481;
	// end inline asm
	setp.gt.s32 	%p63, %r456, 15;
	selp.b32 	%r486, 0, %r477, %p63;
	add.s32 	%r686, %r478, %r486;
	setp.ne.s32 	%p64, %r456, 0;
	@%p64 bra 	$L__BB8_36;
	shr.u32 	%r487, %r26, 3;
	and.b32  	%r488, %r487, 124;
	mov.u32 	%r489, _ZZN3cub18CUB_300001_SM_10006detail6reduce28DeviceReduceSingleTileKernelINS2_10policy_hubIiyN4cuda3std3__44plusIiEEE10Policy1000EPiSC_iS9_iiNS7_10__identityEEEvT0_T1_T2_T3_T4_T6_E12temp_storage;
	add.s32 	%r490, %r489, %r488;
	st.shared.u32 	[%r490+8], %r686;
$L__BB8_36:
	bar.sync 	0;
	setp.ne.s32 	%p65, %r26, 0;
	@%p65 bra 	$L__BB8_72;
	ld.shared.u32 	%r491, [_ZZN3cub18CUB_300001_SM_10006detail6reduce28DeviceReduceSingleTileKernelINS2_10policy_hubIiyN4cuda3std3__44plusIiEEE10Policy1000EPiSC_iS9_iiNS7_10__identityEEEvT0_T1_T2_T3_T4_T6_E12temp_storage+12];
	add.s32 	%r492, %r491, %r686;
	ld.shared.u32 	%r493, [_ZZN3cub18CUB_300001_SM_10006detail6reduce28DeviceReduceSingleTileKernelINS2_10policy_hubIiyN4cuda3std3__44plusIiEEE10Policy1000EPiSC_iS9_iiNS7_10__identityEEEvT0_T1_T2_T3_T4_T6_E12temp_storage+16];
	add.s32 	%r494, %r492, %r493;
	ld.shared.u32 	%r495, [_ZZN3cub18CUB_300001_SM_10006detail6reduce28DeviceReduceSingleTileKernelINS2_10policy_hubIiyN4cuda3std3__44plusIiEEE10Policy1000EPiSC_iS9_iiNS7_10__identityEEEvT0_T1_T2_T3_T4_T6_E12temp_storage+20];
	add.s32 	%r496, %r494, %r495;
	ld.shared.u32 	%r497, [_ZZN3cub18CUB_300001_SM_10006detail6reduce28DeviceReduceSingleTileKernelINS2_10policy_hubIiyN4cuda3std3__44plusIiEEE10Policy1000EPiSC_iS9_iiNS7_10__identityEEEvT0_T1_T2_T3_T4_T6_E12temp_storage+24];
	add.s32 	%r498, %r496, %r497;
	ld.shared.u32 	%r499, [_ZZN3cub18CUB_300001_SM_10006detail6reduce28DeviceReduceSingleTileKernelINS2_10policy_hubIiyN4cuda3std3__44plusIiEEE10Policy1000EPiSC_iS9_iiNS7_10__identityEEEvT0_T1_T2_T3_T4_T6_E12temp_storage+28];
	add.s32 	%r500, %r498, %r499;
	ld.shared.u32 	%r501, [_ZZN3cub18CUB_300001_SM_10006detail6reduce28DeviceReduceSingleTileKernelINS2_10policy_hubIiyN4cuda3std3__44plusIiEEE10Policy1000EPiSC_iS9_iiNS7_10__identityEEEvT0_T1_T2_T3_T4_T6_E12temp_storage+32];
	add.s32 	%r502, %r500, %r501;
	ld.shared.u32 	%r503, [_ZZN3cub18CUB_300001_SM_10006detail6reduce28DeviceReduceSingleTileKernelINS2_10policy_hubIiyN4cuda3std3__44plusIiEEE10Policy1000EPiSC_iS9_iiNS7_10__identityEEEvT0_T1_T2_T3_T4_T6_E12temp_storage+36];
	add.s32 	%r686, %r502, %r503;
	bra.uni 	$L__BB8_72;
$L__BB8_38:
	setp.gt.s32 	%p3, %r120, 4095;
	@%p3 bra 	$L__BB8_56;
	mov.u32 	%r60, %tid.x;
	setp.ge.s32 	%p20, %r60, %r120;
	mov.b32 	%r670, 0;
	mov.u32 	%r665, %r60;
	@%p20 bra 	$L__BB8_41;
	mul.wide.u32 	%rd66, %r60, 4;
	add.s64 	%rd65, %rd16, %rd66;
	// begin inline asm
	ld.global.nc.u32 %r670, [%rd65];
	// end inline asm
	add.s32 	%r665, %r60, 256;
$L__BB8_41:
	setp.ge.s32 	%p21, %r665, %r120;
	@%p21 bra 	$L__BB8_47;
	not.b32 	%r252, %r665;
	add.s32 	%r65, %r120, %r252;
	and.b32  	%r253, %r65, 768;
	setp.eq.s32 	%p22, %r253, 768;
	@%p22 bra 	$L__BB8_45;
	mul.wide.u32 	%rd67, %r665, 4;
	add.s64 	%rd123, %rd16, %rd67;
	shr.u32 	%r254, %r65, 8;
	add.s32 	%r255, %r254, 1;
	and.b32  	%r256, %r255, 3;
	neg.s32 	%r662, %r256;
$L__BB8_44:
	.pragma "nounroll";
	// begin inline asm
	ld.global.nc.u32 %r257, [%rd123];
	// end inline asm
	add.s32 	%r670, %r257, %r670;
	add.s32 	%r665, %r665, 256;
	add.s64 	%rd123, %rd123, 1024;
	add.s32 	%r662, %r662, 1;
	setp.ne.s32 	%p23, %r662, 0;
	@%p23 bra 	$L__BB8_44;
$L__BB8_45:
	setp.lt.u32 	%p24, %r65, 768;
	@%p24 bra 	$L__BB8_47;
$L__BB8_46:
	mul.wide.s32 	%rd73, %r665, 4;
	add.s64 	%rd69, %rd16, %rd73;
	// begin inline asm
	ld.global.nc.u32 %r258, [%rd69];
	// end inline asm
	add.s32 	%r262, %r258, %r670;
	add.s64 	%rd70, %rd69, 1024;
	// begin inline asm
	ld.global.nc.u32 %r259, [%rd70];
	// end inline asm
	add.s32 	%r263, %r259, %r262;
	add.s64 	%rd71, %rd69, 2048;
	// begin inline asm
	ld.global.nc.u32 %r260, [%rd71];
	// end inline asm
	add.s32 	%r264, %r260, %r263;
	add.s64 	%rd72, %rd69, 3072;
	// begin inline asm
	ld.global.nc.u32 %r261, [%rd72];
	// end inline asm
	add.s32 	%r670, %r261, %r264;
	add.s32 	%r665, %r665, 1024;
	setp.lt.s32 	%p25, %r665, %r120;
	@%p25 bra 	$L__BB8_46;
$L__BB8_47:
	setp.lt.s32 	%p26, %r120, 256;
	@%p26 bra 	$L__BB8_52;
	// begin inline asm
	mov.u32 %r328, %laneid;
	// end inline asm
	mov.b32 	%r331, 1;
	mov.b32 	%r352, 31;
	mov.b32 	%r353, -1;
	// begin inline asm
	shfl.sync.down.b32 %r329, %r670, %r331, %r352, %r353;
	// end inline asm
	setp.gt.s32 	%p42, %r328, 30;
	selp.b32 	%r354, 0, %r329, %p42;
	add.s32 	%r335, %r354, %r670;
	mov.b32 	%r336, 2;
	// begin inline asm
	shfl.sync.down.b32 %r334, %r335, %r336, %r352, %r353;
	// end inline asm
	setp.gt.s32 	%p43, %r328, 29;
	selp.b32 	%r355, 0, %r334, %p43;
	add.s32 	%r340, %r335, %r355;
	mov.b32 	%r341, 4;
	// begin inline asm
	shfl.sync.down.b32 %r339, %r340, %r341, %r352, %r353;
	// end inline asm
	setp.gt.s32 	%p44, %r328, 27;
	selp.b32 	%r356, 0, %r339, %p44;
	add.s32 	%r345, %r340, %r356;
	mov.b32 	%r346, 8;
	// begin inline asm
	shfl.sync.down.b32 %r344, %r345, %r346, %r352, %r353;
	// end inline asm
	setp.gt.s32 	%p45, %r328, 23;
	selp.b32 	%r357, 0, %r344, %p45;
	add.s32 	%r350, %r345, %r357;
	mov.b32 	%r351, 16;
	// begin inline asm
	shfl.sync.down.b32 %r349, %r350, %r351, %r352, %r353;
	// end inline asm
	setp.gt.s32 	%p46, %r328, 15;
	selp.b32 	%r358, 0, %r349, %p46;
	add.s32 	%r686, %r350, %r358;
	setp.ne.s32 	%p47, %r328, 0;
	@%p47 bra 	$L__BB8_50;
	shr.u32 	%r359, %r60, 3;
	and.b32  	%r360, %r359, 124;
	mov.u32 	%r361, _ZZN3cub18CUB_300001_SM_10006detail6reduce28DeviceReduceSingleTileKernelINS2_10policy_hubIiyN4cuda3std3__44plusIiEEE10Policy1000EPiSC_iS9_iiNS7_10__identityEEEvT0_T1_T2_T3_T4_T6_E12temp_storage;
	add.s32 	%r362, %r361, %r360;
	st.shared.u32 	[%r362+8], %r686;
$L__BB8_50:
	bar.sync 	0;
	setp.ne.s32 	%p48, %r60, 0;
	@%p48 bra 	$L__BB8_72;
	ld.shared.u32 	%r363, [_ZZN3cub18CUB_300001_SM_10006detail6reduce28DeviceReduceSingleTileKernelINS2_10policy_hubIiyN4cuda3std3__44plusIiEEE10Policy1000EPiSC_iS9_iiNS7_10__identityEEEvT0_T1_T2_T3_T4_T6_E12temp_storage+12];
	add.s32 	%r364, %r363, %r686;
	ld.shared.u32 	%r365, [_ZZN3cub18CUB_300001_SM_10006detail6reduce28DeviceReduceSingleTileKernelINS2_10policy_hubIiyN4cuda3std3__44plusIiEEE10Policy1000EPiSC_iS9_iiNS7_10__identityEEEvT0_T1_T2_T3_T4_T6_E12temp_storage+16];
	add.s32 	%r366, %r364, %r365;
	ld.shared.u32 	%r367, [_ZZN3cub18CUB_300001_SM_10006detail6reduce28DeviceReduceSingleTileKernelINS2_10policy_hubIiyN4cuda3std3__44plusIiEEE10Policy1000EPiSC_iS9_iiNS7_10__identityEEEvT0_T1_T2_T3_T4_T6_E12temp_storage+20];
	add.s32 	%r368, %r366, %r367;
	ld.shared.u32 	%r369, [_ZZN3cub18CUB_300001_SM_10006detail6reduce28DeviceReduceSingleTileKernelINS2_10policy_hubIiyN4cuda3std3__44plusIiEEE10Policy1000EPiSC_iS9_iiNS7_10__identityEEEvT0_T1_T2_T3_T4_T6_E12temp_storage+24];
	add.s32 	%r370, %r368, %r369;
	ld.shared.u32 	%r371, [_ZZN3cub18CUB_300001_SM_10006detail6reduce28DeviceReduceSingleTileKernelINS2_10policy_hubIiyN4cuda3std3__44plusIiEEE10Policy1000EPiSC_iS9_iiNS7_10__identityEEEvT0_T1_T2_T3_T4_T6_E12temp_storage+28];
	add.s32 	%r372, %r370, %r371;
	ld.shared.u32 	%r373, [_ZZN3cub18CUB_300001_SM_10006detail6reduce28DeviceReduceSingleTileKernelINS2_10policy_hubIiyN4cuda3std3__44plusIiEEE10Policy1000EPiSC_iS9_iiNS7_10__identityEEEvT0_T1_T2_T3_T4_T6_E12temp_storage+32];
	add.s32 	%r374, %r372, %r373;
	ld.shared.u32 	%r375, [_ZZN3cub18CUB_300001_SM_10006detail6reduce28DeviceReduceSingleTileKernelINS2_10policy_hubIiyN4cuda3std3__44plusIiEEE10Policy1000EPiSC_iS9_iiNS7_10__identityEEEvT0_T1_T2_T3_T4_T6_E12temp_storage+36];
	add.s32 	%r686, %r374, %r375;
	bra.uni 	$L__BB8_72;
$L__BB8_52:
	// begin inline asm
	mov.u32 %r265, %laneid;
	// end inline asm
	and.b32  	%r291, %r60, 992;
	add.s32 	%r292, %r291, 32;
	setp.gt.s32 	%p27, %r292, %r120;
	not.b32 	%r293, %r291;
	add.s32 	%r294, %r120, %r293;
	selp.b32 	%r289, %r294, 31, %p27;
	mov.b32 	%r268, 1;
	mov.b32 	%r290, -1;
	// begin inline asm
	shfl.sync.down.b32 %r266, %r670, %r268, %r289, %r290;
	// end inline asm
	setp.lt.s32 	%p28, %r265, %r289;
	selp.b32 	%r295, %r266, 0, %p28;
	add.s32 	%r272, %r295, %r670;
	mov.b32 	%r273, 2;
	// begin inline asm
	shfl.sync.down.b32 %r271, %r272, %r273, %r289, %r290;
	// end inline asm
	add.s32 	%r296, %r265, 2;
	setp.gt.s32 	%p29, %r296, %r289;
	selp.b32 	%r297, 0, %r271, %p29;
	add.s32 	%r277, %r272, %r297;
	mov.b32 	%r278, 4;
	// begin inline asm
	shfl.sync.down.b32 %r276, %r277, %r278, %r289, %r290;
	// end inline asm
	add.s32 	%r298, %r265, 4;
	setp.gt.s32 	%p30, %r298, %r289;
	selp.b32 	%r299, 0, %r276, %p30;
	add.s32 	%r282, %r277, %r299;
	mov.b32 	%r283, 8;
	// begin inline asm
	shfl.sync.down.b32 %r281, %r282, %r283, %r289, %r290;
	// end inline asm
	add.s32 	%r300, %r265, 8;
	setp.gt.s32 	%p31, %r300, %r289;
	selp.b32 	%r301, 0, %r281, %p31;
	add.s32 	%r287, %r282, %r301;
	mov.b32 	%r288, 16;
	// begin inline asm
	shfl.sync.down.b32 %r286, %r287, %r288, %r289, %r290;
	// end inline asm
	add.s32 	%r302, %r265, 16;
	setp.gt.s32 	%p32, %r302, %r289;
	selp.b32 	%r303, 0, %r286, %p32;
	add.s32 	%r686, %r287, %r303;
	setp.ne.s32 	%p33, %r265, 0;
	@%p33 bra 	$L__BB8_54;
	shr.u32 	%r304, %r60, 3;
	and.b32  	%r305, %r304, 124;
	mov.u32 	%r306, _ZZN3cub18CUB_300001_SM_10006detail6reduce28DeviceReduceSingleTileKernelINS2_10policy_hubIiyN4cuda3std3__44plusIiEEE10Policy1000EPiSC_iS9_iiNS7_10__identityEEEvT0_T1_T2_T3_T4_T6_E12temp_storage;
	add.s32 	%r307, %r306, %r305;
	st.shared.u32 	[%r307+8], %r686;
$L__BB8_54:
	bar.sync 	0;
	setp.ne.s32 	%p34, %r60, 0;
	@%p34 bra 	$L__BB8_72;
	setp.gt.s32 	%p35, %r120, 32;
	ld.shared.u32 	%r308, [_ZZN3cub18CUB_300001_SM_10006detail6reduce28DeviceReduceSingleTileKernelINS2_10policy_hubIiyN4cuda3std3__44plusIiEEE10Policy1000EPiSC_iS9_iiNS7_10__identityEEEvT0_T1_T2_T3_T4_T6_E12temp_storage+12];
	selp.b32 	%r309, %r308, 0, %p35;
	add.s32 	%r310, %r309, %r686;
	setp.gt.s32 	%p36, %r120, 64;
	ld.shared.u32 	%r311, [_ZZN3cub18CUB_300001_SM_10006detail6reduce28DeviceReduceSingleTileKernelINS2_10policy_hubIiyN4cuda3std3__44plusIiEEE10Policy1000EPiSC_iS9_iiNS7_10__identityEEEvT0_T1_T2_T3_T4_T6_E12temp_storage+16];
	selp.b32 	%r312, %r311, 0, %p36;
	add.s32 	%r313, %r310, %r312;
	setp.gt.s32 	%p37, %r120, 96;
	ld.shared.u32 	%r314, [_ZZN3cub18CUB_300001_SM_10006detail6reduce28DeviceReduceSingleTileKernelINS2_10policy_hubIiyN4cuda3std3__44plusIiEEE10Policy1000EPiSC_iS9_iiNS7_10__identityEEEvT0_T1_T2_T3_T4_T6_E12temp_storage+20];
	selp.b32 	%r315, %r314, 0, %p37;
	add.s32 	%r316, %r313, %r315;
	setp.gt.s32 	%p38, %r120, 128;
	ld.shared.u32 	%r317, [_ZZN3cub18CUB_300001_SM_10006detail6reduce28DeviceReduceSingleTileKernelINS2_10policy_hubIiyN4cuda3std3__44plusIiEEE10Policy1000EPiSC_iS9_iiNS7_10__identityEEEvT0_T1_T2_T3_T4_T6_E12temp_storage+24];
	selp.b32 	%r318, %r317, 0, %p38;
	add.s32 	%r319, %r316, %r318;
	setp.gt.s32 	%p39, %r120, 160;
	ld.shared.u32 	%r320, [_ZZN3cub18CUB_300001_SM_10006detail6reduce28DeviceReduceSingleTileKernelINS2_10policy_hubIiyN4cuda3std3__44plusIiEEE10Policy1000EPiSC_iS9_iiNS7_10__identityEEEvT0_T1_T2_T3_T4_T6_E12temp_storage+28];
	selp.b32 	%r321, %r320, 0, %p39;
	add.s32 	%r322, %r319, %r321;
	setp.gt.s32 	%p40, %r120, 192;
	ld.shared.u32 	%r323, [_ZZN3cub18CUB_300001_SM_10006detail6reduce28DeviceReduceSingleTileKernelINS2_10policy_hubIiyN4cuda3std3__44plusIiEEE10Policy1000EPiSC_iS9_iiNS7_10__identityEEEvT0_T1_T2_T3_T4_T6_E12temp_storage+32];
	selp.b32 	%r324, %r323, 0, %p40;
	add.s32 	%r325, %r322, %r324;
	setp.gt.s32 	%p41, %r120, 224;
	ld.shared.u32 	%r326, [_ZZN3cub18CUB_300001_SM_10006detail6reduce28DeviceReduceSingleTileKernelINS2_10policy_hubIiyN4cuda3std3__44plusIiEEE10Policy1000EPiSC_iS9_iiNS7_10__identityEEEvT0_T1_T2_T3_T4_T6_E12temp_storage+36];
	selp.b32 	%r327, %r326, 0, %p41;
	add.s32 	%r686, %r325, %r327;
	bra.uni 	$L__BB8_72;
$L__BB8_56:
	mov.u32 	%r85, %tid.x;
	mul.wide.u32 	%rd35, %r85, 4;
	add.s64 	%rd19, %rd16, %rd35;
	// begin inline asm
	ld.global.nc.u32 %r122, [%rd19];
	// end inline asm
	add.s64 	%rd20, %rd19, 1024;
	// begin inline asm
	ld.global.nc.u32 %r123, [%rd20];
	// end inline asm
	add.s64 	%rd21, %rd19, 2048;
	// begin inline asm
	ld.global.nc.u32 %r124, [%rd21];
	// end inline asm
	add.s64 	%rd22, %rd19, 3072;
	// begin inline asm
	ld.global.nc.u32 %r125, [%rd22];
	// end inline asm
	add.s64 	%rd23, %rd19, 4096;
	// begin inline asm
	ld.global.nc.u32 %r126, [%rd23];
	// end inline asm
	add.s64 	%rd24, %rd19, 5120;
	// begin inline asm
	ld.global.nc.u32 %r127, [%rd24];
	// end inline asm
	add.s64 	%rd25, %rd19, 6144;
	// begin inline asm
	ld.global.nc.u32 %r128, [%rd25];
	// end inline asm
	add.s64 	%rd26, %rd19, 7168;
	// begin inline asm
	ld.global.nc.u32 %r129, [%rd26];
	// end inline asm
	add.s64 	%rd27, %rd19, 8192;
	// begin inline asm
	ld.global.nc.u32 %r130, [%rd27];
	// end inline asm
	add.s64 	%rd28, %rd19, 9216;
	// begin inline asm
	ld.global.nc.u32 %r131, [%rd28];
	// end inline asm
	add.s64 	%rd29, %rd19, 10240;
	// begin inline asm
	ld.global.nc.u32 %r132, [%rd29];
	// end inline asm
	add.s64 	%rd30, %rd19, 11264;
	// begin inline asm
	ld.global.nc.u32 %r133, [%rd30];
	// end inline asm
	add.s64 	%rd31, %rd19, 12288;
	// begin inline asm
	ld.global.nc.u32 %r134, [%rd31];
	// end inline asm
	add.s64 	%rd32, %rd19, 13312;
	// begin inline asm
	ld.global.nc.u32 %r135, [%rd32];
	// end inline asm
	add.s64 	%rd33, %rd19, 14336;
	// begin inline asm
	ld.global.nc.u32 %r136, [%rd33];
	// end inline asm
	add.s64 	%rd34, %rd19, 15360;
	// begin inline asm
	ld.global.nc.u32 %r137, [%rd34];
	// end inline asm
	add.s32 	%r139, %r123, %r122;
	add.s32 	%r140, %r124, %r139;
	add.s32 	%r141, %r125, %r140;
	add.s32 	%r142, %r126, %r141;
	add.s32 	%r143, %r127, %r142;
	add.s32 	%r144, %r128, %r143;
	add.s32 	%r145, %r129, %r144;
	add.s32 	%r146, %r130, %r145;
	add.s32 	%r147, %r131, %r146;
	add.s32 	%r148, %r132, %r147;
	add.s32 	%r149, %r133, %r148;
	add.s32 	%r150, %r134, %r149;
	add.s32 	%r151, %r135, %r150;
	add.s32 	%r152, %r136, %r151;
	add.s32 	%r685, %r137, %r152;
	setp.lt.u32 	%p4, %r120, 8192;
	mov.b32 	%r674, 4096;
	@%p4 bra 	$L__BB8_60;
	add.s32 	%r87, %r120, -4096;
	mov.b32 	%r674, 4096;
$L__BB8_58:
	mul.wide.s32 	%rd52, %r674, 4;
	add.s64 	%rd36, %rd19, %rd52;
	// begin inline asm
	ld.global.nc.u32 %r154, [%rd36];
	// end inline asm
	add.s64 	%rd37, %rd36, 1024;
	// begin inline asm
	ld.global.nc.u32 %r155, [%rd37];
	// end inline asm
	add.s64 	%rd38, %rd36, 2048;
	// begin inline asm
	ld.global.nc.u32 %r156, [%rd38];
	// end inline asm
	add.s64 	%rd39, %rd36, 3072;
	// begin inline asm
	ld.global.nc.u32 %r157, [%rd39];
	// end inline asm
	add.s64 	%rd40, %rd36, 4096;
	// begin inline asm
	ld.global.nc.u32 %r158, [%rd40];
	// end inline asm
	add.s64 	%rd41, %rd36, 5120;
	// begin inline asm
	ld.global.nc.u32 %r159, [%rd41];
	// end inline asm
	add.s64 	%rd42, %rd36, 6144;
	// begin inline asm
	ld.global.nc.u32 %r160, [%rd42];
	// end inline asm
	add.s64 	%rd43, %rd36, 7168;
	// begin inline asm
	ld.global.nc.u32 %r161, [%rd43];
	// end inline asm
	add.s64 	%rd44, %rd36, 8192;
	// begin inline asm
	ld.global.nc.u32 %r162, [%rd44];
	// end inline asm
	add.s64 	%rd45, %rd36, 9216;
	// begin inline asm
	ld.global.nc.u32 %r163, [%rd45];
	// end inline asm
	add.s64 	%rd46, %rd36, 10240;
	// begin inline asm
	ld.global.nc.u32 %r164, [%rd46];
	// end inline asm
	add.s64 	%rd47, %rd36, 11264;
	// begin inline asm
	ld.global.nc.u32 %r165, [%rd47];
	// end inline asm
	add.s64 	%rd48, %rd36, 12288;
	// begin inline asm
	ld.global.nc.u32 %r166, [%rd48];
	// end inline asm
	add.s64 	%rd49, %rd36, 13312;
	// begin inline asm
	ld.global.nc.u32 %r167, [%rd49];
	// end inline asm
	add.s64 	%rd50, %rd36, 14336;
	// begin inline asm
	ld.global.nc.u32 %r168, [%rd50];
	// end inline asm
	add.s64 	%rd51, %rd36, 15360;
	// begin inline asm
	ld.global.nc.u32 %r169, [%rd51];
	// end inline asm
	add.s32 	%r170, %r154, %r685;
	add.s32 	%r171, %r155, %r170;
	add.s32 	%r172, %r156, %r171;
	add.s32 	%r173, %r157, %r172;
	add.s32 	%r174, %r158, %r173;
	add.s32 	%r175, %r159, %r174;
	add.s32 	%r176, %r160, %r175;
	add.s32 	%r177, %r161, %r176;
	add.s32 	%r178, %r162, %r177;
	add.s32 	%r179, %r163, %r178;
	add.s32 	%r180, %r164, %r179;
	add.s32 	%r181, %r165, %r180;
	add.s32 	%r182, %r166, %r181;
	add.s32 	%r183, %r167, %r182;
	add.s32 	%r184, %r168, %r183;
	add.s32 	%r685, %r169, %r184;
	sub.s32 	%r185, %r120, %r674;
	setp.lt.s32 	%p5, %r185, 4096;
	@%p5 bra 	$L__BB8_68;
	add.s32 	%r674, %r674, 4096;
	setp.le.s32 	%p6, %r674, %r87;
	@%p6 bra 	$L__BB8_58;
$L__BB8_60:
	setp.le.s32 	%p7, %r120, %r674;
	@%p7 bra 	$L__BB8_68;
	sub.s32 	%r94, %r120, %r674;
	setp.ge.s32 	%p8, %r85, %r94;
	@%p8 bra 	$L__BB8_68;
	not.b32 	%r187, %r85;
	add.s32 	%r188, %r120, %r187;
	sub.s32 	%r95, %r188, %r674;
	and.b32  	%r189, %r95, 768;
	setp.eq.s32 	%p9, %r189, 768;
	mov.u32 	%r679, %r85;
	@%p9 bra 	$L__BB8_65;
	add.s32 	%r676, %r85, %r674;
	shr.u32 	%r190, %r95, 8;
	add.s32 	%r191, %r190, 1;
	and.b32  	%r192, %r191, 3;
	neg.s32 	%r675, %r192;
	mov.u32 	%r679, %r85;
$L__BB8_64:
	.pragma "nounroll";
	mul.wide.u32 	%rd54, %r676, 4;
	add.s64 	%rd53, %rd16, %rd54;
	// begin inline asm
	ld.global.nc.u32 %r193, [%rd53];
	// end inline asm
	add.s32 	%r685, %r193, %r685;
	add.s32 	%r679, %r679, 256;
	add.s32 	%r676, %r676, 256;
	add.s32 	%r675, %r675, 1;
	setp.ne.s32 	%p10, %r675, 0;
	@%p10 bra 	$L__BB8_64;
$L__BB8_65:
	setp.lt.u32 	%p11, %r95, 768;
	@%p11 bra 	$L__BB8_68;
	cvt.u64.u32 	%rd55, %r679;
	cvt.u64.u32 	%rd56, %r674;
	add.s64 	%rd57, %rd55, %rd56;
	shl.b64 	%rd58, %rd57, 2;
	add.s64 	%rd59, %rd58, %rd16;
	add.s64 	%rd124, %rd59, 2048;
	add.s32 	%r682, %r679, %r674;
$L__BB8_67:
	mul.wide.u32 	%rd64, %r682, 4;
	add.s64 	%rd60, %rd16, %rd64;
	// begin inline asm
	ld.global.nc.u32 %r194, [%rd60];
	// end inline asm
	add.s32 	%r198, %r194, %r685;
	add.s64 	%rd61, %rd124, -1024;
	// begin inline asm
	ld.global.nc.u32 %r195, [%rd61];
	// end inline asm
	add.s32 	%r199, %r195, %r198;
	// begin inline asm
	ld.global.nc.u32 %r196, [%rd124];
	// end inline asm
	add.s32 	%r200, %r196, %r199;
	add.s64 	%rd63, %rd124, 1024;
	// begin inline asm
	ld.global.nc.u32 %r197, [%rd63];
	// end inline asm
	add.s32 	%r685, %r197, %r200;
	add.s32 	%r679, %r679, 1024;
	add.s64 	%rd124, %rd124, 4096;
	add.s32 	%r682, %r682, 1024;
	setp.lt.s32 	%p12, %r679, %r94;
	@%p12 bra 	$L__BB8_67;
$L__BB8_68:
	// begin inline asm
	mov.u32 %r201, %laneid;
	// end inline asm
	mov.b32 	%r204, 1;
	mov.b32 	%r225, 31;
	mov.b32 	%r226, -1;
	// begin inline asm
	shfl.sync.down.b32 %r202, %r685, %r204, %r225, %r226;
	// end inline asm
	setp.gt.s32 	%p13, %r201, 30;
	selp.b32 	%r227, 0, %r202, %p13;
	add.s32 	%r208, %r227, %r685;
	mov.b32 	%r209, 2;
	// begin inline asm
	shfl.sync.down.b32 %r207, %r208, %r209, %r225, %r226;
	// end inline asm
	setp.gt.s32 	%p14, %r201, 29;
	selp.b32 	%r228, 0, %r207, %p14;
	add.s32 	%r213, %r208, %r228;
	mov.b32 	%r214, 4;
	// begin inline asm
	shfl.sync.down.b32 %r212, %r213, %r214, %r225, %r226;
	// end inline asm
	setp.gt.s32 	%p15, %r201, 27;
	selp.b32 	%r229, 0, %r212, %p15;
	add.s32 	%r218, %r213, %r229;
	mov.b32 	%r219, 8;
	// begin inline asm
	shfl.sync.down.b32 %r217, %r218, %r219, %r225, %r226;
	// end inline asm
	setp.gt.s32 	%p16, %r201, 23;
	selp.b32 	%r230, 0, %r217, %p16;
	add.s32 	%r223, %r218, %r230;
	mov.b32 	%r224, 16;
	// begin inline asm
	shfl.sync.down.b32 %r222, %r223, %r224, %r225, %r226;
	// end inline asm
	setp.gt.s32 	%p17, %r201, 15;
	selp.b32 	%r231, 0, %r222, %p17;
	add.s32 	%r686, %r223, %r231;
	setp.ne.s32 	%p18, %r201, 0;
	@%p18 bra 	$L__BB8_70;
	shr.u32 	%r232, %r85, 3;
	and.b32  	%r233, %r232, 124;
	mov.u32 	%r234, _ZZN3cub18CUB_300001_SM_10006detail6reduce28DeviceReduceSingleTileKernelINS2_10policy_hubIiyN4cuda3std3__44plusIiEEE10Policy1000EPiSC_iS9_iiNS7_10__identityEEEvT0_T1_T2_T3_T4_T6_E12temp_storage;
	add.s32 	%r235, %r234, %r233;
	st.shared.u32 	[%r235+8], %r686;
$L__BB8_70:
	bar.sync 	0;
	setp.ne.s32 	%p19, %r85, 0;
	@%p19 bra 	$L__BB8_72;
	ld.shared.u32 	%r236, [_ZZN3cub18CUB_300001_SM_10006detail6reduce28DeviceReduceSingleTileKernelINS2_10policy_hubIiyN4cuda3std3__44plusIiEEE10Policy1000EPiSC_iS9_iiNS7_10__identityEEEvT0_T1_T2_T3_T4_T6_E12temp_storage+12];
	add.s32 	%r237, %r236, %r686;
	ld.shared.u32 	%r238, [_ZZN3cub18CUB_300001_SM_10006detail6reduce28DeviceReduceSingleTileKernelINS2_10policy_hubIiyN4cuda3std3__44plusIiEEE10Policy1000EPiSC_iS9_iiNS7_10__identityEEEvT0_T1_T2_T3_T4_T6_E12temp_storage+16];
	add.s32 	%r239, %r237, %r238;
	ld.shared.u32 	%r240, [_ZZN3cub18CUB_300001_SM_10006detail6reduce28DeviceReduceSingleTileKernelINS2_10policy_hubIiyN4cuda3std3__44plusIiEEE10Policy1000EPiSC_iS9_iiNS7_10__identityEEEvT0_T1_T2_T3_T4_T6_E12temp_storage+20];
	add.s32 	%r241, %r239, %r240;
	ld.shared.u32 	%r242, [_ZZN3cub18CUB_300001_SM_10006detail6reduce28DeviceReduceSingleTileKernelINS2_10policy_hubIiyN4cuda3std3__44plusIiEEE10Policy1000EPiSC_iS9_iiNS7_10__identityEEEvT0_T1_T2_T3_T4_T6_E12temp_storage+24];
	add.s32 	%r243, %r241, %r242;
	ld.shared.u32 	%r244, [_ZZN3cub18CUB_300001_SM_10006detail6reduce28DeviceReduceSingleTileKernelINS2_10policy_hubIiyN4cuda3std3__44plusIiEEE10Policy1000EPiSC_iS9_iiNS7_10__identityEEEvT0_T1_T2_T3_T4_T6_E12temp_storage+28];
	add.s32 	%r245, %r243, %r244;
	ld.shared.u32 	%r246, [_ZZN3cub18CUB_300001_SM_10006detail6reduce28DeviceReduceSingleTileKernelINS2_10policy_hubIiyN4cuda3std3__44plusIiEEE10Policy1000EPiSC_iS9_iiNS7_10__identityEEEvT0_T1_T2_T3_T4_T6_E12temp_storage+32];
	add.s32 	%r247, %r245, %r246;
	ld.shared.u32 	%r248, [_ZZN3cub18CUB_300001_SM_10006detail6reduce28DeviceReduceSingleTileKernelINS2_10policy_hubIiyN4cuda3std3__44plusIiEEE10Policy1000EPiSC_iS9_iiNS7_10__identityEEEvT0_T1_T2_T3_T4_T6_E12temp_storage+36];
	add.s32 	%r686, %r247, %r248;
$L__BB8_72:
	mov.u32 	%r631, %tid.x;
	setp.ne.s32 	%p95, %r631, 0;
	@%p95 bra 	$L__BB8_74;
	add.s32 	%r632, %r686, %r121;
	st.global.u32 	[%rd1], %r632;
$L__BB8_74:
	ret;

}


// ===== COMPILED SASS (sm_100) =====

	.target	sm_100

	.elftype	@"ET_EXEC"


//--------------------- .note.nv.tkinfo           --------------------------
	.section	.note.nv.tkinfo,"",@"SHT_NOTE"
	.sectionflags	@"SHF_NOTE_NV_TKINFO"
	.tkinfo
        /*0018*/ 	.word	0x00000002
        /*0030*/ 	.string	""
        /*0030*/ 	.string	"ptxas"
        /*0030*/ 	.string	"Cuda compilation tools, release 13.0, V13.0.88"
        /*0030*/ 	.string	"Build cuda_13.0.r13.0/compiler.36424714_0"
        /*0030*/ 	.string	"-arch sm_100 -m 64 "



//--------------------- .note.nv.cuinfo           --------------------------
	.section	.note.nv.cuinfo,"",@"SHT_NOTE"
	.sectionflags	@"SHF_NOTE_NV_CUINFO"
        /*0018*/ 	.short	0x0002
        /*001a*/ 	.short	0x0064
        /*001c*/ 	.short	0x0082
	.zero		2


//--------------------- .nv.info                  --------------------------
	.section	.nv.info,"",@"SHT_CUDA_INFO"
	.align	4


	//----- nvinfo : EIATTR_REGCOUNT
	.align		4
        /*0000*/ 	.byte	0x04, 0x2f
        /*0002*/ 	.short	(.L_44 - .L_43)
	.align		4
.L_43:
        /*0004*/ 	.word	index@(_ZN3cub18CUB_300001_SM_10006detail11EmptyKernelIvEEvv)
        /*0008*/ 	.word	0x00000004


	//----- nvinfo : EIATTR_FRAME_SIZE
	.align		4
.L_44:
        /*000c*/ 	.byte	0x04, 0x11
        /*000e*/ 	.short	(.L_46 - .L_45)
	.align		4
.L_45:
        /*0010*/ 	.word	index@(_ZN3cub18CUB_300001_SM_10006detail11EmptyKernelIvEEvv)
        /*0014*/ 	.word	0x00000000


	//----- nvinfo : EIATTR_REGCOUNT
	.align		4
.L_46:
        /*0018*/ 	.byte	0x04, 0x2f
        /*001a*/ 	.short	(.L_48 - .L_47)
	.align		4
.L_47:
        /*001c*/ 	.word	index@(_ZN3cub18CUB_300001_SM_10006detail9transform16transform_kernelINS2_10policy_hubILb1EN4cuda3std3__45tupleIJN6thrust24THRUST_300001_SM_1000_NS6detail15normal_iteratorINSA_10device_ptrIcEEEESF_EEEE10policy1000Ei19calculate_score_gpuSF_JPcSK_EEEvT0_iT1_T2_DpNS2_10kernel_argIT3_EE)
        /*0020*/ 	.word	0x00000019


	//----- nvinfo : EIATTR_FRAME_SIZE
	.align		4
.L_48:
        /*0024*/ 	.byte	0x04, 0x11
        /*0026*/ 	.short	(.L_50 - .L_49)
	.align		4
.L_49:
        /*0028*/ 	.word	index@(_ZN3cub18CUB_300001_SM_10006detail9transform16transform_kernelINS2_10policy_hubILb1EN4cuda3std3__45tupleIJN6thrust24THRUST_300001_SM_1000_NS6detail15normal_iteratorINSA_10device_ptrIcEEEESF_EEEE10policy1000Ei19calculate_score_gpuSF_JPcSK_EEEvT0_iT1_T2_DpNS2_10kernel_argIT3_EE)
        /*002c*/ 	.word	0x00000000


	//----- nvinfo : EIATTR_REGCOUNT
	.align		4
.L_50:
        /*0030*/ 	.byte	0x04, 0x2f
        /*0032*/ 	.short	(.L_52 - .L_51)
	.align		4
.L_51:
        /*0034*/ 	.word	index@(_ZN3cub18CUB_300001_SM_10006detail9transform16transform_kernelINS2_10policy_hubILb1EN4cuda3std3__45tupleIJN6thrust24THRUST_300001_SM_1000_NS6detail15normal_iteratorINSA_10device_ptrIcEEEESF_EEEE10policy1000El19calculate_score_gpuSF_JPcSK_EEEvT0_iT1_T2_DpNS2_10kernel_argIT3_EE)
        /*0038*/ 	.word	0x00000018


	//----- nvinfo : EIATTR_FRAME_SIZE
	.align		4
.L_52:
        /*003c*/ 	.byte	0x04, 0x11
        /*003e*/ 	.short	(.L_54 - .L_53)
	.align		4
.L_53:
        /*0040*/ 	.word	index@(_ZN3cub18CUB_300001_SM_10006detail9transform16transform_kernelINS2_10policy_hubILb1EN4cuda3std3__45tupleIJN6thrust24THRUST_300001_SM_1000_NS6detail15normal_iteratorINSA_10device_ptrIcEEEESF_EEEE10policy1000El19calculate_score_gpuSF_JPcSK_EEEvT0_iT1_T2_DpNS2_10kernel_argIT3_EE)
        /*0044*/ 	.word	0x00000000


	//----- nvinfo : EIATTR_REGCOUNT
	.align		4
.L_54:
        /*0048*/ 	.byte	0x04, 0x2f
        /*004a*/ 	.short	(.L_56 - .L_55)
	.align		4
.L_55:
        /*004c*/ 	.word	index@(_ZN3cub18CUB_300001_SM_10006detail6reduce28DeviceReduceSingleTileKernelINS2_10policy_hubIijN4cuda3std3__44plusIiEEE10Policy1000EN6thrust24THRUST_300001_SM_1000_NS6detail15normal_iteratorINSD_10device_ptrIcEEEEPijS9_iiNS7_10__identityEEEvT0_T1_T2_T3_T4_T6_)
        /*0050*/ 	.word	0x00000020


	//----- nvinfo : EIATTR_FRAME_SIZE
	.align		4
.L_56:
        /*0054*/ 	.byte	0x04, 0x11
        /*0056*/ 	.short	(.L_58 - .L_57)
	.align		4
.L_57:
        /*0058*/ 	.word	index@(_ZN3cub18CUB_300001_SM_10006detail6reduce28DeviceReduceSingleTileKernelINS2_10policy_hubIijN4cuda3std3__44plusIiEEE10Policy1000EN6thrust24THRUST_300001_SM_1000_NS6detail15normal_iteratorINSD_10device_ptrIcEEEEPijS9_iiNS7_10__identityEEEvT0_T1_T2_T3_T4_T6_)
        /*005c*/ 	.word	0x00000000


	//----- nvinfo : EIATTR_REGCOUNT
	.align		4
.L_58:
        /*0060*/ 	.byte	0x04, 0x2f
        /*0062*/ 	.short	(.L_60 - .L_59)
	.align		4
.L_59:
        /*0064*/ 	.word	index@(_ZN3cub18CUB_300001_SM_10006detail6reduce18DeviceReduceKernelINS2_10policy_hubIijN4cuda3std3__44plusIiEEE10Policy1000EN6thrust24THRUST_300001_SM_1000_NS6detail15normal_iteratorINSD_10device_ptrIcEEEEjS9_iNS7_10__identityEEEvT0_PT3_T1_NS0_13GridEvenShareISN_EET2_T4_)
        /*0068*/ 	.word	0x00000020


	//----- nvinfo : EIATTR_FRAME_SIZE
	.align		4
.L_60:
        /*006c*/ 	.byte	0x04, 0x11
        /*006e*/ 	.short	(.L_62 - .L_61)
	.align		4
.L_61:
        /*0070*/ 	.word	index@(_ZN3cub18CUB_300001_SM_10006detail6reduce18DeviceReduceKernelINS2_10policy_hubIijN4cuda3std3__44plusIiEEE10Policy1000EN6thrust24THRUST_300001_SM_1000_NS6detail15normal_iteratorINSD_10device_ptrIcEEEEjS9_iNS7_10__identityEEEvT0_PT3_T1_NS0_13GridEvenShareISN_EET2_T4_)
        /*0074*/ 	.word	0x00000000


	//----- nvinfo : EIATTR_REGCOUNT
	.align		4
.L_62:
        /*0078*/ 	.byte	0x04, 0x2f
        /*007a*/ 	.short	(.L_64 - .L_63)
	.align		4
.L_63:
        /*007c*/ 	.word	index@(_ZN3cub18CUB_300001_SM_10006detail6reduce28DeviceReduceSingleTileKernelINS2_10policy_hubIijN4cuda3std3__44plusIiEEE10Policy1000EPiSC_iS9_iiNS7_10__identityEEEvT0_T1_T2_T3_T4_T6_)
        /*0080*/ 	.word	0x00000020


	//----- nvinfo : EIATTR_FRAME_SIZE
	.align		4
.L_64:
        /*0084*/ 	.byte	0x04, 0x11
        /*0086*/ 	.short	(.L_66 - .L_65)
	.align		4
.L_65:
        /*0088*/ 	.word	index@(_ZN3cub18CUB_300001_SM_10006detail6reduce28DeviceReduceSingleTileKernelINS2_10policy_hubIijN4cuda3std3__44plusIiEEE10Policy1000EPiSC_iS9_iiNS7_10__identityEEEvT0_T1_T2_T3_T4_T6_)
        /*008c*/ 	.word	0x00000000


	//----- nvinfo : EIATTR_REGCOUNT
	.align		4
.L_66:
        /*0090*/ 	.byte	0x04, 0x2f
        /*0092*/ 	.short	(.L_68 - .L_67)
	.align		4
.L_67:
        /*0094*/ 	.word	index@(_ZN3cub18CUB_300001_SM_10006detail6reduce28DeviceReduceSingleTileKernelINS2_10policy_hubIiyN4cuda3std3__44plusIiEEE10Policy1000EN6thrust24THRUST_300001_SM_1000_NS6detail15normal_iteratorINSD_10device_ptrIcEEEEPiyS9_iiNS7_10__identityEEEvT0_T1_T2_T3_T4_T6_)
        /*0098*/ 	.word	0x0000001e


	//----- nvinfo : EIATTR_FRAME_SIZE
	.align		4
.L_68:
        /*009c*/ 	.byte	0x04, 0x11
        /*009e*/ 	.short	(.L_70 - .L_69)
	.align		4
.L_69:
        /*00a0*/ 	.word	index@(_ZN3cub18CUB_300001_SM_10006detail6reduce28DeviceReduceSingleTileKernelINS2_10policy_hubIiyN4cuda3std3__44plusIiEEE10Policy1000EN6thrust24THRUST_300001_SM_1000_NS6detail15normal_iteratorINSD_10device_ptrIcEEEEPiyS9_iiNS7_10__identityEEEvT0_T1_T2_T3_T4_T6_)
        /*00a4*/ 	.word	0x00000000


	//----- nvinfo : EIATTR_REGCOUNT
	.align		4
.L_70:
        /*00a8*/ 	.byte	0x04, 0x2f
        /*00aa*/ 	.short	(.L_72 - .L_71)
	.align		4
.L_71:
        /*00ac*/ 	.word	index@(_ZN3cub18CUB_300001_SM_10006detail6reduce18DeviceReduceKernelINS2_10policy_hubIiyN4cuda3std3__44plusIiEEE10Policy1000EN6thrust24THRUST_300001_SM_1000_NS6detail15normal_iteratorINSD_10device_ptrIcEEEEyS9_iNS7_10__identityEEEvT0_PT3_T1_NS0_13GridEvenShareISN_EET2_T4_)
        /*00b0*/ 	.word	0x0000001d


	//----- nvinfo : EIATTR_FRAME_SIZE
	.align		4
.L_72:
        /*00b4*/ 	.byte	0x04, 0x11
        /*00b6*/ 	.short	(.L_74 - .L_73)
	.align		4
.L_73:
        /*00b8*/ 	.word	index@(_ZN3cub18CUB_300001_SM_10006detail6reduce18DeviceReduceKernelINS2_10policy_hubIiyN4cuda3std3__44plusIiEEE10Policy1000EN6thrust24THRUST_300001_SM_1000_NS6detail15normal_iteratorINSD_10device_ptrIcEEEEyS9_iNS7_10__identityEEEvT0_PT3_T1_NS0_13GridEvenShareISN_EET2_T4_)
        /*00bc*/ 	.word	0x00000000


	//----- nvinfo : EIATTR_REGCOUNT
	.align		4
.L_74:
        /*00c0*/ 	.byte	0x04, 0x2f
        /*00c2*/ 	.short	(.L_76 - .L_75)
	.align		4
.L_75:
        /*00c4*/ 	.word	index@(_ZN3cub18CUB_300001_SM_10006detail6reduce28DeviceReduceSingleTileKernelINS2_10policy_hubIiyN4cuda3std3__44plusIiEEE10Policy1000EPiSC_iS9_iiNS7_10__identityEEEvT0_T1_T2_T3_T4_T6_)
        /*00c8*/ 	.word	0x00000020


	//----- nvinfo : EIATTR_FRAME_SIZE
	.align		4
.L_76:
        /*00cc*/ 	.byte	0x04, 0x11
        /*00ce*/ 	.short	(.L_78 - .L_77)
	.align		4
.L_77:
        /*00d0*/ 	.word	index@(_ZN3cub18CUB_300001_SM_10006detail6reduce28DeviceReduceSingleTileKernelINS2_10policy_hubIiyN4cuda3std3__44plusIiEEE10Policy1000EPiSC_iS9_iiNS7_10__identityEEEvT0_T1_T2_T3_T4_T6_)
        /*00d4*/ 	.word	0x00000000


	//----- nvinfo : EIATTR_MIN_STACK_SIZE
	.align		4
.L_78:
        /*00d8*/ 	.byte	0x04, 0x12
        /*00da*/ 	.short	(.L_80 - .L_79)
	.align		4
.L_79:
        /*00dc*/ 	.word	index@(_ZN3cub18CUB_300001_SM_10006detail6reduce28DeviceReduceSingleTileKernelINS2_10policy_hubIiyN4cuda3std3__44plusIiEEE10Policy1000EPiSC_iS9_iiNS7_10__identityEEEvT0_T1_T2_T3_T4_T6_)
        /*00e0*/ 	.word	0x00000000


	//----- nvinfo : EIATTR_MIN_STACK_SIZE
	.align		4
.L_80:
        /*00e4*/ 	.byte	0x04, 0x12
        /*00e6*/ 	.short	(.L_82 - .L_81)
	.align		4
.L_81:
        /*00e8*/ 	.word	index@(_ZN3cub18CUB_300001_SM_10006detail6reduce18DeviceReduceKernelINS2_10policy_hubIiyN4cuda3std3__44plusIiEEE10Policy1000EN6thrust24THRUST_300001_SM_1000_NS6detail15normal_iteratorINSD_10device_ptrIcEEEEyS9_iNS7_10__identityEEEvT0_PT3_T1_NS0_13GridEvenShareISN_EET2_T4_)
        /*00ec*/ 	.word	0x00000000


	//----- nvinfo : EIATTR_MIN_STACK_SIZE
	.align		4
.L_82:
        /*00f0*/ 	.byte	0x04, 0x12
        /*00f2*/ 	.short	(.L_84 - .L_83)
	.align		4
.L_83:
        /*00f4*/ 	.word	index@(_ZN3cub18CUB_300001_SM_10006detail6reduce28DeviceReduceSingleTileKernelINS2_10policy_hubIiyN4cuda3std3__44plusIiEEE10Policy1000EN6thrust24THRUST_300001_SM_1000_NS6detail15normal_iteratorINSD_10device_ptrIcEEEEPiyS9_iiNS7_10__identityEEEvT0_T1_T2_T3_T4_T6_)
        /*00f8*/ 	.word	0x00000000


	//----- nvinfo : EIATTR_MIN_STACK_SIZE
	.align		4
.L_84:
        /*00fc*/ 	.byte	0x04, 0x12
        /*00fe*/ 	.short	(.L_86 - .L_85)
	.align		4
.L_85:
        /*0100*/ 	.word	index@(_ZN3cub18CUB_300001_SM_10006detail6reduce28DeviceReduceSingleTileKernelINS2_10policy_hubIijN4cuda3std3__44plusIiEEE10Policy1000EPiSC_iS9_iiNS7_10__identityEEEvT0_T1_T2_T3_T4_T6_)
        /*0104*/ 	.word	0x00000000


	//----- nvinfo : EIATTR_MIN_STACK_SIZE
	.align		4
.L_86:
        /*0108*/ 	.byte	0x04, 0x12
        /*010a*/ 	.short	(.L_88 - .L_87)
	.align		4
.L_87:
        /*010c*/ 	.word	index@(_ZN3cub18CUB_300001_SM_10006detail6reduce18DeviceReduceKernelINS2_10policy_hubIijN4cuda3std3__44plusIiEEE10Policy1000EN6thrust24THRUST_300001_SM_1000_NS6detail15normal_iteratorINSD_10device_ptrIcEEEEjS9_iNS7_10__identityEEEvT0_PT3_T1_NS0_13GridEvenShareISN_EET2_T4_)
        /*0110*/ 	.word	0x00000000


	//----- nvinfo : EIATTR_MIN_STACK_SIZE
	.align		4
.L_88:
        /*0114*/ 	.byte	0x04, 0x12
        /*0116*/ 	.short	(.L_90 - .L_89)
	.align		4
.L_89:
        /*0118*/ 	.word	index@(_ZN3cub18CUB_300001_SM_10006detail6reduce28DeviceReduceSingleTileKernelINS2_10policy_hubIijN4cuda3std3__44plusIiEEE10Policy1000EN6thrust24THRUST_300001_SM_1000_NS6detail15normal_iteratorINSD_10device_ptrIcEEEEPijS9_iiNS7_10__identityEEEvT0_T1_T2_T3_T4_T6_)
        /*011c*/ 	.word	0x00000000


	//----- nvinfo : EIATTR_MIN_STACK_SIZE
	.align		4
.L_90:
        /*0120*/ 	.byte	0x04, 0x12
        /*0122*/ 	.short	(.L_92 - .L_91)
	.align		4
.L_91:
        /*0124*/ 	.word	index@(_ZN3cub18CUB_300001_SM_10006detail9transform16transform_kernelINS2_10policy_hubILb1EN4cuda3std3__45tupleIJN6thrust24THRUST_300001_SM_1000_NS6detail15normal_iteratorINSA_10device_ptrIcEEEESF_EEEE10policy1000El19calculate_score_gpuSF_JPcSK_EEEvT0_iT1_T2_DpNS2_10kernel_argIT3_EE)
        /*0128*/ 	.word	0x00000000


	//----- nvinfo : EIATTR_MIN_STACK_SIZE
	.align		4
.L_92:
        /*012c*/ 	.byte	0x04, 0x12
        /*012e*/ 	.short	(.L_94 - .L_93)
	.align		4
.L_93:
        /*0130*/ 	.word	index@(_ZN3cub18CUB_300001_SM_10006detail9transform16transform_kernelINS2_10policy_hubILb1EN4cuda3std3__45tupleIJN6thrust24THRUST_300001_SM_1000_NS6detail15normal_iteratorINSA_10device_ptrIcEEEESF_EEEE10policy1000Ei19calculate_score_gpuSF_JPcSK_EEEvT0_iT1_T2_DpNS2_10kernel_argIT3_EE)
        /*0134*/ 	.word	0x00000000


	//----- nvinfo : EIATTR_MIN_STACK_SIZE
	.align		4
.L_94:
        /*0138*/ 	.byte	0x04, 0x12
        /*013a*/ 	.short	(.L_96 - .L_95)
	.align		4
.L_95:
        /*013c*/ 	.word	index@(_ZN3cub18CUB_300001_SM_10006detail11EmptyKernelIvEEvv)
        /*0140*/ 	.word	0x00000000
.L_96:


//--------------------- .nv.compat                --------------------------
	.section	.nv.compat,"",@"SHT_CUDA_COMPAT_INFO"
	.align	4
        /*0000*/ 	.byte	0x02, 0x09, 0x00, 0x00, 0x02, 0x02, 0x01, 0x00, 0x02, 0x05, 0x05, 0x00, 0x03, 0x07, 0x01, 0x01
        /*0010*/ 	.byte	0x02, 0x03, 0x00, 0x00, 0x02, 0x06, 0x01, 0x00, 0x04, 0x0b, 0x08, 0x00, 0x09, 0x00, 0x00, 0x00
        /*0020*/ 	.byte	0x00, 0x00, 0x00, 0x00


//--------------------- .nv.info._ZN3cub18CUB_300001_SM_10006detail6reduce28DeviceReduceSingleTileKernelINS2_10policy_hubIiyN4cuda3std3__44plusIiEEE10Policy1000EPiSC_iS9_iiNS7_10__identityEEEvT0_T1_T2_T3_T4_T6_ --------------------------
	.section	.nv.info._ZN3cub18CUB_300001_SM_10006detail6reduce28DeviceReduceSingleTileKernelINS2_10policy_hubIiyN4cuda3std3__44plusIiEEE10Policy1000EPiSC_iS9_iiNS7_10__identityEEEvT0_T1_T2_T3_T4_T6_,"",@"SHT_CUDA_INFO"
	.sectionflags	@""
	.align	4


	//----- nvinfo : EIATTR_CUDA_API_VERSION
	.align		4
        /*0000*/ 	.byte	0x04, 0x37
        /*0002*/ 	.short	(.L_98 - .L_97)
.L_97:
        /*0004*/ 	.word	0x00000082


	//----- nvinfo : EIATTR_KPARAM_INFO
	.align		4
.L_98:
        /*0008*/ 	.byte	0x04, 0x17
        /*000a*/ 	.short	(.L_100 - .L_99)
.L_99:
        /*000c*/ 	.word	0x00000000
        /*0010*/ 	.short	0x0005
        /*0012*/ 	.short	0x001c
        /*0014*/ 	.byte	0x00, 0xf0, 0x05, 0x00


	//----- nvinfo : EIATTR_KPARAM_INFO
	.align		4
.L_100:
        /*0018*/ 	.byte	0x04, 0x17
        /*001a*/ 	.short	(.L_102 - .L_101)
.L_101:
        /*001c*/ 	.word	0x00000000
        /*0020*/ 	.short	0x0004
        /*0022*/ 	.short	0x0018
        /*0024*/ 	.byte	0x00, 0xf0, 0x11, 0x00


	//----- nvinfo : EIATTR_KPARAM_INFO
	.align		4
.L_102:
        /*0028*/ 	.byte	0x04, 0x17
        /*002a*/ 	.short	(.L_104 - .L_103)
.L_103:
        /*002c*/ 	.word	0x00000000
        /*0030*/ 	.short	0x0003
        /*0032*/ 	.short	0x0014
        /*0034*/ 	.byte	0x00, 0xf0, 0x05, 0x00


	//----- nvinfo : EIATTR_KPARAM_INFO
	.align		4
.L_104:
        /*0038*/ 	.byte	0x04, 0x17
        /*003a*/ 	.short	(.L_106 - .L_105)
.L_105:
        /*003c*/ 	.word	0x00000000
        /*0040*/ 	.short	0x0002
        /*0042*/ 	.short	0x0010
        /*0044*/ 	.byte	0x00, 0xf0, 0x11, 0x00


	//----- nvinfo : EIATTR_KPARAM_INFO
	.align		4
.L_106:
        /*0048*/ 	.byte	0x04, 0x17
        /*004a*/ 	.short	(.L_108 - .L_107)
.L_107:
        /*004c*/ 	.word	0x00000000
        /*0050*/ 	.short	0x0001
        /*0052*/ 	.short	0x0008
        /*0054*/ 	.byte	0x00, 0xf5, 0x21, 0x00


	//----- nvinfo : EIATTR_KPARAM_INFO
	.align		4
.L_108:
        /*0058*/ 	.byte	0x04, 0x17
        /*005a*/ 	.short	(.L_110 - .L_109)
.L_109:
        /*005c*/ 	.word	0x00000000
        /*0060*/ 	.short	0x0000
        /*0062*/ 	.short	0x0000
        /*0064*/ 	.byte	0x00, 0xf5, 0x21, 0x00


	//----- nvinfo : EIATTR_SPARSE_MMA_MASK
	.align		4
.L_110:
        /*0068*/ 	.byte	0x03, 0x50
        /*006a*/ 	.short	0x0000


	//----- nvinfo : EIATTR_MAXREG_COUNT
	.align		4
        /*006c*/ 	.byte	0x03, 0x1b
        /*006e*/ 	.short	0x00ff


	//----- nvinfo : EIATTR_NUM_BARRIERS
	.align		4
        /*0070*/ 	.byte	0x02, 0x4c
        /*0072*/ 	.byte	0x01
	.zero		1


	//----- nvinfo : EIATTR_MERCURY_ISA_VERSION
	.align		4
        /*0074*/ 	.byte	0x03, 0x5f
        /*0076*/ 	.short	0x0101


	//----- nvinfo : EIATTR_COOP_GROUP_MASK_REGIDS
	.align		4
        /*0078*/ 	.byte	0x04, 0x29
        /*007a*/ 	.short	(.L_112 - .L_111)


	//   ....[0]....
.L_111:
        /*007c*/ 	.word	0xffffffff


	//   ....[1]....
        /*0080*/ 	.word	0xffffffff


	//   ....[2]....
        /*0084*/ 	.word	0xffffffff


	//   ....[3]....
        /*0088*/ 	.word	0xffffffff


	//   ....[4]....
        /*008c*/ 	.word	0xffffffff


	//   ....[5]....
        /*0090*/ 	.word	0xffffffff


	//   ....[6]....
        /*0094*/ 	.word	0xffffffff


	//   ....[7]....
        /*0098*/ 	.word	0xffffffff


	//   ....[8]....
        /*009c*/ 	.word	0xffffffff


	//   ....[9]....
        /*00a0*/ 	.word	0xffffffff


	//   ....[10]....
        /*00a4*/ 	.word	0xffffffff


	//   ....[11]....
        /*00a8*/ 	.word	0xffffffff


	//   ....[12]....
        /*00ac*/ 	.word	0xffffffff


	//   ....[13]....
        /*00b0*/ 	.word	0xffffffff


	//   ....[14]....
        /*00b4*/ 	.word	0xffffffff


	//   ....[15]....
        /*00b8*/ 	.word	0xffffffff


	//   ....[16]....
        /*00bc*/ 	.word	0xffffffff


	//   ....[17]....
        /*00c0*/ 	.word	0xffffffff


	//   ....[18]....
        /*00c4*/ 	.word	0xffffffff


	//   ....[19]....
        /*00c8*/ 	.word	0xffffffff


	//   ....[20]....
        /*00cc*/ 	.word	0xffffffff


	//   ....[21]....
        /*00d0*/ 	.word	0xffffffff


	//   ....[22]....
        /*00d4*/ 	.word	0xffffffff


	//   ....[23]....
        /*00d8*/ 	.word	0xffffffff


	//   ....[24]....
        /*00dc*/ 	.word	0xffffffff


	//   ....[25]....
        /*00e0*/ 	.word	0xffffffff


	//   ....[26]....
        /*00e4*/ 	.word	0xffffffff


	//   ....[27]....
        /*00e8*/ 	.word	0xffffffff


	//   ....[28]....
        /*00ec*/ 	.word	0xffffffff


	//   ....[29]....
        /*00f0*/ 	.word	0xffffffff


	//----- nvinfo : EIATTR_COOP_GROUP_INSTR_OFFSETS
	.align		4
.L_112:
        /*00f4*/ 	.byte	0x04, 0x28
        /*00f6*/ 	.short	(.L_114 - .L_113)


	//   ....[0]....
.L_113:
        /*00f8*/ 	.word	0x00000890


	//   ....[1]....
        /*00fc*/ 	.word	0x000008f0


	//   ....[2]....
        /*0100*/ 	.word	0x00000940


	//   ....[3]....
        /*0104*/ 	.word	0x000009b0


	//   ....[4]....
        /*0108*/ 	.word	0x00000a10


	//   ....[5]....
        /*010c*/ 	.word	0x00000ba0


	//   ....[6]....
        /*0110*/ 	.word	0x00000c40


	//   ....[7]....
        /*0114*/ 	.word	0x00000cc0


	//   ....[8]....
        /*0118*/ 	.word	0x00000d20


	//   ....[9]....
        /*011c*/ 	.word	0x00000d60


	//   ....[10]....
        /*0120*/ 	.word	0x000019d0


	//   ....[11]....
        /*0124*/ 	.word	0x00001a30


	//   ....[12]....
        /*0128*/ 	.word	0x00001a90


	//   ....[13]....
        /*012c*/ 	.word	0x00001af0


	//   ....[14]....
        /*0130*/ 	.word	0x00001b50


	//   ....[15]....
        /*0134*/ 	.word	0x000023f0


	//   ....[16]....
        /*0138*/ 	.word	0x00002450


	//   ....[17]....
        /*013c*/ 	.word	0x000024a0


	//   ....[18]....
        /*0140*/ 	.word	0x00002510


	//   ....[19]....
        /*0144*/ 	.word	0x00002570


	//   ....[20]....
        /*0148*/ 	.word	0x00002700


	//   ....[21]....
        /*014c*/ 	.word	0x00002790


	//   ....[22]....
        /*0150*/ 	.word	0x000027e0


	//   ....[23]....
        /*0154*/ 	.word	0x00002850


	//   ....[24]....
        /*0158*/ 	.word	0x000028c0


	//   ....[25]....
        /*015c*/ 	.word	0x000036a0


	//   ....[26]....
        /*0160*/ 	.word	0x00003700


	//   ....[27]....
        /*0164*/ 	.word	0x00003760


	//   ....[28]....
        /*0168*/ 	.word	0x000037c0


	//   ....[29]....
        /*016c*/ 	.word	0x00003820


	//----- nvinfo : EIATTR_VRC_CTA_INIT_COUNT
	.align		4
.L_114:
        /*0170*/ 	.byte	0x02, 0x4a
	.zero		1
	.zero		1


	//----- nvinfo : EIATTR_EXIT_INSTR_OFFSETS
	.align		4
        /*0174*/ 	.byte	0x04, 0x1c
        /*0176*/ 	.short	(.L_116 - .L_115)


	//   ....[0]....
.L_115:
        /*0178*/ 	.word	0x00000080


	//   ....[1]....
        /*017c*/ 	.word	0x000000c0


	//   ....[2]....
        /*0180*/ 	.word	0x00003940


	//   ....[3]....
        /*0184*/ 	.word	0x00003990


	//----- nvinfo : EIATTR_MAX_THREADS
	.align		4
.L_116:
        /*0188*/ 	.byte	0x04, 0x05
        /*018a*/ 	.short	(.L_118 - .L_117)
.L_117:
        /*018c*/ 	.word	0x00000100
        /*0190*/ 	.word	0x00000001
        /*0194*/ 	.word	0x00000001


	//----- nvinfo : EIATTR_CRS_STACK_SIZE
	.align		4
.L_118:
        /*0198*/ 	.byte	0x04, 0x1e
        /*019a*/ 	.short	(.L_120 - .L_119)
.L_119:
        /*019c*/ 	.word	0x00000000


	//----- nvinfo : EIATTR_CBANK_PARAM_SIZE
	.align		4
.L_120:
        /*01a0*/ 	.byte	0x03, 0x19
        /*01a2*/ 	.short	0x001d


	//----- nvinfo : EIATTR_PARAM_CBANK
	.align		4
        /*01a4*/ 	.byte	0x04, 0x0a
        /*01a6*/ 	.short	(.L_122 - .L_121)
	.align		4
.L_121:
        /*01a8*/ 	.word	index@(.nv.constant0._ZN3cub18CUB_300001_SM_10006detail6reduce28DeviceReduceSingleTileKernelINS2_10policy_hubIiyN4cuda3std3__44plusIiEEE10Policy1000EPiSC_iS9_iiNS7_10__identityEEEvT0_T1_T2_T3_T4_T6_)
        /*01ac*/ 	.short	0x0380
        /*01ae*/ 	.short	0x001d


	//----- nvinfo : EIATTR_SW_WAR
	.align		4
.L_122:
        /*01b0*/ 	.byte	0x04, 0x36
        /*01b2*/ 	.short	(.L_124 - .L_123)
.L_123:
        /*01b4*/ 	.word	0x00000008
.L_124:


//--------------------- .nv.info._ZN3cub18CUB_300001_SM_10006detail6reduce18DeviceReduceKernelINS2_10policy_hubIiyN4cuda3std3__44plusIiEEE10Policy1000EN6thrust24THRUST_300001_SM_1000_NS6detail15normal_iteratorINSD_10device_ptrIcEEEEyS9_iNS7_10__identityEEEvT0_PT3_T1_NS0_13GridEvenShareISN_EET2_T4_ --------------------------
	.section	.nv.info._ZN3cub18CUB_300001_SM_10006detail6reduce18DeviceReduceKernelINS2_10policy_hubIiyN4cuda3std3__44plusIiEEE10Policy1000EN6thrust24THRUST_300001_SM_1000_NS6detail15normal_iteratorINSD_10device_ptrIcEEEEyS9_iNS7_10__identityEEEvT0_PT3_T1_NS0_13GridEvenShareISN_EET2_T4_,"",@"SHT_CUDA_INFO"
	.sectionflags	@""
	.align	4


	//----- nvinfo : EIATTR_CUDA_API_VERSION
	.align		4
        /*0000*/ 	.byte	0x04, 0x37
        /*0002*/ 	.short	(.L_126 - .L_125)
.L_125:
        /*0004*/ 	.word	0x00000082


	//----- nvinfo : EIATTR_KPARAM_INFO
	.align		4
.L_126:
        /*0008*/ 	.byte	0x04, 0x17
        /*000a*/ 	.short	(.L_128 - .L_127)
.L_127:
        /*000c*/ 	.word	0x00000000
        /*0010*/ 	.short	0x0005
        /*0012*/ 	.short	0x0061
        /*0014*/ 	.byte	0x00, 0xf0, 0x05, 0x00


	//----- nvinfo : EIATTR_KPARAM_INFO
	.align		4
.L_128:
        /*0018*/ 	.byte	0x04, 0x17
        /*001a*/ 	.short	(.L_130 - .L_129)
.L_129:
        /*001c*/ 	.word	0x00000000
        /*0020*/ 	.short	0x0004
        /*0022*/ 	.short	0x0060
        /*0024*/ 	.byte	0x00, 0xf0, 0x05, 0x00


	//----- nvinfo : EIATTR_KPARAM_INFO
	.align		4
.L_130:
        /*0028*/ 	.byte	0x04, 0x17
        /*002a*/ 	.short	(.L_132 - .L_131)
.L_131:
        /*002c*/ 	.word	0x00000000
        /*0030*/ 	.short	0x0003
        /*0032*/ 	.short	0x0018
        /*0034*/ 	.byte	0x00, 0xf0, 0x21, 0x01


	//----- nvinfo : EIATTR_KPARAM_INFO
	.align		4
.L_132:
        /*0038*/ 	.byte	0x04, 0x17
        /*003a*/ 	.short	(.L_134 - .L_133)
.L_133:
        /*003c*/ 	.word	0x00000000
        /*0040*/ 	.short	0x0002
        /*0042*/ 	.short	0x0010
        /*0044*/ 	.byte	0x00, 0xf0, 0x21, 0x00


	//----- nvinfo : EIATTR_KPARAM_INFO
	.align		4
.L_134:
        /*0048*/ 	.byte	0x04, 0x17
        /*004a*/ 	.short	(.L_136 - .L_135)
.L_135:
        /*004c*/ 	.word	0x00000000
        /*0050*/ 	.short	0x0001
        /*0052*/ 	.short	0x0008
        /*0054*/ 	.byte	0x00, 0xf5, 0x21, 0x00


	//----- nvinfo : EIATTR_KPARAM_INFO
	.align		4
.L_136:
        /*0058*/ 	.byte	0x04, 0x17
        /*005a*/ 	.short	(.L_138 - .L_137)
.L_137:
        /*005c*/ 	.word	0x00000000
        /*0060*/ 	.short	0x0000
        /*0062*/ 	.short	0x0000
        /*0064*/ 	.byte	0x00, 0xf0, 0x21, 0x00


	//----- nvinfo : EIATTR_SPARSE_MMA_MASK
	.align		4
.L_138:
        /*0068*/ 	.byte	0x03, 0x50
        /*006a*/ 	.short	0x0000


	//----- nvinfo : EIATTR_MAXREG_COUNT
	.align		4
        /*006c*/ 	.byte	0x03, 0x1b
        /*006e*/ 	.short	0x00ff


	//----- nvinfo : EIATTR_NUM_BARRIERS
	.align		4
        /*0070*/ 	.byte	0x02, 0x4c
        /*0072*/ 	.byte	0x01
	.zero		1


	//----- nvinfo : EIATTR_MERCURY_ISA_VERSION
	.align		4
        /*0074*/ 	.byte	0x03, 0x5f
        /*0076*/ 	.short	0x0101


	//----- nvinfo : EIATTR_COOP_GROUP_MASK_REGIDS
	.align		4
        /*0078*/ 	.byte	0x04, 0x29
        /*007a*/ 	.short	(.L_140 - .L_139)


	//   ....[0]....
.L_139:
        /*007c*/ 	.word	0xffffffff


	//   ....[1]....
        /*0080*/ 	.word	0xffffffff


	//   ....[2]....
        /*0084*/ 	.word	0xffffffff


	//   ....[3]....
        /*0088*/ 	.word	0xffffffff


	//   ....[4]....
        /*008c*/ 	.word	0xffffffff


	//   ....[5]....
        /*0090*/ 	.word	0xffffffff


	//   ....[6]....
        /*0094*/ 	.word	0xffffffff


	//   ....[7]....
        /*0098*/ 	.word	0xffffffff


	//   ....[8]....
        /*009c*/ 	.word	0xffffffff


	//   ....[9]....
        /*00a0*/ 	.word	0xffffffff


	//   ....[10]....
        /*00a4*/ 	.word	0xffffffff


	//   ....[11]....
        /*00a8*/ 	.word	0xffffffff


	//   ....[12]....
        /*00ac*/ 	.word	0xffffffff


	//   ....[13]....
        /*00b0*/ 	.word	0xffffffff


	//   ....[14]....
        /*00b4*/ 	.word	0xffffffff


	//----- nvinfo : EIATTR_COOP_GROUP_INSTR_OFFSETS
	.align		4
.L_140:
        /*00b8*/ 	.byte	0x04, 0x28
        /*00ba*/ 	.short	(.L_142 - .L_141)


	//   ....[0]....
.L_141:
        /*00bc*/ 	.word	0x000008f0


	//   ....[1]....
        /*00c0*/ 	.word	0x00000950


	//   ....[2]....
        /*00c4*/ 	.word	0x000009b0


	//   ....[3]....
        /*00c8*/ 	.word	0x00000a10


	//   ....[4]....
        /*00cc*/ 	.word	0x00000a70


	//   ....[5]....
        /*00d0*/ 	.word	0x00000c00


	//   ....[6]....
        /*00d4*/ 	.word	0x00000ca0


	//   ....[7]....
        /*00d8*/ 	.word	0x00000d20


	//   ....[8]....
        /*00dc*/ 	.word	0x00000d80


	//   ....[9]....
        /*00e0*/ 	.word	0x00000dc0


	//   ....[10]....
        /*00e4*/ 	.word	0x00001d90


	//   ....[11]....
        /*00e8*/ 	.word	0x00001e00


	//   ....[12]....
        /*00ec*/ 	.word	0x00001e60


	//   ....[13]....
        /*00f0*/ 	.word	0x00001ed0


	//   ....[14]....
        /*00f4*/ 	.word	0x00001f20


	//----- nvinfo : EIATTR_VRC_CTA_INIT_COUNT
	.align		4
.L_142:
        /*00f8*/ 	.byte	0x02, 0x4a
	.zero		1
	.zero		1


	//----- nvinfo : EIATTR_EXIT_INSTR_OFFSETS
	.align		4
        /*00fc*/ 	.byte	0x04, 0x1c
        /*00fe*/ 	.short	(.L_144 - .L_143)


	//   ....[0]....
.L_143:
        /*0100*/ 	.word	0x00002040


	//   ....[1]....
        /*0104*/ 	.word	0x000020a0


	//----- nvinfo : EIATTR_MAX_THREADS
	.align		4
.L_144:
        /*0108*/ 	.byte	0x04, 0x05
        /*010a*/ 	.short	(.L_146 - .L_145)
.L_145:
        /*010c*/ 	.word	0x00000100
        /*0110*/ 	.word	0x00000001
        /*0114*/ 	.word	0x00000001


	//----- nvinfo : EIATTR_CRS_STACK_SIZE
	.align		4
.L_146:
        /*0118*/ 	.byte	0x04, 0x1e
        /*011a*/ 	.short	(.L_148 - .L_147)
.L_147:
        /*011c*/ 	.word	0x00000000


	//----- nvinfo : EIATTR_CBANK_PARAM_SIZE
	.align		4
.L_148:
        /*0120*/ 	.byte	0x03, 0x19
        /*0122*/ 	.short	0x0062


	//----- nvinfo : EIATTR_PARAM_CBANK
	.align		4
        /*0124*/ 	.byte	0x04, 0x0a
        /*0126*/ 	.short	(.L_150 - .L_149)
	.align		4
.L_149:
        /*0128*/ 	.word	index@(.nv.constant0._ZN3cub18CUB_300001_SM_10006detail6reduce18DeviceReduceKernelINS2_10policy_hubIiyN4cuda3std3__44plusIiEEE10Policy1000EN6thrust24THRUST_300001_SM_1000_NS6detail15normal_iteratorINSD_10device_ptrIcEEEEyS9_iNS7_10__identityEEEvT0_PT3_T1_NS0_13GridEvenShareISN_EET2_T4_)
        /*012c*/ 	.short	0x0380
        /*012e*/ 	.short	0x0062


	//----- nvinfo : EIATTR_SW_WAR
	.align		4
.L_150:
        /*0130*/ 	.byte	0x04, 0x36
        /*0132*/ 	.short	(.L_152 - .L_151)
.L_151:
        /*0134*/ 	.word	0x00000008
.L_152:


//--------------------- .nv.info._ZN3cub18CUB_300001_SM_10006detail6reduce28DeviceReduceSingleTileKernelINS2_10policy_hubIiyN4cuda3std3__44plusIiEEE10Policy1000EN6thrust24THRUST_300001_SM_1000_NS6detail15normal_iteratorINSD_10device_ptrIcEEEEPiyS9_iiNS7_10__identityEEEvT0_T1_T2_T3_T4_T6_ --------------------------
	.section	.nv.info._ZN3cub18CUB_300001_SM_10006detail6reduce28DeviceReduceSingleTileKernelINS2_10policy_hubIiyN4cuda3std3__44plusIiEEE10Policy1000EN6thrust24THRUST_300001_SM_1000_NS6detail15normal_iteratorINSD_10device_ptrIcEEEEPiyS9_iiNS7_10__identityEEEvT0_T1_T2_T3_T4_T6_,"",@"SHT_CUDA_INFO"
	.sectionflags	@""
	.align	4


	//----- nvinfo : EIATTR_CUDA_API_VERSION
	.align		4
        /*0000*/ 	.byte	0x04, 0x37
        /*0002*/ 	.short	(.L_154 - .L_153)
.L_153:
        /*0004*/ 	.word	0x00000082


	//----- nvinfo : EIATTR_KPARAM_INFO
	.align		4
.L_154:
        /*0008*/ 	.byte	0x04, 0x17
        /*000a*/ 	.short	(.L_156 - .L_155)
.L_155:
        /*000c*/ 	.word	0x00000000
        /*0010*/ 	.short	0x0005
        /*0012*/ 	.short	0x0020
        /*0014*/ 	.byte	0x00, 0xf0, 0x05, 0x00


	//----- nvinfo : EIATTR_KPARAM_INFO
	.align		4
.L_156:
        /*0018*/ 	.byte	0x04, 0x17
        /*001a*/ 	.short	(.L_158 - .L_157)
.L_157:
        /*001c*/ 	.word	0x00000000
        /*0020*/ 	.short	0x0004
        /*0022*/ 	.short	0x001c
        /*0024*/ 	.byte	0x00, 0xf0, 0x11, 0x00


	//----- nvinfo : EIATTR_KPARAM_INFO
	.align		4
.L_158:
        /*0028*/ 	.byte	0x04, 0x17
        /*002a*/ 	.short	(.L_160 - .L_159)
.L_159:
        /*002c*/ 	.word	0x00000000
        /*0030*/ 	.short	0x0003
        /*0032*/ 	.short	0x0018
        /*0034*/ 	.byte	0x00, 0xf0, 0x05, 0x00


	//----- nvinfo : EIATTR_KPARAM_INFO
	.align		4
.L_160:
        /*0038*/ 	.byte	0x04, 0x17
        /*003a*/ 	.short	(.L_162 - .L_161)
.L_161:
        /*003c*/ 	.word	0x00000000
        /*0040*/ 	.short	0x0002
        /*0042*/ 	.short	0x0010
        /*0044*/ 	.byte	0x00, 0xf0, 0x21, 0x00


	//----- nvinfo : EIATTR_KPARAM_INFO
	.align		4
.L_162:
        /*0048*/ 	.byte	0x04, 0x17
        /*004a*/ 	.short	(.L_164 - .L_163)
.L_163:
        /*004c*/ 	.word	0x00000000
        /*0050*/ 	.short	0x0001
        /*0052*/ 	.short	0x0008
        /*0054*/ 	.byte	0x00, 0xf5, 0x21, 0x00


	//----- nvinfo : EIATTR_KPARAM_INFO
	.align		4
.L_164:
        /*0058*/ 	.byte	0x04, 0x17
        /*005a*/ 	.short	(.L_166 - .L_165)
.L_165:
        /*005c*/ 	.word	0x00000000
        /*0060*/ 	.short	0x0000
        /*0062*/ 	.short	0x0000
        /*0064*/ 	.byte	0x00, 0xf0, 0x21, 0x00


	//----- nvinfo : EIATTR_SPARSE_MMA_MASK
	.align		4
.L_166:
        /*0068*/ 	.byte	0x03, 0x50
        /*006a*/ 	.short	0x0000


	//----- nvinfo : EIATTR_MAXREG_COUNT
	.align		4
        /*006c*/ 	.byte	0x03, 0x1b
        /*006e*/ 	.short	0x00ff


	//----- nvinfo : EIATTR_NUM_BARRIERS
	.align		4
        /*0070*/ 	.byte	0x02, 0x4c
        /*0072*/ 	.byte	0x01
	.zero		1


	//----- nvinfo : EIATTR_MERCURY_ISA_VERSION
	.align		4
        /*0074*/ 	.byte	0x03, 0x5f
        /*0076*/ 	.short	0x0101


	//----- nvinfo : EIATTR_COOP_GROUP_MASK_REGIDS
	.align		4
        /*0078*/ 	.byte	0x04, 0x29
        /*007a*/ 	.short	(.L_168 - .L_167)


	//   ....[0]....
.L_167:
        /*007c*/ 	.word	0xffffffff


	//   ....[1]....
        /*0080*/ 	.word	0xffffffff


	//   ....[2]....
        /*0084*/ 	.word	0xffffffff


	//   ....[3]....
        /*0088*/ 	.word	0xffffffff


	//   ....[4]....
        /*008c*/ 	.word	0xffffffff


	//   ....[5]....
        /*0090*/ 	.word	0xffffffff


	//   ....[6]....
        /*0094*/ 	.word	0xffffffff


	//   ....[7]....
        /*0098*/ 	.word	0xffffffff


	//   ....[8]....
        /*009c*/ 	.word	0xffffffff


	//   ....[9]....
        /*00a0*/ 	.word	0xffffffff


	//   ....[10]....
        /*00a4*/ 	.word	0xffffffff


	//   ....[11]....
        /*00a8*/ 	.word	0xffffffff


	//   ....[12]....
        /*00ac*/ 	.word	0xffffffff


	//   ....[13]....
        /*00b0*/ 	.word	0xffffffff


	//   ....[14]....
        /*00b4*/ 	.word	0xffffffff


	//----- nvinfo : EIATTR_COOP_GROUP_INSTR_OFFSETS
	.align		4
.L_168:
        /*00b8*/ 	.byte	0x04, 0x28
        /*00ba*/ 	.short	(.L_170 - .L_169)


	//   ....[0]....
.L_169:
        /*00bc*/ 	.word	0x00000890


	//   ....[1]....
        /*00c0*/ 	.word	0x000008f0


	//   ....[2]....
        /*00c4*/ 	.word	0x00000950


	//   ....[3]....
        /*00c8*/ 	.word	0x000009b0


	//   ....[4]....
        /*00cc*/ 	.word	0x00000a10


	//   ....[5]....
        /*00d0*/ 	.word	0x00000ba0


	//   ....[6]....
        /*00d4*/ 	.word	0x00000c40


	//   ....[7]....
        /*00d8*/ 	.word	0x00000cc0


	//   ....[8]....
        /*00dc*/ 	.word	0x00000d20


	//   ....[9]....
        /*00e0*/ 	.word	0x00000d60


	//   ....[10]....
        /*00e4*/ 	.word	0x00001b80


	//   ....[11]....
        /*00e8*/ 	.word	0x00001be0


	//   ....[12]....
        /*00ec*/ 	.word	0x00001c40


	//   ....[13]....
        /*00f0*/ 	.word	0x00001ca0


	//   ....[14]....
        /*00f4*/ 	.word	0x00001d00


	//----- nvinfo : EIATTR_VRC_CTA_INIT_COUNT
	.align		4
.L_170:
        /*00f8*/ 	.byte	0x02, 0x4a
	.zero		1
	.zero		1


	//----- nvinfo : EIATTR_EXIT_INSTR_OFFSETS
	.align		4
        /*00fc*/ 	.byte	0x04, 0x1c
        /*00fe*/ 	.short	(.L_172 - .L_171)


	//   ....[0]....
.L_171:
        /*0100*/ 	.word	0x000000a0


	//   ....[1]....
        /*0104*/ 	.word	0x000000e0


	//   ....[2]....
        /*0108*/ 	.word	0x00001e10


	//   ....[3]....
        /*010c*/ 	.word	0x00001e60


	//----- nvinfo : EIATTR_MAX_THREADS
	.align		4
.L_172:
        /*0110*/ 	.byte	0x04, 0x05
        /*0112*/ 	.short	(.L_174 - .L_173)
.L_173:
        /*0114*/ 	.word	0x00000100
        /*0118*/ 	.word	0x00000001
        /*011c*/ 	.word	0x00000001


	//----- nvinfo : EIATTR_CRS_STACK_SIZE
	.align		4
.L_174:
        /*0120*/ 	.byte	0x04, 0x1e
        /*0122*/ 	.short	(.L_176 - .L_175)
.L_175:
        /*0124*/ 	.word	0x00000000


	//----- nvinfo : EIATTR_CBANK_PARAM_SIZE
	.align		4
.L_176:
        /*0128*/ 	.byte	0x03, 0x19
        /*012a*/ 	.short	0x0021


	//----- nvinfo : EIATTR_PARAM_CBANK
	.align		4
        /*012c*/ 	.byte	0x04, 0x0a
        /*012e*/ 	.short	(.L_178 - .L_177)
	.align		4
.L_177:
        /*0130*/ 	.word	index@(.nv.constant0._ZN3cub18CUB_300001_SM_10006detail6reduce28DeviceReduceSingleTileKernelINS2_10policy_hubIiyN4cuda3std3__44plusIiEEE10Policy1000EN6thrust24THRUST_300001_SM_1000_NS6detail15normal_iteratorINSD_10device_ptrIcEEEEPiyS9_iiNS7_10__identityEEEvT0_T1_T2_T3_T4_T6_)
        /*0134*/ 	.short	0x0380
        /*0136*/ 	.short	0x0021


	//----- nvinfo : EIATTR_SW_WAR
	.align		4
.L_178:
        /*0138*/ 	.byte	0x04, 0x36
        /*013a*/ 	.short	(.L_180 - .L_179)
.L_179:
        /*013c*/ 	.word	0x00000008
.L_180:


//--------------------- .nv.info._ZN3cub18CUB_300001_SM_10006detail6reduce28DeviceReduceSingleTileKernelINS2_10policy_hubIijN4cuda3std3__44plusIiEEE10Policy1000EPiSC_iS9_iiNS7_10__identityEEEvT0_T1_T2_T3_T4_T6_ --------------------------
	.section	.nv.info._ZN3cub18CUB_300001_SM_10006detail6reduce28DeviceReduceSingleTileKernelINS2_10policy_hubIijN4cuda3std3__44plusIiEEE10Policy1000EPiSC_iS9_iiNS7_10__identityEEEvT0_T1_T2_T3_T4_T6_,"",@"SHT_CUDA_INFO"
	.sectionflags	@""
	.align	4


	//----- nvinfo : EIATTR_CUDA_API_VERSION
	.align		4
        /*0000*/ 	.byte	0x04, 0x37
        /*0002*/ 	.short	(.L_182 - .L_181)
.L_181:
        /*0004*/ 	.word	0x00000082


	//----- nvinfo : EIATTR_KPARAM_INFO
	.align		4
.L_182:
        /*0008*/ 	.byte	0x04, 0x17
        /*000a*/ 	.short	(.L_184 - .L_183)
.L_183:
        /*000c*/ 	.word	0x00000000
        /*0010*/ 	.short	0x0005
        /*0012*/ 	.short	0x001c
        /*0014*/ 	.byte	0x00, 0xf0, 0x05, 0x00


	//----- nvinfo : EIATTR_KPARAM_INFO
	.align		4
.L_184:
        /*0018*/ 	.byte	0x04, 0x17
        /*001a*/ 	.short	(.L_186 - .L_185)
.L_185:
        /*001c*/ 	.word	0x00000000
        /*0020*/ 	.short	0x0004
        /*0022*/ 	.short	0x0018
        /*0024*/ 	.byte	0x00, 0xf0, 0x11, 0x00


	//----- nvinfo : EIATTR_KPARAM_INFO
	.align		4
.L_186:
        /*0028*/ 	.byte	0x04, 0x17
        /*002a*/ 	.short	(.L_188 - .L_187)
.L_187:
        /*002c*/ 	.word	0x00000000
        /*0030*/ 	.short	0x0003
        /*0032*/ 	.short	0x0014
        /*0034*/ 	.byte	0x00, 0xf0, 0x05, 0x00


	//----- nvinfo : EIATTR_KPARAM_INFO
	.align		4
.L_188:
        /*0038*/ 	.byte	0x04, 0x17
        /*003a*/ 	.short	(.L_190 - .L_189)
.L_189:
        /*003c*/ 	.word	0x00000000
        /*0040*/ 	.short	0x0002
        /*0042*/ 	.short	0x0010
        /*0044*/ 	.byte	0x00, 0xf0, 0x11, 0x00


	//----- nvinfo : EIATTR_KPARAM_INFO
	.align		4
.L_190:
        /*0048*/ 	.byte	0x04, 0x17
        /*004a*/ 	.short	(.L_192 - .L_191)
.L_191:
        /*004c*/ 	.word	0x00000000
        /*0050*/ 	.short	0x0001
        /*0052*/ 	.short	0x0008
        /*0054*/ 	.byte	0x00, 0xf5, 0x21, 0x00


	//----- nvinfo : EIATTR_KPARAM_INFO
	.align		4
.L_192:
        /*0058*/ 	.byte	0x04, 0x17
        /*005a*/ 	.short	(.L_194 - .L_193)
.L_193:
        /*005c*/ 	.word	0x00000000
        /*0060*/ 	.short	0x0000
        /*0062*/ 	.short	0x0000
        /*0064*/ 	.byte	0x00, 0xf5, 0x21, 0x00


	//----- nvinfo : EIATTR_SPARSE_MMA_MASK
	.align		4
.L_194:
        /*0068*/ 	.byte	0x03, 0x50
        /*006a*/ 	.short	0x0000


	//----- nvinfo : EIATTR_MAXREG_COUNT
	.align		4
        /*006c*/ 	.byte	0x03, 0x1b
        /*006e*/ 	.short	0x00ff


	//----- nvinfo : EIATTR_NUM_BARRIERS
	.align		4
        /*0070*/ 	.byte	0x02, 0x4c
        /*0072*/ 	.byte	0x01
	.zero		1


	//----- nvinfo : EIATTR_MERCURY_ISA_VERSION
	.align		4
        /*0074*/ 	.byte	0x03, 0x5f
        /*0076*/ 	.short	0x0101


	//----- nvinfo : EIATTR_COOP_GROUP_MASK_REGIDS
	.align		4
        /*0078*/ 	.byte	0x04, 0x29
        /*007a*/ 	.short	(.L_196 - .L_195)


	//   ....[0]....
.L_195:
        /*007c*/ 	.word	0xffffffff


	//   ....[1]....
        /*0080*/ 	.word	0xffffffff


	//   ....[2]....
        /*0084*/ 	.word	0xffffffff


	//   ....[3]....
        /*0088*/ 	.word	0xffffffff


	//   ....[4]....
        /*008c*/ 	.word	0xffffffff


	//   ....[5]....
        /*0090*/ 	.word	0xffffffff


	//   ....[6]....
        /*0094*/ 	.word	0xffffffff


	//   ....[7]....
        /*0098*/ 	.word	0xffffffff


	//   ....[8]....
        /*009c*/ 	.word	0xffffffff


	//   ....[9]....
        /*00a0*/ 	.word	0xffffffff


	//   ....[10]....
        /*00a4*/ 	.word	0xffffffff


	//   ....[11]....
        /*00a8*/ 	.word	0xffffffff


	//   ....[12]....
        /*00ac*/ 	.word	0xffffffff


	//   ....[13]....
        /*00b0*/ 	.word	0xffffffff


	//   ....[14]....
        /*00b4*/ 	.word	0xffffffff


	//   ....[15]....
        /*00b8*/ 	.word	0xffffffff


	//   ....[16]....
        /*00bc*/ 	.word	0xffffffff


	//   ....[17]....
        /*00c0*/ 	.word	0xffffffff


	//   ....[18]....
        /*00c4*/ 	.word	0xffffffff


	//   ....[19]....
        /*00c8*/ 	.word	0xffffffff


	//   ....[20]....
        /*00cc*/ 	.word	0xffffffff


	//   ....[21]....
        /*00d0*/ 	.word	0xffffffff


	//   ....[22]....
        /*00d4*/ 	.word	0xffffffff


	//   ....[23]....
        /*00d8*/ 	.word	0xffffffff


	//   ....[24]....
        /*00dc*/ 	.word	0xffffffff


	//   ....[25]....
        /*00e0*/ 	.word	0xffffffff


	//   ....[26]....
        /*00e4*/ 	.word	0xffffffff


	//   ....[27]....
        /*00e8*/ 	.word	0xffffffff


	//   ....[28]....
        /*00ec*/ 	.word	0xffffffff


	//   ....[29]....
        /*00f0*/ 	.word	0xffffffff


	//----- nvinfo : EIATTR_COOP_GROUP_INSTR_OFFSETS
	.align		4
.L_196:
        /*00f4*/ 	.byte	0x04, 0x28
        /*00f6*/ 	.short	(.L_198 - .L_197)


	//   ....[0]....
.L_197:
        /*00f8*/ 	.word	0x00000890


	//   ....[1]....
        /*00fc*/ 	.word	0x000008f0


	//   ....[2]....
        /*0100*/ 	.word	0x00000940


	//   ....[3]....
        /*0104*/ 	.word	0x000009b0


	//   ....[4]....
        /*0108*/ 	.word	0x00000a10


	//   ....[5]....
        /*010c*/ 	.word	0x00000ba0


	//   ....[6]....
        /*0110*/ 	.word	0x00000c40


	//   ....[7]....
        /*0114*/ 	.word	0x00000cc0


	//   ....[8]....
        /*0118*/ 	.word	0x00000d20


	//   ....[9]....
        /*011c*/ 	.word	0x00000d60


	//   ....[10]....
        /*0120*/ 	.word	0x000019d0


	//   ....[11]....
        /*0124*/ 	.word	0x00001a30


	//   ....[12]....
        /*0128*/ 	.word	0x00001a90


	//   ....[13]....
        /*012c*/ 	.word	0x00001af0


	//   ....[14]....
        /*0130*/ 	.word	0x00001b50


	//   ....[15]....
        /*0134*/ 	.word	0x000023f0


	//   ....[16]....
        /*0138*/ 	.word	0x00002450


	//   ....[17]....
        /*013c*/ 	.word	0x000024a0


	//   ....[18]....
        /*0140*/ 	.word	0x00002510


	//   ....[19]....
        /*0144*/ 	.word	0x00002570


	//   ....[20]....
        /*0148*/ 	.word	0x00002700


	//   ....[21]....
        /*014c*/ 	.word	0x00002790


	//   ....[22]....
        /*0150*/ 	.word	0x000027e0


	//   ....[23]....
        /*0154*/ 	.word	0x00002850


	//   ....[24]....
        /*0158*/ 	.word	0x000028c0


	//   ....[25]....
        /*015c*/ 	.word	0x000036a0


	//   ....[26]....
        /*0160*/ 	.word	0x00003700


	//   ....[27]....
        /*0164*/ 	.word	0x00003760


	//   ....[28]....
        /*0168*/ 	.word	0x000037c0


	//   ....[29]....
        /*016c*/ 	.word	0x00003820


	//----- nvinfo : EIATTR_VRC_CTA_INIT_COUNT
	.align		4
.L_198:
        /*0170*/ 	.byte	0x02, 0x4a
	.zero		1
	.zero		1


	//----- nvinfo : EIATTR_EXIT_INSTR_OFFSETS
	.align		4
        /*0174*/ 	.byte	0x04, 0x1c
        /*0176*/ 	.short	(.L_200 - .L_199)


	//   ....[0]....
.L_199:
        /*0178*/ 	.word	0x00000080


	//   ....[1]....
        /*017c*/ 	.word	0x000000c0


	//   ....[2]....
        /*0180*/ 	.word	0x00003940


	//   ....[3]....
        /*0184*/ 	.word	0x00003990


	//----- nvinfo : EIATTR_MAX_THREADS
	.align		4
.L_200:
        /*0188*/ 	.byte	0x04, 0x05
        /*018a*/ 	.short	(.L_202 - .L_201)
.L_201:
        /*018c*/ 	.word	0x00000100
        /*0190*/ 	.word	0x00000001
        /*0194*/ 	.word	0x00000001


	//----- nvinfo : EIATTR_CRS_STACK_SIZE
	.align		4
.L_202:
        /*0198*/ 	.byte	0x04, 0x1e
        /*019a*/ 	.short	(.L_204 - .L_203)
.L_203:
        /*019c*/ 	.word	0x00000000


	//----- nvinfo : EIATTR_CBANK_PARAM_SIZE
	.align		4
.L_204:
        /*01a0*/ 	.byte	0x03, 0x19
        /*01a2*/ 	.short	0x001d


	//----- nvinfo : EIATTR_PARAM_CBANK
	.align		4
        /*01a4*/ 	.byte	0x04, 0x0a
        /*01a6*/ 	.short	(.L_206 - .L_205)
	.align		4
.L_205:
        /*01a8*/ 	.word	index@(.nv.constant0._ZN3cub18CUB_300001_SM_10006detail6reduce28DeviceReduceSingleTileKernelINS2_10policy_hubIijN4cuda3std3__44plusIiEEE10Policy1000EPiSC_iS9_iiNS7_10__identityEEEvT0_T1_T2_T3_T4_T6_)
        /*01ac*/ 	.short	0x0380
        /*01ae*/ 	.short	0x001d


	//----- nvinfo : EIATTR_SW_WAR
	.align		4
.L_206:
        /*01b0*/ 	.byte	0x04, 0x36
        /*01b2*/ 	.short	(.L_208 - .L_207)
.L_207:
        /*01b4*/ 	.word	0x00000008
.L_208:


//--------------------- .nv.info._ZN3cub18CUB_300001_SM_10006detail6reduce18DeviceReduceKernelINS2_10policy_hubIijN4cuda3std3__44plusIiEEE10Policy1000EN6thrust24THRUST_300001_SM_1000_NS6detail15normal_iteratorINSD_10device_ptrIcEEEEjS9_iNS7_10__identityEEEvT0_PT3_T1_NS0_13GridEvenShareISN_EET2_T4_ --------------------------
	.section	.nv.info._ZN3cub18CUB_300001_SM_10006detail6reduce18DeviceReduceKernelINS2_10policy_hubIijN4cuda3std3__44plusIiEEE10Policy1000EN6thrust24THRUST_300001_SM_1000_NS6detail15normal_iteratorINSD_10device_ptrIcEEEEjS9_iNS7_10__identityEEEvT0_PT3_T1_NS0_13GridEvenShareISN_EET2_T4_,"",@"SHT_CUDA_INFO"
	.sectionflags	@""
	.align	4


	//----- nvinfo : EIATTR_CUDA_API_VERSION
	.align		4
        /*0000*/ 	.byte	0x04, 0x37
        /*0002*/ 	.short	(.L_210 - .L_209)
.L_209:
        /*0004*/ 	.word	0x00000082


	//----- nvinfo : EIATTR_KPARAM_INFO
	.align		4
.L_210:
        /*0008*/ 	.byte	0x04, 0x17
        /*000a*/ 	.short	(.L_212 - .L_211)
.L_211:
        /*000c*/ 	.word	0x00000000
        /*0010*/ 	.short	0x0005
        /*0012*/ 	.short	0x003d
        /*0014*/ 	.byte	0x00, 0xf0, 0x05, 0x00


	//----- nvinfo : EIATTR_KPARAM_INFO
	.align		4
.L_212:
        /*0018*/ 	.byte	0x04, 0x17
        /*001a*/ 	.short	(.L_214 - .L_213)
.L_213:
        /*001c*/ 	.word	0x00000000
        /*0020*/ 	.short	0x0004
        /*0022*/ 	.short	0x003c
        /*0024*/ 	.byte	0x00, 0xf0, 0x05, 0x00


	//----- nvinfo : EIATTR_KPARAM_INFO
	.align		4
.L_214:
        /*0028*/ 	.byte	0x04, 0x17
        /*002a*/ 	.short	(.L_216 - .L_215)
.L_215:
        /*002c*/ 	.word	0x00000000
        /*0030*/ 	.short	0x0003
        /*0032*/ 	.short	0x0014
        /*0034*/ 	.byte	0x00, 0xf0, 0xa1, 0x00


	//----- nvinfo : EIATTR_KPARAM_INFO
	.align		4
.L_216:
        /*0038*/ 	.byte	0x04, 0x17
        /*003a*/ 	.short	(.L_218 - .L_217)
.L_217:
        /*003c*/ 	.word	0x00000000
        /*0040*/ 	.short	0x0002
        /*0042*/ 	.short	0x0010
        /*0044*/ 	.byte	0x00, 0xf0, 0x11, 0x00


	//----- nvinfo : EIATTR_KPARAM_INFO
	.align		4
.L_218:
        /*0048*/ 	.byte	0x04, 0x17
        /*004a*/ 	.short	(.L_220 - .L_219)
.L_219:
        /*004c*/ 	.word	0x00000000
        /*0050*/ 	.short	0x0001
        /*0052*/ 	.short	0x0008
        /*0054*/ 	.byte	0x00, 0xf5, 0x21, 0x00


	//----- nvinfo : EIATTR_KPARAM_INFO
	.align		4
.L_220:
        /*0058*/ 	.byte	0x04, 0x17
        /*005a*/ 	.short	(.L_222 - .L_221)
.L_221:
        /*005c*/ 	.word	0x00000000
        /*0060*/ 	.short	0x0000
        /*0062*/ 	.short	0x0000
        /*0064*/ 	.byte	0x00, 0xf0, 0x21, 0x00


	//----- nvinfo : EIATTR_SPARSE_MMA_MASK
	.align		4
.L_222:
        /*0068*/ 	.byte	0x03, 0x50
        /*006a*/ 	.short	0x0000


	//----- nvinfo : EIATTR_MAXREG_COUNT
	.align		4
        /*006c*/ 	.byte	0x03, 0x1b
        /*006e*/ 	.short	0x00ff


	//----- nvinfo : EIATTR_NUM_BARRIERS
	.align		4
        /*0070*/ 	.byte	0x02, 0x4c
        /*0072*/ 	.byte	0x01
	.zero		1


	//----- nvinfo : EIATTR_MERCURY_ISA_VERSION
	.align		4
        /*0074*/ 	.byte	0x03, 0x5f
        /*0076*/ 	.short	0x0101


	//----- nvinfo : EIATTR_COOP_GROUP_MASK_REGIDS
	.align		4
        /*0078*/ 	.byte	0x04, 0x29
        /*007a*/ 	.short	(.L_224 - .L_223)


	//   ....[0]....
.L_223:
        /*007c*/ 	.word	0xffffffff


	//   ....[1]....
        /*0080*/ 	.word	0xffffffff


	//   ....[2]....
        /*0084*/ 	.word	0xffffffff


	//   ....[3]....
        /*0088*/ 	.word	0xffffffff


	//   ....[4]....
        /*008c*/ 	.word	0xffffffff


	//   ....[5]....
        /*0090*/ 	.word	0xffffffff


	//   ....[6]....
        /*0094*/ 	.word	0xffffffff


	//   ....[7]....
        /*0098*/ 	.word	0xffffffff


	//   ....[8]....
        /*009c*/ 	.word	0xffffffff


	//   ....[9]....
        /*00a0*/ 	.word	0xffffffff


	//   ....[10]....
        /*00a4*/ 	.word	0xffffffff


	//   ....[11]....
        /*00a8*/ 	.word	0xffffffff


	//   ....[12]....
        /*00ac*/ 	.word	0xffffffff


	//   ....[13]....
        /*00b0*/ 	.word	0xffffffff


	//   ....[14]....
        /*00b4*/ 	.word	0xffffffff


	//----- nvinfo : EIATTR_COOP_GROUP_INSTR_OFFSETS
	.align		4
.L_224:
        /*00b8*/ 	.byte	0x04, 0x28
        /*00ba*/ 	.short	(.L_226 - .L_225)


	//   ....[0]....
.L_225:
        /*00bc*/ 	.word	0x00000d50


	//   ....[1]....
        /*00c0*/ 	.word	0x00000db0


	//   ....[2]....
        /*00c4*/ 	.word	0x00000e10


	//   ....[3]....
        /*00c8*/ 	.word	0x00000e70


	//   ....[4]....
        /*00cc*/ 	.word	0x00000ed0


	//   ....[5]....
        /*00d0*/ 	.word	0x00001060


	//   ....[6]....
        /*00d4*/ 	.word	0x00001120


	//   ....[7]....
        /*00d8*/ 	.word	0x00001190


	//   ....[8]....
        /*00dc*/ 	.word	0x000011e0


	//   ....[9]....
        /*00e0*/ 	.word	0x00001220


	//   ....[10]....
        /*00e4*/ 	.word	0x000025c0


	//   ....[11]....
        /*00e8*/ 	.word	0x00002620


	//   ....[12]....
        /*00ec*/ 	.word	0x00002680


	//   ....[13]....
        /*00f0*/ 	.word	0x000026e0


	//   ....[14]....
        /*00f4*/ 	.word	0x00002740


	//----- nvinfo : EIATTR_VRC_CTA_INIT_COUNT
	.align		4
.L_226:
        /*00f8*/ 	.byte	0x02, 0x4a
	.zero		1
	.zero		1


	//----- nvinfo : EIATTR_EXIT_INSTR_OFFSETS
	.align		4
        /*00fc*/ 	.byte	0x04, 0x1c
        /*00fe*/ 	.short	(.L_228 - .L_227)


	//   ....[0]....
.L_227:
        /*0100*/ 	.word	0x00002860


	//   ....[1]....
        /*0104*/ 	.word	0x000028c0


	//----- nvinfo : EIATTR_MAX_THREADS
	.align		4
.L_228:
        /*0108*/ 	.byte	0x04, 0x05
        /*010a*/ 	.short	(.L_230 - .L_229)
.L_229:
        /*010c*/ 	.word	0x00000100
        /*0110*/ 	.word	0x00000001
        /*0114*/ 	.word	0x00000001


	//----- nvinfo : EIATTR_CRS_STACK_SIZE
	.align		4
.L_230:
        /*0118*/ 	.byte	0x04, 0x1e
        /*011a*/ 	.short	(.L_232 - .L_231)
.L_231:
        /*011c*/ 	.word	0x00000000


	//----- nvinfo : EIATTR_CBANK_PARAM_SIZE
	.align		4
.L_232:
        /*0120*/ 	.byte	0x03, 0x19
        /*0122*/ 	.short	0x003e


	//----- nvinfo : EIATTR_PARAM_CBANK
	.align		4
        /*0124*/ 	.byte	0x04, 0x0a
        /*0126*/ 	.short	(.L_234 - .L_233)
	.align		4
.L_233:
        /*0128*/ 	.word	index@(.nv.constant0._ZN3cub18CUB_300001_SM_10006detail6reduce18DeviceReduceKernelINS2_10policy_hubIijN4cuda3std3__44plusIiEEE10Policy1000EN6thrust24THRUST_300001_SM_1000_NS6detail15normal_iteratorINSD_10device_ptrIcEEEEjS9_iNS7_10__identityEEEvT0_PT3_T1_NS0_13GridEvenShareISN_EET2_T4_)
        /*012c*/ 	.short	0x0380
        /*012e*/ 	.short	0x003e


	//----- nvinfo : EIATTR_SW_WAR
	.align		4
.L_234:
        /*0130*/ 	.byte	0x04, 0x36
        /*0132*/ 	.short	(.L_236 - .L_235)
.L_235:
        /*0134*/ 	.word	0x00000008
.L_236:


//--------------------- .nv.info._ZN3cub18CUB_300001_SM_10006detail6reduce28DeviceReduceSingleTileKernelINS2_10policy_hubIijN4cuda3std3__44plusIiEEE10Policy1000EN6thrust24THRUST_300001_SM_1000_NS6detail15normal_iteratorINSD_10device_ptrIcEEEEPijS9_iiNS7_10__identityEEEvT0_T1_T2_T3_T4_T6_ --------------------------
	.section	.nv.info._ZN3cub18CUB_300001_SM_10006detail6reduce28DeviceReduceSingleTileKernelINS2_10policy_hubIijN4cuda3std3__44plusIiEEE10Policy1000EN6thrust24THRUST_300001_SM_1000_NS6detail15normal_iteratorINSD_10device_ptrIcEEEEPijS9_iiNS7_10__identityEEEvT0_T1_T2_T3_T4_T6_,"",@"SHT_CUDA_INFO"
	.sectionflags	@""
	.align	4


	//----- nvinfo : EIATTR_CUDA_API_VERSION
	.align		4
        /*0000*/ 	.byte	0x04, 0x37
        /*0002*/ 	.short	(.L_238 - .L_237)
.L_237:
        /*0004*/ 	.word	0x00000082


	//----- nvinfo : EIATTR_KPARAM_INFO
	.align		4
.L_238:
        /*0008*/ 	.byte	0x04, 0x17
        /*000a*/ 	.short	(.L_240 - .L_239)
.L_239:
        /*000c*/ 	.word	0x00000000
        /*0010*/ 	.short	0x0005
        /*0012*/ 	.short	0x001c
        /*0014*/ 	.byte	0x00, 0xf0, 0x05, 0x00


	//----- nvinfo : EIATTR_KPARAM_INFO
	.align		4
.L_240:
        /*0018*/ 	.byte	0x04, 0x17
        /*001a*/ 	.short	(.L_242 - .L_241)
.L_241:
        /*001c*/ 	.word	0x00000000
        /*0020*/ 	.short	0x0004
        /*0022*/ 	.short	0x0018
        /*0024*/ 	.byte	0x00, 0xf0, 0x11, 0x00


	//----- nvinfo : EIATTR_KPARAM_INFO
	.align		4
.L_242:
        /*0028*/ 	.byte	0x04, 0x17
        /*002a*/ 	.short	(.L_244 - .L_243)
.L_243:
        /*002c*/ 	.word	0x00000000
        /*0030*/ 	.short	0x0003
        /*0032*/ 	.short	0x0014
        /*0034*/ 	.byte	0x00, 0xf0, 0x05, 0x00


	//----- nvinfo : EIATTR_KPARAM_INFO
	.align		4
.L_244:
        /*0038*/ 	.byte	0x04, 0x17
        /*003a*/ 	.short	(.L_246 - .L_245)
.L_245:
        /*003c*/ 	.word	0x00000000
        /*0040*/ 	.short	0x0002
        /*0042*/ 	.short	0x0010
        /*0044*/ 	.byte	0x00, 0xf0, 0x11, 0x00


	//----- nvinfo : EIATTR_KPARAM_INFO
	.align		4
.L_246:
        /*0048*/ 	.byte	0x04, 0x17
        /*004a*/ 	.short	(.L_248 - .L_247)
.L_247:
        /*004c*/ 	.word	0x00000000
        /*0050*/ 	.short	0x0001
        /*0052*/ 	.short	0x0008
        /*0054*/ 	.byte	0x00, 0xf5, 0x21, 0x00


	//----- nvinfo : EIATTR_KPARAM_INFO
	.align		4
.L_248:
        /*0058*/ 	.byte	0x04, 0x17
        /*005a*/ 	.short	(.L_250 - .L_249)
.L_249:
        /*005c*/ 	.word	0x00000000
        /*0060*/ 	.short	0x0000
        /*0062*/ 	.short	0x0000
        /*0064*/ 	.byte	0x00, 0xf0, 0x21, 0x00


	//----- nvinfo : EIATTR_SPARSE_MMA_MASK
	.align		4
.L_250:
        /*0068*/ 	.byte	0x03, 0x50
        /*006a*/ 	.short	0x0000


	//----- nvinfo : EIATTR_MAXREG_COUNT
	.align		4
        /*006c*/ 	.byte	0x03, 0x1b
        /*006e*/ 	.short	0x00ff


	//----- nvinfo : EIATTR_NUM_BARRIERS
	.align		4
        /*0070*/ 	.byte	0x02, 0x4c
        /*0072*/ 	.byte	0x01
	.zero		1


	//----- nvinfo : EIATTR_MERCURY_ISA_VERSION
	.align		4
        /*0074*/ 	.byte	0x03, 0x5f
        /*0076*/ 	.short	0x0101


	//----- nvinfo : EIATTR_COOP_GROUP_MASK_REGIDS
	.align		4
        /*0078*/ 	.byte	0x04, 0x29
        /*007a*/ 	.short	(.L_252 - .L_251)


	//   ....[0]....
.L_251:
        /*007c*/ 	.word	0xffffffff


	//   ....[1]....
        /*0080*/ 	.word	0xffffffff


	//   ....[2]....
        /*0084*/ 	.word	0xffffffff


	//   ....[3]....
        /*0088*/ 	.word	0xffffffff


	//   ....[4]....
        /*008c*/ 	.word	0xffffffff


	//   ....[5]....
        /*0090*/ 	.word	0xffffffff


	//   ....[6]....
        /*0094*/ 	.word	0xffffffff


	//   ....[7]....
        /*0098*/ 	.word	0xffffffff


	//   ....[8]....
        /*009c*/ 	.word	0xffffffff


	//   ....[9]....
        /*00a0*/ 	.word	0xffffffff


	//   ....[10]....
        /*00a4*/ 	.word	0xffffffff


	//   ....[11]....
        /*00a8*/ 	.word	0xffffffff


	//   ....[12]....
        /*00ac*/ 	.word	0xffffffff


	//   ....[13]....
        /*00b0*/ 	.word	0xffffffff


	//   ....[14]....
        /*00b4*/ 	.word	0xffffffff


	//----- nvinfo : EIATTR_COOP_GROUP_INSTR_OFFSETS
	.align		4
.L_252:
        /*00b8*/ 	.byte	0x04, 0x28
        /*00ba*/ 	.short	(.L_254 - .L_253)


	//   ....[0]....
.L_253:
        /*00bc*/ 	.word	0x00000860


	//   ....[1]....
        /*00c0*/ 	.word	0x000008c0


	//   ....[2]....
        /*00c4*/ 	.word	0x00000920


	//   ....[3]....
        /*00c8*/ 	.word	0x00000980


	//   ....[4]....
        /*00cc*/ 	.word	0x000009e0


	//   ....[5]....
        /*00d0*/ 	.word	0x00000b70


	//   ....[6]....
        /*00d4*/ 	.word	0x00000c10


	//   ....[7]....
        /*00d8*/ 	.word	0x00000c90


	//   ....[8]....
        /*00dc*/ 	.word	0x00000cf0


	//   ....[9]....
        /*00e0*/ 	.word	0x00000d30


	//   ....[10]....
        /*00e4*/ 	.word	0x00001ec0


	//   ....[11]....
        /*00e8*/ 	.word	0x00001f20


	//   ....[12]....
        /*00ec*/ 	.word	0x00001f80


	//   ....[13]....
        /*00f0*/ 	.word	0x00001fe0


	//   ....[14]....
        /*00f4*/ 	.word	0x00002040


	//----- nvinfo : EIATTR_VRC_CTA_INIT_COUNT
	.align		4
.L_254:
        /*00f8*/ 	.byte	0x02, 0x4a
	.zero		1
	.zero		1


	//----- nvinfo : EIATTR_EXIT_INSTR_OFFSETS
	.align		4
        /*00fc*/ 	.byte	0x04, 0x1c
        /*00fe*/ 	.short	(.L_256 - .L_255)


	//   ....[0]....
.L_255:
        /*0100*/ 	.word	0x00000080


	//   ....[1]....
        /*0104*/ 	.word	0x000000c0


	//   ....[2]....
        /*0108*/ 	.word	0x00002160


	//   ....[3]....
        /*010c*/ 	.word	0x000021b0


	//----- nvinfo : EIATTR_MAX_THREADS
	.align		4
.L_256:
        /*0110*/ 	.byte	0x04, 0x05
        /*0112*/ 	.short	(.L_258 - .L_257)
.L_257:
        /*0114*/ 	.word	0x00000100
        /*0118*/ 	.word	0x00000001
        /*011c*/ 	.word	0x00000001


	//----- nvinfo : EIATTR_CRS_STACK_SIZE
	.align		4
.L_258:
        /*0120*/ 	.byte	0x04, 0x1e
        /*0122*/ 	.short	(.L_260 - .L_259)
.L_259:
        /*0124*/ 	.word	0x00000000


	//----- nvinfo : EIATTR_CBANK_PARAM_SIZE
	.align		4
.L_260:
        /*0128*/ 	.byte	0x03, 0x19
        /*012a*/ 	.short	0x001d


	//----- nvinfo : EIATTR_PARAM_CBANK
	.align		4
        /*012c*/ 	.byte	0x04, 0x0a
        /*012e*/ 	.short	(.L_262 - .L_261)
	.align		4
.L_261:
        /*0130*/ 	.word	index@(.nv.constant0._ZN3cub18CUB_300001_SM_10006detail6reduce28DeviceReduceSingleTileKernelINS2_10policy_hubIijN4cuda3std3__44plusIiEEE10Policy1000EN6thrust24THRUST_300001_SM_1000_NS6detail15normal_iteratorINSD_10device_ptrIcEEEEPijS9_iiNS7_10__identityEEEvT0_T1_T2_T3_T4_T6_)
        /*0134*/ 	.short	0x0380
        /*0136*/ 	.short	0x001d


	//----- nvinfo : EIATTR_SW_WAR
	.align		4
.L_262:
        /*0138*/ 	.byte	0x04, 0x36
        /*013a*/ 	.short	(.L_264 - .L_263)
.L_263:
        /*013c*/ 	.word	0x00000008
.L_264:


//--------------------- .nv.info._ZN3cub18CUB_300001_SM_10006detail9transform16transform_kernelINS2_10policy_hubILb1EN4cuda3std3__45tupleIJN6thrust24THRUST_300001_SM_1000_NS6detail15normal_iteratorINSA_10device_ptrIcEEEESF_EEEE10policy1000El19calculate_score_gpuSF_JPcSK_EEEvT0_iT1_T2_DpNS2_10kernel_argIT3_EE --------------------------
	.section	.nv.info._ZN3cub18CUB_300001_SM_10006detail9transform16transform_kernelINS2_10policy_hubILb1EN4cuda3std3__45tupleIJN6thrust24THRUST_300001_SM_1000_NS6detail15normal_iteratorINSA_10device_ptrIcEEEESF_EEEE10policy1000El19calculate_score_gpuSF_JPcSK_EEEvT0_iT1_T2_DpNS2_10kernel_argIT3_EE,"",@"SHT_CUDA_INFO"
	.sectionflags	@""
	.align	4


	//----- nvinfo : EIATTR_CUDA_API_VERSION
	.align		4
        /*0000*/ 	.byte	0x04, 0x37
        /*0002*/ 	.short	(.L_266 - .L_265)
.L_265:
        /*0004*/ 	.word	0x00000082


	//----- nvinfo : EIATTR_KPARAM_INFO
	.align		4
.L_266:
        /*0008*/ 	.byte	0x04, 0x17
        /*000a*/ 	.short	(.L_268 - .L_267)
.L_267:
        /*000c*/ 	.word	0x00000000
        /*0010*/ 	.short	0x0005
        /*0012*/ 	.short	0x0028
        /*0014*/ 	.byte	0x00, 0xf0, 0x41, 0x00


	//----- nvinfo : EIATTR_KPARAM_INFO
	.align		4
.L_268:
        /*0018*/ 	.byte	0x04, 0x17
        /*001a*/ 	.short	(.L_270 - .L_269)
.L_269:
        /*001c*/ 	.word	0x00000000
        /*0020*/ 	.short	0x0004
        /*0022*/ 	.short	0x0018
        /*0024*/ 	.byte	0x00, 0xf0, 0x41, 0x00


	//----- nvinfo : EIATTR_KPARAM_INFO
	.align		4
.L_270:
        /*0028*/ 	.byte	0x04, 0x17
        /*002a*/ 	.short	(.L_272 - .L_271)
.L_271:
        /*002c*/ 	.word	0x00000000
        /*0030*/ 	.short	0x0003
        /*0032*/ 	.short	0x0010
        /*0034*/ 	.byte	0x00, 0xf0, 0x21, 0x00


	//----- nvinfo : EIATTR_KPARAM_INFO
	.align		4
.L_272:
        /*0038*/ 	.byte	0x04, 0x17
        /*003a*/ 	.short	(.L_274 - .L_273)
.L_273:
        /*003c*/ 	.word	0x00000000
        /*0040*/ 	.short	0x0002
        /*0042*/ 	.short	0x000c
        /*0044*/ 	.byte	0x00, 0xf0, 0x05, 0x00


	//----- nvinfo : EIATTR_KPARAM_INFO
	.align		4
.L_274:
        /*0048*/ 	.byte	0x04, 0x17
        /*004a*/ 	.short	(.L_276 - .L_275)
.L_275:
        /*004c*/ 	.word	0x00000000
        /*0050*/ 	.short	0x0001
        /*0052*/ 	.short	0x0008
        /*0054*/ 	.byte	0x00, 0xf0, 0x11, 0x00


	//----- nvinfo : EIATTR_KPARAM_INFO
	.align		4
.L_276:
        /*0058*/ 	.byte	0x04, 0x17
        /*005a*/ 	.short	(.L_278 - .L_277)
.L_277:
        /*005c*/ 	.word	0x00000000
        /*0060*/ 	.short	0x0000
        /*0062*/ 	.short	0x0000
        /*0064*/ 	.byte	0x00, 0xf0, 0x21, 0x00


	//----- nvinfo : EIATTR_SPARSE_MMA_MASK
	.align		4
.L_278:
        /*0068*/ 	.byte	0x03, 0x50
        /*006a*/ 	.short	0x0000


	//----- nvinfo : EIATTR_MAXREG_COUNT
	.align		4
        /*006c*/ 	.byte	0x03, 0x1b
        /*006e*/ 	.short	0x00ff


	//----- nvinfo : EIATTR_MERCURY_ISA_VERSION
	.align		4
        /*0070*/ 	.byte	0x03, 0x5f
        /*0072*/ 	.short	0x0101


	//----- nvinfo : EIATTR_VRC_CTA_INIT_COUNT
	.align		4
        /*0074*/ 	.byte	0x02, 0x4a
	.zero		1
	.zero		1


	//----- nvinfo : EIATTR_EXIT_INSTR_OFFSETS
	.align		4
        /*0078*/ 	.byte	0x04, 0x1c
        /*007a*/ 	.short	(.L_280 - .L_279)


	//   ....[0]....
.L_279:
        /*007c*/ 	.word	0x000003d0


	//   ....[1]....
        /*0080*/ 	.word	0x00001070


	//   ....[2]....
        /*0084*/ 	.word	0x00001520


	//   ....[3]....
        /*0088*/ 	.word	0x000017a0


	//   ....[4]....
        /*008c*/ 	.word	0x000017d0


	//   ....[5]....
        /*0090*/ 	.word	0x000018d0


	//   ....[6]....
        /*0094*/ 	.word	0x00001900


	//   ....[7]....
        /*0098*/ 	.word	0x00001f10


	//   ....[8]....
        /*009c*/ 	.word	0x000021b0


	//   ....[9]....
        /*00a0*/ 	.word	0x00002390


	//   ....[10]....
        /*00a4*/ 	.word	0x000024a0


	//----- nvinfo : EIATTR_MAX_THREADS
	.align		4
.L_280:
        /*00a8*/ 	.byte	0x04, 0x05
        /*00aa*/ 	.short	(.L_282 - .L_281)
.L_281:
        /*00ac*/ 	.word	0x00000080
        /*00b0*/ 	.word	0x00000001
        /*00b4*/ 	.word	0x00000001


	//----- nvinfo : EIATTR_CRS_STACK_SIZE
	.align		4
.L_282:
        /*00b8*/ 	.byte	0x04, 0x1e
        /*00ba*/ 	.short	(.L_284 - .L_283)
.L_283:
        /*00bc*/ 	.word	0x00000000


	//----- nvinfo : EIATTR_CBANK_PARAM_SIZE
	.align		4
.L_284:
        /*00c0*/ 	.byte	0x03, 0x19
        /*00c2*/ 	.short	0x0038


	//----- nvinfo : EIATTR_PARAM_CBANK
	.align		4
        /*00c4*/ 	.byte	0x04, 0x0a
        /*00c6*/ 	.short	(.L_286 - .L_285)
	.align		4
.L_285:
        /*00c8*/ 	.word	index@(.nv.constant0._ZN3cub18CUB_300001_SM_10006detail9transform16transform_kernelINS2_10policy_hubILb1EN4cuda3std3__45tupleIJN6thrust24THRUST_300001_SM_1000_NS6detail15normal_iteratorINSA_10device_ptrIcEEEESF_EEEE10policy1000El19calculate_score_gpuSF_JPcSK_EEEvT0_iT1_T2_DpNS2_10kernel_argIT3_EE)
        /*00cc*/ 	.short	0x0380
        /*00ce*/ 	.short	0x0038


	//----- nvinfo : EIATTR_SW_WAR
	.align		4
.L_286:
        /*00d0*/ 	.byte	0x04, 0x36
        /*00d2*/ 	.short	(.L_288 - .L_287)
.L_287:
        /*00d4*/ 	.word	0x00000008
.L_288:


//--------------------- .nv.info._ZN3cub18CUB_300001_SM_10006detail9transform16transform_kernelINS2_10policy_hubILb1EN4cuda3std3__45tupleIJN6thrust24THRUST_300001_SM_1000_NS6detail15normal_iteratorINSA_10device_ptrIcEEEESF_EEEE10policy1000Ei19calculate_score_gpuSF_JPcSK_EEEvT0_iT1_T2_DpNS2_10kernel_argIT3_EE --------------------------
	.section	.nv.info._ZN3cub18CUB_300001_SM_10006detail9transform16transform_kernelINS2_10policy_hubILb1EN4cuda3std3__45tupleIJN6thrust24THRUST_300001_SM_1000_NS6detail15normal_iteratorINSA_10device_ptrIcEEEESF_EEEE10policy1000Ei19calculate_score_gpuSF_JPcSK_EEEvT0_iT1_T2_DpNS2_10kernel_argIT3_EE,"",@"SHT_CUDA_INFO"
	.sectionflags	@""
	.align	4


	//----- nvinfo : EIATTR_CUDA_API_VERSION
	.align		4
        /*0000*/ 	.byte	0x04, 0x37
        /*0002*/ 	.short	(.L_290 - .L_289)
.L_289:
        /*0004*/ 	.word	0x00000082


	//----- nvinfo : EIATTR_KPARAM_INFO
	.align		4
.L_290:
        /*0008*/ 	.byte	0x04, 0x17
        /*000a*/ 	.short	(.L_292 - .L_291)
.L_291:
        /*000c*/ 	.word	0x00000000
        /*0010*/ 	.short	0x0005
        /*0012*/ 	.short	0x0028
        /*0014*/ 	.byte	0x00, 0xf0, 0x41, 0x00


	//----- nvinfo : EIATTR_KPARAM_INFO
	.align		4
.L_292:
        /*0018*/ 	.byte	0x04, 0x17
        /*001a*/ 	.short	(.L_294 - .L_293)
.L_293:
        /*001c*/ 	.word	0x00000000
        /*0020*/ 	.short	0x0004
        /*0022*/ 	.short	0x0018
        /*0024*/ 	.byte	0x00, 0xf0, 0x41, 0x00


	//----- nvinfo : EIATTR_KPARAM_INFO
	.align		4
.L_294:
        /*0028*/ 	.byte	0x04, 0x17
        /*002a*/ 	.short	(.L_296 - .L_295)
.L_295:
        /*002c*/ 	.word	0x00000000
        /*0030*/ 	.short	0x0003
        /*0032*/ 	.short	0x0010
        /*0034*/ 	.byte	0x00, 0xf0, 0x21, 0x00


	//----- nvinfo : EIATTR_KPARAM_INFO
	.align		4
.L_296:
        /*0038*/ 	.byte	0x04, 0x17
        /*003a*/ 	.short	(.L_298 - .L_297)
.L_297:
        /*003c*/ 	.word	0x00000000
        /*0040*/ 	.short	0x0002
        /*0042*/ 	.short	0x0008
        /*0044*/ 	.byte	0x00, 0xf0, 0x05, 0x00


	//----- nvinfo : EIATTR_KPARAM_INFO
	.align		4
.L_298:
        /*0048*/ 	.byte	0x04, 0x17
        /*004a*/ 	.short	(.L_300 - .L_299)
.L_299:
        /*004c*/ 	.word	0x00000000
        /*0050*/ 	.short	0x0001
        /*0052*/ 	.short	0x0004
        /*0054*/ 	.byte	0x00, 0xf0, 0x11, 0x00


	//----- nvinfo : EIATTR_KPARAM_INFO
	.align		4
.L_300:
        /*0058*/ 	.byte	0x04, 0x17
        /*005a*/ 	.short	(.L_302 - .L_301)
.L_301:
        /*005c*/ 	.word	0x00000000
        /*0060*/ 	.short	0x0000
        /*0062*/ 	.short	0x0000
        /*0064*/ 	.byte	0x00, 0xf0, 0x11, 0x00


	//----- nvinfo : EIATTR_SPARSE_MMA_MASK
	.align		4
.L_302:
        /*0068*/ 	.byte	0x03, 0x50
        /*006a*/ 	.short	0x0000


	//----- nvinfo : EIATTR_MAXREG_COUNT
	.align		4
        /*006c*/ 	.byte	0x03, 0x1b
        /*006e*/ 	.short	0x00ff


	//----- nvinfo : EIATTR_MERCURY_ISA_VERSION
	.align		4
        /*0070*/ 	.byte	0x03, 0x5f
        /*0072*/ 	.short	0x0101


	//----- nvinfo : EIATTR_VRC_CTA_INIT_COUNT
	.align		4
        /*0074*/ 	.byte	0x02, 0x4a
	.zero		1
	.zero		1


	//----- nvinfo : EIATTR_EXIT_INSTR_OFFSETS
	.align		4
        /*0078*/ 	.byte	0x04, 0x1c
        /*007a*/ 	.short	(.L_304 - .L_303)


	//   ....[0]....
.L_303:
        /*007c*/ 	.word	0x00000330


	//   ....[1]....
        /*0080*/ 	.word	0x00000940


	//   ....[2]....
        /*0084*/ 	.word	0x00000bd0


	//   ....[3]....
        /*0088*/ 	.word	0x00000db0


	//   ....[4]....
        /*008c*/ 	.word	0x00000ec0


	//   ....[5]....
        /*0090*/ 	.word	0x00000ef0


	//   ....[6]....
        /*0094*/ 	.word	0x000015b0


	//   ....[7]....
        /*0098*/ 	.word	0x00001a60


	//   ....[8]....
        /*009c*/ 	.word	0x00001ce0


	//   ....[9]....
        /*00a0*/ 	.word	0x00001d10


	//   ....[10]....
        /*00a4*/ 	.word	0x00001e10


	//----- nvinfo : EIATTR_MAX_THREADS
	.align		4
.L_304:
        /*00a8*/ 	.byte	0x04, 0x05
        /*00aa*/ 	.short	(.L_306 - .L_305)
.L_305:
        /*00ac*/ 	.word	0x00000080
        /*00b0*/ 	.word	0x00000001
        /*00b4*/ 	.word	0x00000001


	//----- nvinfo : EIATTR_CRS_STACK_SIZE
	.align		4
.L_306:
        /*00b8*/ 	.byte	0x04, 0x1e
        /*00ba*/ 	.short	(.L_308 - .L_307)
.L_307:
        /*00bc*/ 	.word	0x00000000


	//----- nvinfo : EIATTR_CBANK_PARAM_SIZE
	.align		4
.L_308:
        /*00c0*/ 	.byte	0x03, 0x19
        /*00c2*/ 	.short	0x0038


	//----- nvinfo : EIATTR_PARAM_CBANK
	.align		4
        /*00c4*/ 	.byte	0x04, 0x0a
        /*00c6*/ 	.short	(.L_310 - .L_309)
	.align		4
.L_309:
        /*00c8*/ 	.word	index@(.nv.constant0._ZN3cub18CUB_300001_SM_10006detail9transform16transform_kernelINS2_10policy_hubILb1EN4cuda3std3__45tupleIJN6thrust24THRUST_300001_SM_1000_NS6detail15normal_iteratorINSA_10device_ptrIcEEEESF_EEEE10policy1000Ei19calculate_score_gpuSF_JPcSK_EEEvT0_iT1_T2_DpNS2_10kernel_argIT3_EE)
        /*00cc*/ 	.short	0x0380
        /*00ce*/ 	.short	0x0038


	//----- nvinfo : EIATTR_SW_WAR
	.align		4
.L_310:
        /*00d0*/ 	.byte	0x04, 0x36
        /*00d2*/ 	.short	(.L_312 - .L_311)
.L_311:
        /*00d4*/ 	.word	0x00000008
.L_312:


//--------------------- .nv.info._ZN3cub18CUB_300001_SM_10006detail11EmptyKernelIvEEvv --------------------------
	.section	.nv.info._ZN3cub18CUB_300001_SM_10006detail11EmptyKernelIvEEvv,"",@"SHT_CUDA_INFO"
	.sectionflags	@""
	.align	4


	//----- nvinfo : EIATTR_CUDA_API_VERSION
	.align		4
        /*0000*/ 	.byte	0x04, 0x37
        /*0002*/ 	.short	(.L_314 - .L_313)
.L_313:
        /*0004*/ 	.word	0x00000082


	//----- nvinfo : EIATTR_SPARSE_MMA_MASK
	.align		4
.L_314:
        /*0008*/ 	.byte	0x03, 0x50
        /*000a*/ 	.short	0x0000


	//----- nvinfo : EIATTR_MAXREG_COUNT
	.align		4
        /*000c*/ 	.byte	0x03, 0x1b
        /*000e*/ 	.short	0x00ff


	//----- nvinfo : EIATTR_MERCURY_ISA_VERSION
	.align		4
        /*0010*/ 	.byte	0x03, 0x5f
        /*0012*/ 	.short	0x0101


	//----- nvinfo : EIATTR_VRC_CTA_INIT_COUNT
	.align		4
        /*0014*/ 	.byte	0x02, 0x4a
	.zero		1
	.zero		1


	//----- nvinfo : EIATTR_EXIT_INSTR_OFFSETS
	.align		4
        /*0018*/ 	.byte	0x04, 0x1c
        /*001a*/ 	.short	(.L_316 - .L_315)


	//   ....[0]....
.L_315:
        /*001c*/ 	.word	0x00000010


	//----- nvinfo : EIATTR_SW_WAR
	.align		4
.L_316:
        /*0020*/ 	.byte	0x04, 0x36
        /*0022*/ 	.short	(.L_318 - .L_317)
.L_317:
        /*0024*/ 	.word	0x00000008
.L_318:


//--------------------- .nv.callgraph             --------------------------
	.section	.nv.callgraph,"",@"SHT_CUDA_CALLGRAPH"
	.align	4
	.sectionentsize	8
	.align		4
        /*0000*/ 	.word	0x00000000
	.align		4
        /*0004*/ 	.word	0xffffffff
	.align		4
        /*0008*/ 	.word	0x00000000
	.align		4
        /*000c*/ 	.word	0xfffffffe
	.align		4
        /*0010*/ 	.word	0x00000000
	.align		4
        /*0014*/ 	.word	0xfffffffd
	.align		4
        /*0018*/ 	.word	0x00000000
	.align		4
        /*001c*/ 	.word	0xfffffffc


//--------------------- .nv.constant4             --------------------------
	.section	.nv.constant4,"a",@progbits
	.align	8
	.align		8
.nv.constant4:
        /*0000*/ 	.dword	_ZN34_INTERNAL_0ddf4fb9_4_k_cu_8c5a615b4cuda3std3__45__cpo5beginE
	.align		8
        /*0008*/ 	.dword	_ZN34_INTERNAL_0ddf4fb9_4_k_cu_8c5a615b4cuda3std3__45__cpo3endE
	.align		8
        /*0010*/ 	.dword	_ZN34_INTERNAL_0ddf4fb9_4_k_cu_8c5a615b4cuda3std3__45__cpo6cbeginE
	.align		8
        /*0018*/ 	.dword	_ZN34_INTERNAL_0ddf4fb9_4_k_cu_8c5a615b4cuda3std3__45__cpo4cendE
	.align		8
        /*0020*/ 	.dword	_ZN34_INTERNAL_0ddf4fb9_4_k_cu_8c5a615b4cuda3std3__45__cpo6rbeginE
	.align		8
        /*0028*/ 	.dword	_ZN34_INTERNAL_0ddf4fb9_4_k_cu_8c5a615b4cuda3std3__45__cpo4rendE
	.align		8
        /*0030*/ 	.dword	_ZN34_INTERNAL_0ddf4fb9_4_k_cu_8c5a615b4cuda3std3__45__cpo7crbeginE
	.align		8
        /*0038*/ 	.dword	_ZN34_INTERNAL_0ddf4fb9_4_k_cu_8c5a615b4cuda3std3__45__cpo5crendE
	.align		8
        /*0040*/ 	.dword	_ZN34_INTERNAL_0ddf4fb9_4_k_cu_8c5a615b4cuda3std3__436_GLOBAL__N__0ddf4fb9_4_k_cu_8c5a615b6ignoreE
	.align		8
        /*0048*/ 	.dword	_ZN34_INTERNAL_0ddf4fb9_4_k_cu_8c5a615b4cuda3std3__419piecewise_constructE
	.align		8
        /*0050*/ 	.dword	_ZN34_INTERNAL_0ddf4fb9_4_k_cu_8c5a615b4cuda3std3__48in_placeE
	.align		8
        /*0058*/ 	.dword	_ZN34_INTERNAL_0ddf4fb9_4_k_cu_8c5a615b4cuda3std3__420unreachable_sentinelE
	.align		8
        /*0060*/ 	.dword	_ZN34_INTERNAL_0ddf4fb9_4_k_cu_8c5a615b4cuda3std3__47nulloptE
	.align		8
        /*0068*/ 	.dword	_ZN34_INTERNAL_0ddf4fb9_4_k_cu_8c5a615b4cuda3std3__48unexpectE
	.align		8
        /*0070*/ 	.dword	_ZN34_INTERNAL_0ddf4fb9_4_k_cu_8c5a615b4cuda3std6ranges3__45__cpo4swapE
	.align		8
        /*0078*/ 	.dword	_ZN34_INTERNAL_0ddf4fb9_4_k_cu_8c5a615b4cuda3std6ranges3__45__cpo9iter_moveE
	.align		8
        /*0080*/ 	.dword	_ZN34_INTERNAL_0ddf4fb9_4_k_cu_8c5a615b4cuda3std6ranges3__45__cpo5beginE
	.align		8
        /*0088*/ 	.dword	_ZN34_INTERNAL_0ddf4fb9_4_k_cu_8c5a615b4cuda3std6ranges3__45__cpo3endE
	.align		8
        /*0090*/ 	.dword	_ZN34_INTERNAL_0ddf4fb9_4_k_cu_8c5a615b4cuda3std6ranges3__45__cpo6cbeginE
	.align		8
        /*0098*/ 	.dword	_ZN34_INTERNAL_0ddf4fb9_4_k_cu_8c5a615b4cuda3std6ranges3__45__cpo4cendE
	.align		8
        /*00a0*/ 	.dword	_ZN34_INTERNAL_0ddf4fb9_4_k_cu_8c5a615b4cuda3std6ranges3__45__cpo7advanceE
	.align		8
        /*00a8*/ 	.dword	_ZN34_INTERNAL_0ddf4fb9_4_k_cu_8c5a615b4cuda3std6ranges3__45__cpo9iter_swapE
	.align		8
        /*00b0*/ 	.dword	_ZN34_INTERNAL_0ddf4fb9_4_k_cu_8c5a615b4cuda3std6ranges3__45__cpo4nextE
	.align		8
        /*00b8*/ 	.dword	_ZN34_INTERNAL_0ddf4fb9_4_k_cu_8c5a615b4cuda3std6ranges3__45__cpo4prevE
	.align		8
        /*00c0*/ 	.dword	_ZN34_INTERNAL_0ddf4fb9_4_k_cu_8c5a615b4cuda3std6ranges3__45__cpo4dataE
	.align		8
        /*00c8*/ 	.dword	_ZN34_INTERNAL_0ddf4fb9_4_k_cu_8c5a615b4cuda3std6ranges3__45__cpo5cdataE
	.align		8
        /*00d0*/ 	.dword	_ZN34_INTERNAL_0ddf4fb9_4_k_cu_8c5a615b4cuda3std6ranges3__45__cpo4sizeE
	.align		8
        /*00d8*/ 	.dword	_ZN34_INTERNAL_0ddf4fb9_4_k_cu_8c5a615b4cuda3std6ranges3__45__cpo5ssizeE
	.align		8
        /*00e0*/ 	.dword	_ZN34_INTERNAL_0ddf4fb9_4_k_cu_8c5a615b4cuda3std6ranges3__45__cpo8distanceE
	.align		8
        /*00e8*/ 	.dword	_ZN34_INTERNAL_0ddf4fb9_4_k_cu_8c5a615b6thrust24THRUST_300001_SM_1000_NS8cuda_cub3parE
	.align		8
        /*00f0*/ 	.dword	_ZN34_INTERNAL_0ddf4fb9_4_k_cu_8c5a615b6thrust24THRUST_300001_SM_1000_NS8cuda_cub10par_nosyncE
	.align		8
        /*00f8*/ 	.dword	_ZN34_INTERNAL_0ddf4fb9_4_k_cu_8c5a615b6thrust24THRUST_300001_SM_1000_NS6system6detail10sequential3seqE
	.align		8
        /*0100*/ 	.dword	_ZN34_INTERNAL_0ddf4fb9_4_k_cu_8c5a615b6thrust24THRUST_300001_SM_1000_NS12placeholders2_1E
	.align		8
        /*0108*/ 	.dword	_ZN34_INTERNAL_0ddf4fb9_4_k_cu_8c5a615b6thrust24THRUST_300001_SM_1000_NS12placeholders2_2E
	.align		8
        /*0110*/ 	.dword	_ZN34_INTERNAL_0ddf4fb9_4_k_cu_8c5a615b6thrust24THRUST_300001_SM_1000_NS12placeholders2_3E
	.align		8
        /*0118*/ 	.dword	_ZN34_INTERNAL_0ddf4fb9_4_k_cu_8c5a615b6thrust24THRUST_300001_SM_1000_NS12placeholders2_4E
	.align		8
        /*0120*/ 	.dword	_ZN34_INTERNAL_0ddf4fb9_4_k_cu_8c5a615b6thrust24THRUST_300001_SM_1000_NS12placeholders2_5E
	.align		8
        /*0128*/ 	.dword	_ZN34_INTERNAL_0ddf4fb9_4_k_cu_8c5a615b6thrust24THRUST_300001_SM_1000_NS12placeholders2_6E
	.align		8
        /*0130*/ 	.dword	_ZN34_INTERNAL_0ddf4fb9_4_k_cu_8c5a615b6thrust24THRUST_300001_SM_1000_NS12placeholders2_7E
	.align		8
        /*0138*/ 	.dword	_ZN34_INTERNAL_0ddf4fb9_4_k_cu_8c5a615b6thrust24THRUST_300001_SM_1000_NS12placeholders2_8E
	.align		8
        /*0140*/ 	.dword	_ZN34_INTERNAL_0ddf4fb9_4_k_cu_8c5a615b6thrust24THRUST_300001_SM_1000_NS12placeholders2_9E
	.align		8
        /*0148*/ 	.dword	_ZN34_INTERNAL_0ddf4fb9_4_k_cu_8c5a615b6thrust24THRUST_300001_SM_1000_NS12placeholders3_10E
	.align		8
        /*0150*/ 	.dword	_ZN34_INTERNAL_0ddf4fb9_4_k_cu_8c5a615b6thrust24THRUST_300001_SM_1000_NS3seqE


//--------------------- .text._ZN3cub18CUB_300001_SM_10006detail6reduce28DeviceReduceSingleTileKernelINS2_10policy_hubIiyN4cuda3std3__44plusIiEEE10Policy1000EPiSC_iS9_iiNS7_10__identityEEEvT0_T1_T2_T3_T4_T6_ --------------------------
	.section	.text._ZN3cub18CUB_300001_SM_10006detail6reduce28DeviceReduceSingleTileKernelINS2_10policy_hubIiyN4cuda3std3__44plusIiEEE10Policy1000EPiSC_iS9_iiNS7_10__identityEEEvT0_T1_T2_T3_T4_T6_,"ax",@progbits
	.align	128
        .global         _ZN3cub18CUB_300001_SM_10006detail6reduce28DeviceReduceSingleTileKernelINS2_10policy_hubIiyN4cuda3std3__44plusIiEEE10Policy1000EPiSC_iS9_iiNS7_10__identityEEEvT0_T1_T2_T3_T4_T6_
        .type           _ZN3cub18CUB_300001_SM_10006detail6reduce28DeviceReduceSingleTileKernelINS2_10policy_hubIiyN4cuda3std3__44plusIiEEE10Policy1000EPiSC_iS9_iiNS7_10__identityEEEvT0_T1_T2_T3_T4_T6_,@function
        .size           _ZN3cub18CUB_300001_SM_10006detail6reduce28DeviceReduceSingleTileKernelINS2_10policy_hubIiyN4cuda3std3__44plusIiEEE10Policy1000EPiSC_iS9_iiNS7_10__identityEEEvT0_T1_T2_T3_T4_T6_,(.L_x_270 - _ZN3cub18CUB_300001_SM_10006detail6reduce28DeviceReduceSingleTileKernelINS2_10policy_hubIiyN4cuda3std3__44plusIiEEE10Policy1000EPiSC_iS9_iiNS7_10__identityEEEvT0_T1_T2_T3_T4_T6_)
        .other          _ZN3cub18CUB_300001_SM_10006detail6reduce28DeviceReduceSingleTileKernelINS2_10policy_hubIiyN4cuda3std3__44plusIiEEE10Policy1000EPiSC_iS9_iiNS7_10__identityEEEvT0_T1_T2_T3_T4_T6_,@"STO_CUDA_ENTRY STV_DEFAULT"
_ZN3cub18CUB_300001_SM_10006detail6reduce28DeviceReduceSingleTileKernelINS2_10policy_hubIiyN4cuda3std3__44plusIiEEE10Policy1000EPiSC_iS9_iiNS7_10__identityEEEvT0_T1_T2_T3_T4_T6_:
.text._ZN3cub18CUB_300001_SM_10006detail6reduce28DeviceReduceSingleTileKernelINS2_10policy_hubIiyN4cuda3std3__44plusIiEEE10Policy1000EPiSC_iS9_iiNS7_10__identityEEEvT0_T1_T2_T3_T4_T6_:
[----:B------:R-:W-:Y:S01]  /*0000*/  LDC R1, c[0x0][0x37c] ;  /* 0x0000df00ff017b82 */ /* 0x000fe20000000800 */
[----:B------:R-:W0:Y:S01]  /*0010*/  LDCU UR4, c[0x0][0x390] ;  /* 0x00007200ff0477ac */ /* 0x000e220008000800 */
[----:B------:R-:W1:Y:S01]  /*0020*/  LDCU.64 UR6, c[0x0][0x358] ;  /* 0x00006b00ff0677ac */ /* 0x000e620008000a00 */
[----:B0-----:R-:W-:-:S05]  /*0030*/  IMAD.U32 R20, RZ, RZ, UR4 ;  /* 0x00000004ff147e24 */ /* 0x001fca000f8e00ff */
[----:B------:R-:W-:-:S13]  /*0040*/  ISETP.NE.AND P0, PT, R20, RZ, PT ;  /* 0x000000ff1400720c */ /* 0x000fda0003f05270 */
[----:B-1----:R-:W-:Y:S05]  /*0050*/  @P0 BRA `(.L_x_0) ;  /* 0x00000000001c0947 */ /* 0x002fea0003800000 */
[----:B------:R-:W0:Y:S02]  /*0060*/  S2R R0, SR_TID.X ;  /* 0x0000000000007919 */ /* 0x000e240000002100 */
[----:B0-----:R-:W-:-:S13]  /*0070*/  ISETP.NE.AND P0, PT, R0, RZ, PT ;  /* 0x000000ff0000720c */ /* 0x001fda0003f05270 */
[----:B------:R-:W-:Y:S05]  /*0080*/  @P0 EXIT ;  /* 0x000000000000094d */ /* 0x000fea0003800000 */
[----:B------:R-:W0:Y:S08]  /*0090*/  LDC R5, c[0x0][0x398] ;  /* 0x0000e600ff057b82 */ /* 0x000e300000000800 */
[----:B------:R-:W0:Y:S02]  /*00a0*/  LDC.64 R2, c[0x0][0x388] ;  /* 0x0000e200ff027b82 */ /* 0x000e240000000a00 */
[----:B0-----:R-:W-:Y:S01]  /*00b0*/  STG.E desc[UR6][R2.64], R5 ;  /* 0x0000000502007986 */ /* 0x001fe2000c101906 */
[----:B------:R-:W-:Y:S05]  /*00c0*/  EXIT ;  /* 0x000000000000794d */ /* 0x000fea0003800000 */
.L_x_0:
[----:B------:R-:W0:Y:S01]  /*00d0*/  LDCU UR4, c[0x0][0x380] ;  /* 0x00007000ff0477ac */ /* 0x000e220008000800 */
[----:B------:R-:W-:Y:S01]  /*00e0*/  BSSY.RECONVERGENT B0, `(.L_x_1) ;  /* 0x0000385000007945 */ /* 0x000fe20003800200 */
[----:B0-----:R-:W-:-:S09]  /*00f0*/  ULOP3.LUT UP0, URZ, UR4, 0xf, URZ, 0xc0, !UPT ;  /* 0x0000000f04ff7892 */ /* 0x001fd2000f80c0ff */
[----:B------:R-:W-:Y:S05]  /*0100*/  BRA.U UP0, `(.L_x_2) ;  /* 0x0000001900d87547 */ /* 0x000fea000b800000 */
[----:B------:R-:W-:-:S13]  /*0110*/  ISETP.GT.AND P0, PT, R20, 0xfff, PT ;  /* 0x00000fff1400780c */ /* 0x000fda0003f04270 */
[----:B------:R-:W-:Y:S05]  /*0120*/  @P0 BRA `(.L_x_3) ;  /* 0x0000000c008c0947 */ /* 0x000fea0003800000 */
[----:B------:R-:W0:Y:S01]  /*0130*/  S2R R9, SR_TID.X ;  /* 0x0000000000097919 */ /* 0x000e220000002100 */
[----:B------:R-:W-:Y:S01]  /*0140*/  BSSY.RECONVERGENT B1, `(.L_x_4) ;  /* 0x0000009000017945 */ /* 0x000fe20003800200 */
[----:B------:R-:W-:Y:S01]  /*0150*/  IMAD.MOV.U32 R0, RZ, RZ, RZ ;  /* 0x000000ffff007224 */ /* 0x000fe200078e00ff */
[----:B0-----:R-:W-:Y:S01]  /*0160*/  ISETP.GE.AND P0, PT, R9, R20, PT ;  /* 0x000000140900720c */ /* 0x001fe20003f06270 */
[----:B------:R-:W-:-:S12]  /*0170*/  IMAD.MOV.U32 R11, RZ, RZ, R9 ;  /* 0x000000ffff0b7224 */ /* 0x000fd800078e0009 */
[----:B------:R-:W-:Y:S05]  /*0180*/  @P0 BRA `(.L_x_5) ;  /* 0x0000000000100947 */ /* 0x000fea0003800000 */
[----:B------:R-:W0:Y:S02]  /*0190*/  LDC.64 R2, c[0x0][0x380] ;  /* 0x0000e000ff027b82 */ /* 0x000e240000000a00 */
[----:B0-----:R-:W-:-:S05]  /*01a0*/  IMAD.WIDE.U32 R2, R9, 0x4, R2 ;  /* 0x0000000409027825 */ /* 0x001fca00078e0002 */
[----:B------:R0:W5:Y:S01]  /*01b0*/  LDG.E.CONSTANT R0, desc[UR6][R2.64] ;  /* 0x0000000602007981 */ /* 0x000162000c1e9900 */
[----:B------:R-:W-:-:S07]  /*01c0*/  VIADD R11, R9, 0x100 ;  /* 0x00000100090b7836 */ /* 0x000fce0000000000 */
.L_x_5:
[----:B------:R-:W-:Y:S05]  /*01d0*/  BSYNC.RECONVERGENT B1 ;  /* 0x0000000000017941 */ /* 0x000fea0003800200 */
.L_x_4:
[----:B------:R-:W-:Y:S01]  /*01e0*/  ISETP.GE.AND P0, PT, R11, R20, PT ;  /* 0x000000140b00720c */ /* 0x000fe20003f06270 */
[----:B------:R-:W-:-:S12]  /*01f0*/  BSSY.RECONVERGENT B1, `(.L_x_6) ;  /* 0x0000066000017945 */ /* 0x000fd80003800200 */
[----:B------:R-:W-:Y:S05]  /*0200*/  @P0 BRA `(.L_x_7) ;  /* 0x0000000400900947 */ /* 0x000fea0003800000 */
[----:B0-----:R-:W-:Y:S01]  /*0210*/  LOP3.LUT R3, RZ, R11, RZ, 0x33, !PT ;  /* 0x0000000bff037212 */ /* 0x001fe200078e33ff */
[----:B------:R-:W-:Y:S04]  /*0220*/  BSSY.RECONVERGENT B2, `(.L_x_8) ;  /* 0x0000015000027945 */ /* 0x000fe80003800200 */
[----:B------:R-:W-:-:S05]  /*0230*/  IMAD.IADD R4, R3, 0x1, R20 ;  /* 0x0000000103047824 */ /* 0x000fca00078e0214 */
[C---:B------:R-:W-:Y:S02]  /*0240*/  LOP3.LUT R2, R4.reuse, 0x300, RZ, 0xc0, !PT ;  /* 0x0000030004027812 */ /* 0x040fe400078ec0ff */
[----:B------:R-:W-:Y:S02]  /*0250*/  ISETP.GE.U32.AND P1, PT, R4, 0x300, PT ;  /* 0x000003000400780c */ /* 0x000fe40003f26070 */
[----:B------:R-:W-:-:S13]  /*0260*/  ISETP.NE.AND P0, PT, R2, 0x300, PT ;  /* 0x000003000200780c */ /* 0x000fda0003f05270 */
[----:B------:R-:W-:Y:S05]  /*0270*/  @!P0 BRA `(.L_x_9) ;  /* 0x00000000003c8947 */ /* 0x000fea0003800000 */
[----:B------:R-:W0:Y:S01]  /*0280*/  LDC.64 R2, c[0x0][0x380] ;  /* 0x0000e000ff027b82 */ /* 0x000e220000000a00 */
[----:B------:R-:W-:-:S04]  /*0290*/  LEA.HI R4, R4, 0x1, RZ, 0x18 ;  /* 0x0000000104047811 */ /* 0x000fc800078fc0ff */
[----:B------:R-:W-:-:S05]  /*02a0*/  LOP3.LUT R4, R4, 0x3, RZ, 0xc0, !PT ;  /* 0x0000000304047812 */ /* 0x000fca00078ec0ff */
[----:B------:R-:W-:Y:S02]  /*02b0*/  IMAD.MOV R4, RZ, RZ, -R4 ;  /* 0x000000ffff047224 */ /* 0x000fe400078e0a04 */
[----:B0-----:R-:W-:-:S04]  /*02c0*/  IMAD.WIDE.U32 R2, R11, 0x4, R2 ;  /* 0x000000040b027825 */ /* 0x001fc800078e0002 */
[----:B------:R-:W-:-:S07]  /*02d0*/  IMAD.MOV.U32 R5, RZ, RZ, R3 ;  /* 0x000000ffff057224 */ /* 0x000fce00078e0003 */
.L_x_10:
[----:B------:R-:W-:-:S06]  /*02e0*/  IMAD.MOV.U32 R3, RZ, RZ, R5 ;  /* 0x000000ffff037224 */ /* 0x000fcc00078e0005 */
[----:B------:R0:W2:Y:S01]  /*02f0*/  LDG.E.CONSTANT R3, desc[UR6][R2.64] ;  /* 0x0000000602037981 */ /* 0x0000a2000c1e9900 */
[----:B------:R-:W-:Y:S02]  /*0300*/  VIADD R4, R4, 0x1 ;  /* 0x0000000104047836 */ /* 0x000fe40000000000 */
[----:B------:R-:W-:-:S03]  /*0310*/  VIADD R11, R11, 0x100 ;  /* 0x000001000b0b7836 */ /* 0x000fc60000000000 */
[----:B------:R-:W-:Y:S02]  /*0320*/  ISETP.NE.AND P0, PT, R4, RZ, PT ;  /* 0x000000ff0400720c */ /* 0x000fe40003f05270 */
[----:B0-----:R-:W-:-:S05]  /*0330*/  IADD3 R2, P2, PT, R2, 0x400, RZ ;  /* 0x0000040002027810 */ /* 0x001fca0007f5e0ff */
[----:B------:R-:W-:Y:S02]  /*0340*/  IMAD.X R5, RZ, RZ, R5, P2 ;  /* 0x000000ffff057224 */ /* 0x000fe400010e0605 */
[----:B--2--5:R-:W-:-:S04]  /*0350*/  IMAD.IADD R0, R3, 0x1, R0 ;  /* 0x0000000103007824 */ /* 0x024fc800078e0200 */
[----:B------:R-:W-:Y:S05]  /*0360*/  @P0 BRA `(.L_x_10) ;  /* 0xfffffffc00dc0947 */ /* 0x000fea000383ffff */
.L_x_9:
[----:B------:R-:W-:Y:S05]  /*0370*/  BSYNC.RECONVERGENT B2 ;  /* 0x0000000000027941 */ /* 0x000fea0003800200 */
.L_x_8:
[----:B------:R-:W-:Y:S05]  /*0380*/  @!P1 BRA `(.L_x_7) ;  /* 0x0000000400309947 */ /* 0x000fea0003800000 */
[----:B------:R-:W-:Y:S01]  /*0390*/  IMAD.IADD R2, R20, 0x1, -R11 ;  /* 0x0000000114027824 */ /* 0x000fe200078e0a0b */
[----:B------:R-:W-:Y:S01]  /*03a0*/  BSSY.RECONVERGENT B2, `(.L_x_11) ;  /* 0x0000029000027945 */ /* 0x000fe20003800200 */
[----:B------:R-:W-:-:S03]  /*03b0*/  PLOP3.LUT P0, PT, PT, PT, PT, 0x80, 0x8 ;  /* 0x000000000008781c */ /* 0x000fc60003f0f070 */
[----:B------:R-:W-:-:S13]  /*03c0*/  ISETP.GT.AND P1, PT, R2, 0xc00, PT ;  /* 0x00000c000200780c */ /* 0x000fda0003f24270 */
[----:B------:R-:W-:Y:S05]  /*03d0*/  @!P1 BRA `(.L_x_12) ;  /* 0x0000000000949947 */ /* 0x000fea0003800000 */
[----:B------:R-:W-:Y:S01]  /*03e0*/  PLOP3.LUT P0, PT, PT, PT, PT, 0x8, 0x80 ;  /* 0x000000000080781c */ /* 0x000fe20003f0e170 */
[----:B------:R-:W-:-:S12]  /*03f0*/  VIADD R8, R20, 0xfffff400 ;  /* 0xfffff40014087836 */ /* 0x000fd80000000000 */
.L_x_13:
[----:B------:R-:W0:Y:S01]  /*0400*/  LDC.64 R4, c[0x0][0x380] ;  /* 0x0000e000ff047b82 */ /* 0x000e220000000a00 */
[C---:B------:R-:W-:Y:S02]  /*0410*/  VIADD R7, R11.reuse, 0x400 ;  /* 0x000004000b077836 */ /* 0x040fe40000000000 */
[C---:B------:R-:W-:Y:S02]  /*0420*/  VIADD R3, R11.reuse, 0x800 ;  /* 0x000008000b037836 */ /* 0x040fe40000000000 */
[----:B0-----:R-:W-:-:S05]  /*0430*/  IMAD.WIDE R22, R11, 0x4, R4 ;  /* 0x000000040b167825 */ /* 0x001fca00078e0204 */
[----:B------:R-:W2:Y:S01]  /*0440*/  LDG.E.CONSTANT R13, desc[UR6][R22.64] ;  /* 0x00000006160d7981 */ /* 0x000ea2000c1e9900 */
[----:B------:R-:W-:-:S03]  /*0450*/  IMAD.WIDE R6, R7, 0x4, R4 ;  /* 0x0000000407067825 */ /* 0x000fc600078e0204 */
[----:B------:R-:W2:Y:S04]  /*0460*/  LDG.E.CONSTANT R10, desc[UR6][R22.64+0x400] ;  /* 0x00040006160a7981 */ /* 0x000ea8000c1e9900 */
[----:B------:R-:W3:Y:S04]  /*0470*/  LDG.E.CONSTANT R12, desc[UR6][R22.64+0x800] ;  /* 0x00080006160c7981 */ /* 0x000ee8000c1e9900 */
[----:B------:R-:W3:Y:S01]  /*0480*/  LDG.E.CONSTANT R19, desc[UR6][R22.64+0xc00] ;  /* 0x000c000616137981 */ /* 0x000ee2000c1e9900 */
[----:B------:R-:W-:-:S03]  /*0490*/  IMAD.WIDE R2, R3, 0x4, R4 ;  /* 0x0000000403027825 */ /* 0x000fc600078e0204 */
[----:B------:R-:W4:Y:S04]  /*04a0*/  LDG.E.CONSTANT R16, desc[UR6][R6.64] ;  /* 0x0000000606107981 */ /* 0x000f28000c1e9900 */
[----:B------:R-:W4:Y:S01]  /*04b0*/  LDG.E.CONSTANT R15, desc[UR6][R6.64+0x400] ;  /* 0x00040006060f7981 */ /* 0x000f22000c1e9900 */
[----:B------:R-:W-:-:S03]  /*04c0*/  VIADD R25, R11, 0xc00 ;  /* 0x00000c000b197836 */ /* 0x000fc60000000000 */
[----:B------:R-:W4:Y:S04]  /*04d0*/  LDG.E.CONSTANT R14, desc[UR6][R6.64+0x800] ;  /* 0x00080006060e7981 */ /* 0x000f28000c1e9900 */
[----:B------:R-:W4:Y:S01]  /*04e0*/  LDG.E.CONSTANT R21, desc[UR6][R6.64+0xc00] ;  /* 0x000c000606157981 */ /* 0x000f22000c1e9900 */
[----:B------:R-:W-:-:S03]  /*04f0*/  IMAD.WIDE R4, R25, 0x4, R4 ;  /* 0x0000000419047825 */ /* 0x000fc600078e0204 */
[----:B------:R-:W4:Y:S04]  /*0500*/  LDG.E.CONSTANT R18, desc[UR6][R2.64] ;  /* 0x0000000602127981 */ /* 0x000f28000c1e9900 */
[----:B------:R-:W4:Y:S04]  /*0510*/  LDG.E.CONSTANT R17, desc[UR6][R2.64+0x400] ;  /* 0x0004000602117981 */ /* 0x000f28000c1e9900 */
[----:B------:R-:W4:Y:S04]  /*0520*/  LDG.E.CONSTANT R23, desc[UR6][R2.64+0x800] ;  /* 0x0008000602177981 */ /* 0x000f28000c1e9900 */
[----:B------:R-:W4:Y:S04]  /*0530*/  LDG.E.CONSTANT R24, desc[UR6][R2.64+0xc00] ;  /* 0x000c000602187981 */ /* 0x000f28000c1e9900 */
[----:B------:R-:W4:Y:S04]  /*0540*/  LDG.E.CONSTANT R25, desc[UR6][R4.64] ;  /* 0x0000000604197981 */ /* 0x000f28000c1e9900 */
[----:B------:R-:W4:Y:S04]  /*0550*/  LDG.E.CONSTANT R26, desc[UR6][R4.64+0x400] ;  /* 0x00040006041a7981 */ /* 0x000f28000c1e9900 */
[----:B------:R-:W4:Y:S04]  /*0560*/  LDG.E.CONSTANT R22, desc[UR6][R4.64+0x800] ;  /* 0x0008000604167981 */ /* 0x000f28000c1e9900 */
[----:B------:R-:W4:Y:S01]  /*0570*/  LDG.E.CONSTANT R27, desc[UR6][R4.64+0xc00] ;  /* 0x000c0006041b7981 */ /* 0x000f22000c1e9900 */
[----:B------:R-:W-:-:S05]  /*0580*/  VIADD R11, R11, 0x1000 ;  /* 0x000010000b0b7836 */ /* 0x000fca0000000000 */
[----:B------:R-:W-:Y:S02]  /*0590*/  ISETP.GE.AND P1, PT, R11, R8, PT ;  /* 0x000000080b00720c */ /* 0x000fe40003f26270 */
[----:B--2--5:R-:W-:-:S04]  /*05a0*/  IADD3 R10, PT, PT, R10, R13, R0 ;  /* 0x0000000d0a0a7210 */ /* 0x024fc80007ffe000 */
[----:B---3--:R-:W-:-:S04]  /*05b0*/  IADD3 R10, PT, PT, R19, R12, R10 ;  /* 0x0000000c130a7210 */ /* 0x008fc80007ffe00a */
[----:B----4-:R-:W-:-:S04]  /*05c0*/  IADD3 R10, PT, PT, R15, R16, R10 ;  /* 0x000000100f0a7210 */ /* 0x010fc80007ffe00a */
[----:B------:R-:W-:-:S04]  /*05d0*/  IADD3 R10, PT, PT, R21, R14, R10 ;  /* 0x0000000e150a7210 */ /* 0x000fc80007ffe00a */
[----:B------:R-:W-:-:S04]  /*05e0*/  IADD3 R10, PT, PT, R17, R18, R10 ;  /* 0x00000012110a7210 */ /* 0x000fc80007ffe00a */
[----:B------:R-:W-:-:S04]  /*05f0*/  IADD3 R10, PT, PT, R24, R23, R10 ;  /* 0x00000017180a7210 */ /* 0x000fc80007ffe00a */
[----:B------:R-:W-:-:S04]  /*0600*/  IADD3 R25, PT, PT, R26, R25, R10 ;  /* 0x000000191a197210 */ /* 0x000fc80007ffe00a */
[----:B------:R-:W-:Y:S01]  /*0610*/  IADD3 R0, PT, PT, R27, R22, R25 ;  /* 0x000000161b007210 */ /* 0x000fe20007ffe019 */
[----:B------:R-:W-:Y:S06]  /*0620*/  @!P1 BRA `(.L_x_13) ;  /* 0xfffffffc00749947 */ /* 0x000fec000383ffff */
.L_x_12:
[----:B------:R-:W-:Y:S05]  /*0630*/  BSYNC.RECONVERGENT B2 ;  /* 0x0000000000027941 */ /* 0x000fea0003800200 */
.L_x_11:
[----:B------:R-:W-:Y:S01]  /*0640*/  IMAD.IADD R2, R20, 0x1, -R11 ;  /* 0x0000000114027824 */ /* 0x000fe200078e0a0b */
[----:B------:R-:W-:Y:S04]  /*0650*/  BSSY.RECONVERGENT B2, `(.L_x_14) ;  /* 0x0000015000027945 */ /* 0x000fe80003800200 */
[----:B------:R-:W-:-:S13]  /*0660*/  ISETP.GT.AND P1, PT, R2, 0x400, PT ;  /* 0x000004000200780c */ /* 0x000fda0003f24270 */
[----:B------:R-:W-:Y:S05]  /*0670*/  @!P1 BRA `(.L_x_15) ;  /* 0x0000000000489947 */ /* 0x000fea0003800000 */
[----:B------:R-:W0:Y:S01]  /*0680*/  LDC.64 R4, c[0x0][0x380] ;  /* 0x0000e000ff047b82 */ /* 0x000e220000000a00 */
[C---:B------:R-:W-:Y:S02]  /*0690*/  VIADD R13, R11.reuse, 0x400 ;  /* 0x000004000b0d7836 */ /* 0x040fe40000000000 */
[----:B0-----:R-:W-:-:S05]  /*06a0*/  IMAD.WIDE R2, R11, 0x4, R4 ;  /* 0x000000040b027825 */ /* 0x001fca00078e0204 */
[----:B------:R-:W2:Y:S01]  /*06b0*/  LDG.E.CONSTANT R7, desc[UR6][R2.64] ;  /* 0x0000000602077981 */ /* 0x000ea2000c1e9900 */
[----:B------:R-:W-:-:S03]  /*06c0*/  IMAD.WIDE R4, R13, 0x4, R4 ;  /* 0x000000040d047825 */ /* 0x000fc600078e0204 */
[----:B------:R-:W2:Y:S04]  /*06d0*/  LDG.E.CONSTANT R6, desc[UR6][R2.64+0x400] ;  /* 0x0004000602067981 */ /* 0x000ea8000c1e9900 */
[----:B------:R-:W3:Y:S04]  /*06e0*/  LDG.E.CONSTANT R13, desc[UR6][R2.64+0x800] ;  /* 0x00080006020d7981 */ /* 0x000ee8000c1e9900 */
[----:B------:R-:W3:Y:S04]  /*06f0*/  LDG.E.CONSTANT R8, desc[UR6][R2.64+0xc00] ;  /* 0x000c000602087981 */ /* 0x000ee8000c1e9900 */
[----:B------:R-:W4:Y:S04]  /*0700*/  LDG.E.CONSTANT R15, desc[UR6][R4.64] ;  /* 0x00000006040f7981 */ /* 0x000f28000c1e9900 */
[----:B------:R-:W4:Y:S04]  /*0710*/  LDG.E.CONSTANT R10, desc[UR6][R4.64+0x400] ;  /* 0x00040006040a7981 */ /* 0x000f28000c1e9900 */
[----:B------:R-:W4:Y:S04]  /*0720*/  LDG.E.CONSTANT R17, desc[UR6][R4.64+0x800] ;  /* 0x0008000604117981 */ /* 0x000f28000c1e9900 */
[----:B------:R-:W4:Y:S01]  /*0730*/  LDG.E.CONSTANT R12, desc[UR6][R4.64+0xc00] ;  /* 0x000c0006040c7981 */ /* 0x000f22000c1e9900 */
[----:B------:R-:W-:Y:S01]  /*0740*/  PLOP3.LUT P0, PT, PT, PT, PT, 0x8, 0x80 ;  /* 0x000000000080781c */ /* 0x000fe20003f0e170 */
[----:B------:R-:W-:Y:S01]  /*0750*/  VIADD R11, R11, 0x800 ;  /* 0x000008000b0b7836 */ /* 0x000fe20000000000 */
[----:B--2--5:R-:W-:-:S04]  /*0760*/  IADD3 R6, PT, PT, R6, R7, R0 ;  /* 0x0000000706067210 */ /* 0x024fc80007ffe000 */
[----:B---3--:R-:W-:-:S04]  /*0770*/  IADD3 R6, PT, PT, R8, R13, R6 ;  /* 0x0000000d08067210 */ /* 0x008fc80007ffe006 */
[----:B----4-:R-:W-:-:S04]  /*0780*/  IADD3 R6, PT, PT, R10, R15, R6 ;  /* 0x0000000f0a067210 */ /* 0x010fc80007ffe006 */
[----:B------:R-:W-:-:S07]  /*0790*/  IADD3 R0, PT, PT, R12, R17, R6 ;  /* 0x000000110c007210 */ /* 0x000fce0007ffe006 */
.L_x_15:
[----:B------:R-:W-:Y:S05]  /*07a0*/  BSYNC.RECONVERGENT B2 ;  /* 0x0000000000027941 */ /* 0x000fea0003800200 */
.L_x_14:
[----:B------:R-:W-:-:S13]  /*07b0*/  ISETP.LT.OR P0, PT, R11, R20, P0 ;  /* 0x000000140b00720c */ /* 0x000fda0000701670 */
[----:B------:R-:W-:Y:S05]  /*07c0*/  @!P0 BRA `(.L_x_7) ;  /* 0x0000000000208947 */ /* 0x000fea0003800000 */
[----:B------:R-:W0:Y:S02]  /*07d0*/  LDC.64 R2, c[0x0][0x380] ;  /* 0x0000e000ff027b82 */ /* 0x000e240000000a00 */
[----:B0-----:R-:W-:-:S05]  /*07e0*/  IMAD.WIDE R2, R11, 0x4, R2 ;  /* 0x000000040b027825 */ /* 0x001fca00078e0202 */
[----:B------:R-:W2:Y:S04]  /*07f0*/  LDG.E.CONSTANT R5, desc[UR6][R2.64] ;  /* 0x0000000602057981 */ /* 0x000ea8000c1e9900 */
[----:B------:R-:W2:Y:S04]  /*0800*/  LDG.E.CONSTANT R4, desc[UR6][R2.64+0x400] ;  /* 0x0004000602047981 */ /* 0x000ea8000c1e9900 */
[----:B------:R-:W3:Y:S04]  /*0810*/  LDG.E.CONSTANT R7, desc[UR6][R2.64+0x800] ;  /* 0x0008000602077981 */ /* 0x000ee8000c1e9900 */
[----:B------:R-:W3:Y:S01]  /*0820*/  LDG.E.CONSTANT R6, desc[UR6][R2.64+0xc00] ;  /* 0x000c000602067981 */ /* 0x000ee2000c1e9900 */
[----:B--2--5:R-:W-:-:S04]  /*0830*/  IADD3 R0, PT, PT, R4, R5, R0 ;  /* 0x0000000504007210 */ /* 0x024fc80007ffe000 */
[----:B---3--:R-:W-:-:S07]  /*0840*/  IADD3 R0, PT, PT, R6, R7, R0 ;  /* 0x0000000706007210 */ /* 0x008fce0007ffe000 */
.L_x_7:
[----:B------:R-:W-:Y:S05]  /*0850*/  BSYNC.RECONVERGENT B1 ;  /* 0x0000000000017941 */ /* 0x000fea0003800200 */
.L_x_6:
[----:B------:R-:W-:-:S13]  /*0860*/  ISETP.GE.AND P0, PT, R20, 0x100, PT ;  /* 0x000001001400780c */ /* 0x000fda0003f06270 */
[----:B------:R-:W-:Y:S05]  /*0870*/  @!P0 BRA `(.L_x_16) ;  /* 0x0000000000ac8947 */ /* 0x000fea0003800000 */
[----:B------:R-:W1:Y:S01]  /*0880*/  S2R R6, SR_LANEID ;  /* 0x0000000000067919 */ /* 0x000e620000000000 */
[----:B0----5:R-:W0:Y:S01]  /*0890*/  SHFL.DOWN PT, R2, R0, 0x1, 0x1f ;  /* 0x08201f0000027f89 */ /* 0x021e2200000e0000 */
[C---:B-1----:R-:W-:Y:S02]  /*08a0*/  ISETP.GT.AND P0, PT, R6.reuse, 0x1e, PT ;  /* 0x0000001e0600780c */ /* 0x042fe40003f04270 */
[----:B------:R-:W-:Y:S02]  /*08b0*/  ISETP.NE.AND P1, PT, R6, RZ, PT ;  /* 0x000000ff0600720c */ /* 0x000fe40003f25270 */
[----:B0-----:R-:W-:Y:S02]  /*08c0*/  SEL R3, R2, RZ, !P0 ;  /* 0x000000ff02037207 */ /* 0x001fe40004000000 */
[----:B------:R-:W-:-:S03]  /*08d0*/  ISETP.GT.AND P0, PT, R6, 0x1d, PT ;  /* 0x0000001d0600780c */ /* 0x000fc60003f04270 */
[----:B------:R-:W-:-:S05]  /*08e0*/  IMAD.IADD R3, R3, 0x1, R0 ;  /* 0x0000000103037824 */ /* 0x000fca00078e0200 */
[----:B------:R-:W0:Y:S01]  /*08f0*/  SHFL.DOWN PT, R2, R3, 0x2, 0x1f ;  /* 0x08401f0003027f89 */ /* 0x000e2200000e0000 */
[----:B------:R-:W1:Y:S01]  /*0900*/  @!P1 S2R R7, SR_CgaCtaId ;  /* 0x0000000000079919 */ /* 0x000e620000008800 */
[----:B0-----:R-:W-:Y:S02]  /*0910*/  SEL R2, R2, RZ, !P0 ;  /* 0x000000ff02027207 */ /* 0x001fe40004000000 */
[----:B------:R-:W-:-:S03]  /*0920*/  ISETP.GT.AND P0, PT, R6, 0x1b, PT ;  /* 0x0000001b0600780c */ /* 0x000fc60003f04270 */
[----:B------:R-:W-:-:S05]  /*0930*/  IMAD.IADD R2, R3, 0x1, R2 ;  /* 0x0000000103027824 */ /* 0x000fca00078e0202 */
[----:B------:R-:W0:Y:S02]  /*0940*/  SHFL.DOWN PT, R4, R2, 0x4, 0x1f ;  /* 0x08801f0002047f89 */ /* 0x000e2400000e0000 */
[----:B0-----:R-:W-:Y:S02]  /*0950*/  SEL R5, R4, RZ, !P0 ;  /* 0x000000ff04057207 */ /* 0x001fe40004000000 */
[----:B------:R-:W-:Y:S02]  /*0960*/  ISETP.GT.AND P0, PT, R6, 0x17, PT ;  /* 0x000000170600780c */ /* 0x000fe40003f04270 */
[----:B------:R-:W-:Y:S01]  /*0970*/  @!P1 MOV R4, 0x400 ;  /* 0x0000040000049802 */ /* 0x000fe20000000f00 */
[----:B------:R-:W-:Y:S01]  /*0980*/  IMAD.IADD R5, R2, 0x1, R5 ;  /* 0x0000000102057824 */ /* 0x000fe200078e0205 */
[----:B------:R-:W-:Y:S02]  /*0990*/  @!P1 SHF.R.U32.HI R2, RZ, 0x3, R9 ;  /* 0x00000003ff029819 */ /* 0x000fe40000011609 */
[----:B-1----:R-:W-:-:S02]  /*09a0*/  @!P1 LEA R7, R7, R4, 0x18 ;  /* 0x0000000407079211 */ /* 0x002fc400078ec0ff */
[----:B------:R-:W0:Y:S01]  /*09b0*/  SHFL.DOWN PT, R0, R5, 0x8, 0x1f ;  /* 0x09001f0005007f89 */ /* 0x000e2200000e0000 */
[----:B------:R-:W-:-:S05]  /*09c0*/  @!P1 LOP3.LUT R2, R2, 0x7c, RZ, 0xc0, !PT ;  /* 0x0000007c02029812 */ /* 0x000fca00078ec0ff */
[----:B------:R-:W-:Y:S01]  /*09d0*/  @!P1 IMAD.IADD R2, R2, 0x1, R7 ;  /* 0x0000000102029824 */ /* 0x000fe200078e0207 */
[----:B0-----:R-:W-:Y:S02]  /*09e0*/  SEL R0, R0, RZ, !P0 ;  /* 0x000000ff00007207 */ /* 0x001fe40004000000 */
[----:B------:R-:W-:-:S03]  /*09f0*/  ISETP.GT.AND P0, PT, R6, 0xf, PT ;  /* 0x0000000f0600780c */ /* 0x000fc60003f04270 */
[----:B------:R-:W-:-:S05]  /*0a00*/  IMAD.IADD R0, R5, 0x1, R0 ;  /* 0x0000000105007824 */ /* 0x000fca00078e0200 */
[----:B------:R-:W0:Y:S02]  /*0a10*/  SHFL.DOWN PT, R3, R0, 0x10, 0x1f ;  /* 0x0a001f0000037f89 */ /* 0x000e2400000e0000 */
[----:B0-----:R-:W-:Y:S02]  /*0a20*/  SEL R3, R3, RZ, !P0 ;  /* 0x000000ff03037207 */ /* 0x001fe40004000000 */
[----:B------:R-:W-:-:S03]  /*0a30*/  ISETP.NE.AND P0, PT, R9, RZ, PT ;  /* 0x000000ff0900720c */ /* 0x000fc60003f05270 */
[----:B------:R-:W-:-:S05]  /*0a40*/  IMAD.IADD R3, R0, 0x1, R3 ;  /* 0x0000000100037824 */ /* 0x000fca00078e0203 */
[----:B------:R0:W-:Y:S01]  /*0a50*/  @!P1 STS [R2+0x8], R3 ;  /* 0x0000080302009388 */ /* 0x0001e20000000800 */
[----:B------:R-:W-:Y:S06]  /*0a60*/  BAR.SYNC.DEFER_BLOCKING 0x0 ;  /* 0x0000000000007b1d */ /* 0x000fec0000010000 */
[----:B------:R-:W-:Y:S05]  /*0a70*/  @P0 BRA `(.L_x_17) ;  /* 0x0000002c00ac0947 */ /* 0x000fea0003800000 */
[----:B------:R-:W1:Y:S01]  /*0a80*/  S2UR UR5, SR_CgaCtaId ;  /* 0x00000000000579c3 */ /* 0x000e620000008800 */
[----:B------:R-:W-:Y:S02]  /*0a90*/  UMOV UR4, 0x400 ;  /* 0x0000040000047882 */ /* 0x000fe40000000000 */
[----:B-1----:R-:W-:-:S09]  /*0aa0*/  ULEA UR4, UR5, UR4, 0x18 ;  /* 0x0000000405047291 */ /* 0x002fd2000f8ec0ff */
[----:B------:R-:W-:Y:S04]  /*0ab0*/  LDS R0, [UR4+0xc] ;  /* 0x00000c04ff007984 */ /* 0x000fe80008000800 */
[----:B------:R-:W1:Y:S04]  /*0ac0*/  LDS.128 R4, [UR4+0x10] ;  /* 0x00001004ff047984 */ /* 0x000e680008000c00 */
[----:B------:R-:W2:Y:S01]  /*0ad0*/  LDS.64 R8, [UR4+0x20] ;  /* 0x00002004ff087984 */ /* 0x000ea20008000a00 */
[----:B-1----:R-:W-:-:S04]  /*0ae0*/  IADD3 R0, PT, PT, R4, R0, R3 ;  /* 0x0000000004007210 */ /* 0x002fc80007ffe003 */
[----:B------:R-:W-:-:S04]  /*0af0*/  IADD3 R0, PT, PT, R6, R0, R5 ;  /* 0x0000000006007210 */ /* 0x000fc80007ffe005 */
[----:B--2---:R-:W-:-:S05]  /*0b00*/  IADD3 R0, PT, PT, R8, R0, R7 ;  /* 0x0000000008007210 */ /* 0x004fca0007ffe007 */
[----:B0-----:R-:W-:Y:S01]  /*0b10*/  IMAD.IADD R3, R0, 0x1, R9 ;  /* 0x0000000100037824 */ /* 0x001fe200078e0209 */
[----:B------:R-:W-:Y:S06]  /*0b20*/  BRA `(.L_x_17) ;  /* 0x0000002c00807947 */ /* 0x000fec0003800000 */
.L_x_16:
[----:B0-----:R-:W-:Y:S01]  /*0b30*/  LOP3.LUT R2, R9, 0x3e0, RZ, 0xc0, !PT ;  /* 0x000003e009027812 */ /* 0x001fe200078ec0ff */
[----:B------:R-:W0:Y:S03]  /*0b40*/  S2R R8, SR_LANEID ;  /* 0x0000000000087919 */ /* 0x000e260000000000 */
[----:B------:R-:W-:Y:S01]  /*0b50*/  LOP3.LUT R5, RZ, R2, RZ, 0x33, !PT ;  /* 0x00000002ff057212 */ /* 0x000fe200078e33ff */
[----:B------:R-:W-:-:S04]  /*0b60*/  VIADD R3, R2, 0x20 ;  /* 0x0000002002037836 */ /* 0x000fc80000000000 */
[----:B------:R-:W-:Y:S01]  /*0b70*/  IMAD.IADD R5, R5, 0x1, R20 ;  /* 0x0000000105057824 */ /* 0x000fe200078e0214 */
[----:B------:R-:W-:-:S04]  /*0b80*/  ISETP.GT.AND P0, PT, R3, R20, PT ;  /* 0x000000140300720c */ /* 0x000fc80003f04270 */
[----:B------:R-:W-:-:S05]  /*0b90*/  SEL R5, R5, 0x1f, P0 ;  /* 0x0000001f05057807 */ /* 0x000fca0000000000 */
[----:B-----5:R-:W1:Y:S01]  /*0ba0*/  SHFL.DOWN PT, R2, R0, 0x1, R5 ;  /* 0x0820000000027989 */ /* 0x020e6200000e0005 */
[CC--:B0-----:R-:W-:Y:S01]  /*0bb0*/  ISETP.GE.AND P0, PT, R8.reuse, R5.reuse, PT ;  /* 0x000000050800720c */ /* 0x0c1fe20003f06270 */
[C---:B------:R-:W-:Y:S01]  /*0bc0*/  VIADD R4, R8.reuse, 0x2 ;  /* 0x0000000208047836 */ /* 0x040fe20000000000 */
[C---:B------:R-:W-:Y:S01]  /*0bd0*/  ISETP.NE.AND P1, PT, R8.reuse, RZ, PT ;  /* 0x000000ff0800720c */ /* 0x040fe20003f25270 */
[----:B------:R-:W-:Y:S01]  /*0be0*/  VIADD R6, R8, 0x4 ;  /* 0x0000000408067836 */ /* 0x000fe20000000000 */
[----:B-1----:R-:W-:Y:S02]  /*0bf0*/  SEL R3, R2, RZ, !P0 ;  /* 0x000000ff02037207 */ /* 0x002fe40004000000 */
[----:B------:R-:W-:-:S03]  /*0c00*/  ISETP.GT.AND P0, PT, R4, R5, PT ;  /* 0x000000050400720c */ /* 0x000fc60003f04270 */
[----:B------:R-:W-:-:S06]  /*0c10*/  IMAD.IADD R2, R3, 0x1, R0 ;  /* 0x0000000103027824 */ /* 0x000fcc00078e0200 */
[----:B------:R-:W0:Y:S01]  /*0c20*/  @!P1 S2R R10, SR_CgaCtaId ;  /* 0x00000000000a9919 */ /* 0x000e220000008800 */
[----:B------:R-:W-:Y:S01]  /*0c30*/  @!P1 MOV R7, 0x400 ;  /* 0x0000040000079802 */ /* 0x000fe20000000f00 */
[----:B------:R-:W1:Y:S02]  /*0c40*/  SHFL.DOWN PT, R3, R2, 0x2, R5 ;  /* 0x0840000002037989 */ /* 0x000e6400000e0005 */
[----:B-1----:R-:W-:Y:S02]  /*0c50*/  SEL R3, R3, RZ, !P0 ;  /* 0x000000ff03037207 */ /* 0x002fe40004000000 */
[----:B------:R-:W-:Y:S02]  /*0c60*/  ISETP.GT.AND P0, PT, R6, R5, PT ;  /* 0x000000050600720c */ /* 0x000fe40003f04270 */
[----:B------:R-:W-:Y:S01]  /*0c70*/  @!P1 SHF.R.U32.HI R6, RZ, 0x3, R9 ;  /* 0x00000003ff069819 */ /* 0x000fe20000011609 */
[----:B------:R-:W-:Y:S01]  /*0c80*/  IMAD.IADD R4, R2, 0x1, R3 ;  /* 0x0000000102047824 */ /* 0x000fe200078e0203 */
[----:B0-----:R-:W-:Y:S01]  /*0c90*/  @!P1 LEA R7, R10, R7, 0x18 ;  /* 0x000000070a079211 */ /* 0x001fe200078ec0ff */
[----:B------:R-:W-:Y:S01]  /*0ca0*/  VIADD R2, R8, 0x8 ;  /* 0x0000000808027836 */ /* 0x000fe20000000000 */
[----:B------:R-:W-:-:S02]  /*0cb0*/  @!P1 LOP3.LUT R6, R6, 0x7c, RZ, 0xc0, !PT ;  /* 0x0000007c06069812 */ /* 0x000fc400078ec0ff */
[----:B------:R-:W0:Y:S03]  /*0cc0*/  SHFL.DOWN PT, R3, R4, 0x4, R5 ;  /* 0x0880000004037989 */ /* 0x000e2600000e0005 */
[----:B------:R-:W-:Y:S01]  /*0cd0*/  @!P1 IMAD.IADD R6, R6, 0x1, R7 ;  /* 0x0000000106069824 */ /* 0x000fe200078e0207 */
[----:B0-----:R-:W-:Y:S02]  /*0ce0*/  SEL R3, R3, RZ, !P0 ;  /* 0x000000ff03037207 */ /* 0x001fe40004000000 */
[----:B------:R-:W-:-:S03]  /*0cf0*/  ISETP.GT.AND P0, PT, R2, R5, PT ;  /* 0x000000050200720c */ /* 0x000fc60003f04270 */
[----:B------:R-:W-:Y:S02]  /*0d00*/  IMAD.IADD R0, R4, 0x1, R3 ;  /* 0x0000000104007824 */ /* 0x000fe400078e0203 */
[----:B------:R-:W-:-:S03]  /*0d10*/  VIADD R4, R8, 0x10 ;  /* 0x0000001008047836 */ /* 0x000fc60000000000 */
[----:B------:R-:W0:Y:S02]  /*0d20*/  SHFL.DOWN PT, R3, R0, 0x8, R5 ;  /* 0x0900000000037989 */ /* 0x000e2400000e0005 */
[----:B0-----:R-:W-:Y:S02]  /*0d30*/  SEL R3, R3, RZ, !P0 ;  /* 0x000000ff03037207 */ /* 0x001fe40004000000 */
[----:B------:R-:W-:-:S03]  /*0d40*/  ISETP.GT.AND P0, PT, R4, R5, PT ;  /* 0x000000050400720c */ /* 0x000fc60003f04270 */
[----:B------:R-:W-:-:S05]  /*0d50*/  IMAD.IADD R2, R0, 0x1, R3 ;  /* 0x0000000100027824 */ /* 0x000fca00078e0203 */
[----:B------:R-:W0:Y:S02]  /*0d60*/  SHFL.DOWN PT, R3, R2, 0x10, R5 ;  /* 0x0a00000002037989 */ /* 0x000e2400000e0005 */
[----:B0-----:R-:W-:Y:S02]  /*0d70*/  SEL R3, R3, RZ, !P0 ;  /* 0x000000ff03037207 */ /* 0x001fe40004000000 */
[----:B------:R-:W-:-:S03]  /*0d80*/  ISETP.NE.AND P0, PT, R9, RZ, PT ;  /* 0x000000ff0900720c */ /* 0x000fc60003f05270 */
[----:B------:R-:W-:-:S05]  /*0d90*/  IMAD.IADD R3, R2, 0x1, R3 ;  /* 0x0000000102037824 */ /* 0x000fca00078e0203 */
[----:B------:R4:W-:Y:S01]  /*0da0*/  @!P1 STS [R6+0x8], R3 ;  /* 0x0000080306009388 */ /* 0x0009e20000000800 */
[----:B------:R-:W-:Y:S06]  /*0db0*/  BAR.SYNC.DEFER_BLOCKING 0x0 ;  /* 0x0000000000007b1d */ /* 0x000fec0000010000 */
[----:B------:R-:W-:Y:S05]  /*0dc0*/  @P0 BRA `(.L_x_17) ;  /* 0x0000002800d80947 */ /* 0x000fea0003800000 */
[----:B------:R-:W0:Y:S01]  /*0dd0*/  S2UR UR5, SR_CgaCtaId ;  /* 0x00000000000579c3 */ /* 0x000e220000008800 */
[----:B------:R-:W-:Y:S01]  /*0de0*/  UMOV UR4, 0x400 ;  /* 0x0000040000047882 */ /* 0x000fe20000000000 */
[C---:B------:R-:W-:Y:S02]  /*0df0*/  ISETP.GT.AND P2, PT, R20.reuse, 0x40, PT ;  /* 0x000000401400780c */ /* 0x040fe40003f44270 */
[C---:B------:R-:W-:Y:S02]  /*0e00*/  ISETP.GT.AND P1, PT, R20.reuse, 0x20, PT ;  /* 0x000000201400780c */ /* 0x040fe40003f24270 */
[----:B------:R-:W-:Y:S01]  /*0e10*/  ISETP.GT.AND P3, PT, R20, 0x80, PT ;  /* 0x000000801400780c */ /* 0x000fe20003f64270 */
[----:B0-----:R-:W-:-:S09]  /*0e20*/  ULEA UR4, UR5, UR4, 0x18 ;  /* 0x0000000405047291 */ /* 0x001fd2000f8ec0ff */
[----:B----4-:R-:W0:Y:S04]  /*0e30*/  LDS.128 R4, [UR4+0x10] ;  /* 0x00001004ff047984 */ /* 0x010e280008000c00 */
[----:B------:R-:W1:Y:S04]  /*0e40*/  LDS R0, [UR4+0xc] ;  /* 0x00000c04ff007984 */ /* 0x000e680008000800 */
[----:B------:R-:W2:Y:S01]  /*0e50*/  LDS.64 R8, [UR4+0x20] ;  /* 0x00002004ff087984 */ /* 0x000ea20008000a00 */
[----:B0-----:R-:W-:Y:S02]  /*0e60*/  SEL R4, R4, RZ, P2 ;  /* 0x000000ff04047207 */ /* 0x001fe40001000000 */
[----:B------:R-:W-:-:S02]  /*0e70*/  ISETP.GT.AND P2, PT, R20, 0x60, PT ;  /* 0x000000601400780c */ /* 0x000fc40003f44270 */
[----:B-1----:R-:W-:Y:S02]  /*0e80*/  SEL R0, R0, RZ, P1 ;  /* 0x000000ff00007207 */ /* 0x002fe40000800000 */
[----:B------:R-:W-:Y:S02]  /*0e90*/  SEL R5, R5, RZ, P2 ;  /* 0x000000ff05057207 */ /* 0x000fe40001000000 */
[----:B------:R-:W-:Y:S02]  /*0ea0*/  IADD3 R0, PT, PT, R4, R0, R3 ;  /* 0x0000000004007210 */ /* 0x000fe40007ffe003 */
[----:B------:R-:W-:Y:S02]  /*0eb0*/  ISETP.GT.AND P1, PT, R20, 0xa0, PT ;  /* 0x000000a01400780c */ /* 0x000fe40003f24270 */
[----:B------:R-:W-:Y:S02]  /*0ec0*/  SEL R6, R6, RZ, P3 ;  /* 0x000000ff06067207 */ /* 0x000fe40001800000 */
[----:B------:R-:W-:-:S02]  /*0ed0*/  ISETP.GT.AND P2, PT, R20, 0xc0, PT ;  /* 0x000000c01400780c */ /* 0x000fc40003f44270 */
[----:B------:R-:W-:Y:S02]  /*0ee0*/  ISETP.GT.AND P3, PT, R20, 0xe0, PT ;  /* 0x000000e01400780c */ /* 0x000fe40003f64270 */
[----:B------:R-:W-:Y:S02]  /*0ef0*/  SEL R7, R7, RZ, P1 ;  /* 0x000000ff07077207 */ /* 0x000fe40000800000 */
[----:B------:R-:W-:Y:S02]  /*0f00*/  IADD3 R0, PT, PT, R6, R0, R5 ;  /* 0x0000000006007210 */ /* 0x000fe40007ffe005 */
[----:B--2---:R-:W-:Y:S02]  /*0f10*/  SEL R8, R8, RZ, P2 ;  /* 0x000000ff08087207 */ /* 0x004fe40001000000 */
[----:B------:R-:W-:Y:S02]  /*0f20*/  SEL R9, R9, RZ, P3 ;  /* 0x000000ff09097207 */ /* 0x000fe40001800000 */
[----:B------:R-:W-:-:S05]  /*0f30*/  IADD3 R0, PT, PT, R8, R0, R7 ;  /* 0x0000000008007210 */ /* 0x000fca0007ffe007 */
[----:B------:R-:W-:Y:S01]  /*0f40*/  IMAD.IADD R3, R0, 0x1, R9 ;  /* 0x0000000100037824 */ /* 0x000fe200078e0209 */
[----:B------:R-:W-:Y:S06]  /*0f50*/  BRA `(.L_x_17) ;  /* 0x0000002800747947 */ /* 0x000fec0003800000 */
.L_x_3:
[----:B------:R-:W0:Y:S01]  /*0f60*/  S2R R0, SR_TID.X ;  /* 0x0000000000007919 */ /* 0x000e220000002100 */
[----:B------:R-:W1:Y:S01]  /*0f70*/  LDC.64 R2, c[0x0][0x380] ;  /* 0x0000e000ff027b82 */ /* 0x000e620000000a00 */
[----:B0-----:R-:W-:-:S04]  /*0f80*/  IMAD.SHL.U32 R5, R0, 0x4, RZ ;  /* 0x0000000400057824 */ /* 0x001fc800078e00ff */
[----:B-1----:R-:W-:-:S05]  /*0f90*/  IMAD.WIDE.U32 R2, R5, 0x4, R2 ;  /* 0x0000000405027825 */ /* 0x002fca00078e0002 */
[----:B------:R-:W2:Y:S04]  /*0fa0*/  LDG.E.128.CONSTANT R4, desc[UR6][R2.64] ;  /* 0x0000000602047981 */ /* 0x000ea8000c1e9d00 */
[----:B------:R-:W3:Y:S04]  /*0fb0*/  LDG.E.128.CONSTANT R8, desc[UR6][R2.64+0x1000] ;  /* 0x0010000602087981 */ /* 0x000ee8000c1e9d00 */
[----:B------:R-:W4:Y:S04]  /*0fc0*/  LDG.E.128.CONSTANT R12, desc[UR6][R2.64+0x2000] ;  /* 0x00200006020c7981 */ /* 0x000f28000c1e9d00 */
[----:B------:R-:W5:Y:S01]  /*0fd0*/  LDG.E.128.CONSTANT R16, desc[UR6][R2.64+0x3000] ;  /* 0x0030000602107981 */ /* 0x000f62000c1e9d00 */
[----:B------:R-:W-:Y:S01]  /*0fe0*/  ISETP.GE.U32.AND P0, PT, R20, 0x2000, PT ;  /* 0x000020001400780c */ /* 0x000fe20003f06070 */
[----:B------:R-:W-:Y:S01]  /*0ff0*/  IMAD.MOV.U32 R23, RZ, RZ, 0x1000 ;  /* 0x00001000ff177424 */ /* 0x000fe200078e00ff */
[----:B--2---:R-:W-:-:S04]  /*1000*/  IADD3 R5, PT, PT, R6, R5, R4 ;  /* 0x0000000506057210 */ /* 0x004fc80007ffe004 */
[----:B---3--:R-:W-:-:S04]  /*1010*/  IADD3 R5, PT, PT, R8, R7, R5 ;  /* 0x0000000708057210 */ /* 0x008fc80007ffe005 */
[----:B------:R-:W-:-:S04]  /*1020*/  IADD3 R5, PT, PT, R10, R9, R5 ;  /* 0x000000090a057210 */ /* 0x000fc80007ffe005 */
[----:B----4-:R-:W-:-:S04]  /*1030*/  IADD3 R5, PT, PT, R12, R11, R5 ;  /* 0x0000000b0c057210 */ /* 0x010fc80007ffe005 */
[----:B------:R-:W-:-:S04]  /*1040*/  IADD3 R5, PT, PT, R14, R13, R5 ;  /* 0x0000000d0e057210 */ /* 0x000fc80007ffe005 */
[----:B-----5:R-:W-:-:S04]  /*1050*/  IADD3 R5, PT, PT, R16, R15, R5 ;  /* 0x0000000f10057210 */ /* 0x020fc80007ffe005 */
[----:B------:R-:W-:-:S05]  /*1060*/  IADD3 R5, PT, PT, R18, R17, R5 ;  /* 0x0000001112057210 */ /* 0x000fca0007ffe005 */
[----:B------:R-:W-:Y:S01]  /*1070*/  IMAD.IADD R21, R19, 0x1, R5 ;  /* 0x0000000113157824 */ /* 0x000fe200078e0205 */
[----:B------:R-:W-:Y:S06]  /*1080*/  @!P0 BRA `(.L_x_18) ;  /* 0x00000000005c8947 */ /* 0x000fec0003800000 */
[----:B------:R-:W0:Y:S01]  /*1090*/  LDC R24, c[0x0][0x390] ;  /* 0x0000e400ff187b82 */ /* 0x000e220000000800 */
[----:B------:R-:W-:Y:S02]  /*10a0*/  VIADD R22, R20, 0xfffff000 ;  /* 0xfffff00014167836 */ /* 0x000fe40000000000 */
[----:B------:R-:W-:-:S07]  /*10b0*/  IMAD.MOV.U32 R23, RZ, RZ, 0x1000 ;  /* 0x00001000ff177424 */ /* 0x000fce00078e00ff */
.L_x_20:
[----:B------:R-:W-:-:S05]  /*10c0*/  IMAD.WIDE R26, R23, 0x4, R2 ;  /* 0x00000004171a7825 */ /* 0x000fca00078e0202 */
[----:B------:R-:W2:Y:S04]  /*10d0*/  LDG.E.128.CONSTANT R12, desc[UR6][R26.64] ;  /* 0x000000061a0c7981 */ /* 0x000ea8000c1e9d00 */
[----:B------:R-:W3:Y:S04]  /*10e0*/  LDG.E.128.CONSTANT R16, desc[UR6][R26.64+0x1000] ;  /* 0x001000061a107981 */ /* 0x000ee8000c1e9d00 */
[----:B------:R-:W4:Y:S04]  /*10f0*/  LDG.E.128.CONSTANT R4, desc[UR6][R26.64+0x2000] ;  /* 0x002000061a047981 */ /* 0x000f28000c1e9d00 */
[----:B------:R-:W5:Y:S01]  /*1100*/  LDG.E.128.CONSTANT R8, desc[UR6][R26.64+0x3000] ;  /* 0x003000061a087981 */ /* 0x000f62000c1e9d00 */
[----:B0-----:R-:W-:Y:S01]  /*1110*/  IMAD.MOV.U32 R20, RZ, RZ, R24 ;  /* 0x000000ffff147224 */ /* 0x001fe200078e0018 */
[----:B--2---:R-:W-:-:S04]  /*1120*/  IADD3 R13, PT, PT, R13, R12, R21 ;  /* 0x0000000c0d0d7210 */ /* 0x004fc80007ffe015 */
[----:B------:R-:W-:-:S04]  /*1130*/  IADD3 R13, PT, PT, R15, R14, R13 ;  /* 0x0000000e0f0d7210 */ /* 0x000fc80007ffe00d */
[----:B---3--:R-:W-:-:S04]  /*1140*/  IADD3 R13, PT, PT, R17, R16, R13 ;  /* 0x00000010110d7210 */ /* 0x008fc80007ffe00d */
[----:B------:R-:W-:-:S04]  /*1150*/  IADD3 R13, PT, PT, R19, R18, R13 ;  /* 0x00000012130d7210 */ /* 0x000fc80007ffe00d */
[----:B----4-:R-:W-:Y:S01]  /*1160*/  IADD3 R13, PT, PT, R5, R4, R13 ;  /* 0x00000004050d7210 */ /* 0x010fe20007ffe00d */
[----:B------:R-:W-:-:S03]  /*1170*/  IMAD.IADD R4, R20, 0x1, -R23 ;  /* 0x0000000114047824 */ /* 0x000fc600078e0a17 */
[----:B------:R-:W-:Y:S02]  /*1180*/  IADD3 R13, PT, PT, R7, R6, R13 ;  /* 0x00000006070d7210 */ /* 0x000fe40007ffe00d */
[----:B------:R-:W-:Y:S02]  /*1190*/  ISETP.GE.AND P0, PT, R4, 0x1000, PT ;  /* 0x000010000400780c */ /* 0x000fe40003f06270 */
[----:B-----5:R-:W-:-:S04]  /*11a0*/  IADD3 R13, PT, PT, R9, R8, R13 ;  /* 0x00000008090d7210 */ /* 0x020fc80007ffe00d */
[----:B------:R-:W-:-:S07]  /*11b0*/  IADD3 R21, PT, PT, R11, R10, R13 ;  /* 0x0000000a0b157210 */ /* 0x000fce0007ffe00d */
[----:B------:R-:W-:Y:S05]  /*11c0*/  @!P0 BRA `(.L_x_19) ;  /* 0x0000000400fc8947 */ /* 0x000fea0003800000 */
[----:B------:R-:W-:-:S05]  /*11d0*/  VIADD R23, R23, 0x1000 ;  /* 0x0000100017177836 */ /* 0x000fca0000000000 */
[----:B------:R-:W-:-:S13]  /*11e0*/  ISETP.GT.AND P0, PT, R23, R22, PT ;  /* 0x000000161700720c */ /* 0x000fda0003f04270 */
[----:B------:R-:W-:Y:S05]  /*11f0*/  @!P0 BRA `(.L_x_20) ;  /* 0xfffffffc00b08947 */ /* 0x000fea000383ffff */
.L_x_18:
[----:B------:R-:W-:-:S13]  /*1200*/  ISETP.GE.AND P0, PT, R23, R20, PT ;  /* 0x000000141700720c */ /* 0x000fda0003f06270 */
[----:B------:R-:W-:Y:S05]  /*1210*/  @P0 BRA `(.L_x_19) ;  /* 0x0000000400e80947 */ /* 0x000fea0003800000 */
[----:B------:R-:W-:Y:S01]  /*1220*/  IMAD.IADD R9, R20, 0x1, -R23 ;  /* 0x0000000114097824 */ /* 0x000fe200078e0a17 */
[----:B------:R-:W-:Y:S04]  /*1230*/  BSSY.RECONVERGENT B1, `(.L_x_19) ;  /* 0x0000078000017945 */ /* 0x000fe80003800200 */
[----:B------:R-:W-:-:S13]  /*1240*/  ISETP.GE.AND P0, PT, R0, R9, PT ;  /* 0x000000090000720c */ /* 0x000fda0003f06270 */
[----:B------:R-:W-:Y:S05]  /*1250*/  @P0 BRA `(.L_x_21) ;  /* 0x0000000400d40947 */ /* 0x000fea0003800000 */
[----:B------:R-:W-:Y:S01]  /*1260*/  LOP3.LUT R2, RZ, R0, RZ, 0x33, !PT ;  /* 0x00000000ff027212 */ /* 0x000fe200078e33ff */
[----:B------:R-:W-:Y:S01]  /*1270*/  BSSY.RECONVERGENT B2, `(.L_x_22) ;  /* 0x0000015000027945 */ /* 0x000fe20003800200 */
[----:B------:R-:W-:Y:S02]  /*1280*/  IMAD.MOV.U32 R8, RZ, RZ, R0 ;  /* 0x000000ffff087224 */ /* 0x000fe400078e0000 */
[----:B------:R-:W-:-:S04]  /*1290*/  IADD3 R2, PT, PT, -R23, R20, R2 ;  /* 0x0000001417027210 */ /* 0x000fc80007ffe102 */
[C---:B------:R-:W-:Y:S02]  /*12a0*/  LOP3.LUT R3, R2.reuse, 0x300, RZ, 0xc0, !PT ;  /* 0x0000030002037812 */ /* 0x040fe400078ec0ff */
[----:B------:R-:W-:Y:S02]  /*12b0*/  ISETP.GE.U32.AND P1, PT, R2, 0x300, PT ;  /* 0x000003000200780c */ /* 0x000fe40003f26070 */
[----:B------:R-:W-:-:S13]  /*12c0*/  ISETP.NE.AND P0, PT, R3, 0x300, PT ;  /* 0x000003000300780c */ /* 0x000fda0003f05270 */
[----:B------:R-:W-:Y:S05]  /*12d0*/  @!P0 BRA `(.L_x_23) ;  /* 0x0000000000388947 */ /* 0x000fea0003800000 */
[----:B------:R-:W0:Y:S01]  /*12e0*/  LDC.64 R4, c[0x0][0x380] ;  /* 0x0000e000ff047b82 */ /* 0x000e220000000a00 */
[----:B------:R-:W-:Y:S01]  /*12f0*/  LEA.HI R2, R2, 0x1, RZ, 0x18 ;  /* 0x0000000102027811 */ /* 0x000fe200078fc0ff */
[----:B------:R-:W-:Y:S02]  /*1300*/  IMAD.IADD R7, R0, 0x1, R23 ;  /* 0x0000000100077824 */ /* 0x000fe400078e0217 */
[----:B------:R-:W-:Y:S01]  /*1310*/  IMAD.MOV.U32 R8, RZ, RZ, R0 ;  /* 0x000000ffff087224 */ /* 0x000fe200078e0000 */
[----:B------:R-:W-:-:S05]  /*1320*/  LOP3.LUT R2, R2, 0x3, RZ, 0xc0, !PT ;  /* 0x0000000302027812 */ /* 0x000fca00078ec0ff */
[----:B------:R-:W-:-:S07]  /*1330*/  IMAD.MOV R6, RZ, RZ, -R2 ;  /* 0x000000ffff067224 */ /* 0x000fce00078e0a02 */
.L_x_24:
[----:B0-----:R-:W-:-:S06]  /*1340*/  IMAD.WIDE.U32 R2, R7, 0x4, R4 ;  /* 0x0000000407027825 */ /* 0x001fcc00078e0004 */
[----:B------:R-:W2:Y:S01]  /*1350*/  LDG.E.CONSTANT R2, desc[UR6][R2.64] ;  /* 0x0000000602027981 */ /* 0x000ea2000c1e9900 */
[----:B------:R-:W-:Y:S02]  /*1360*/  VIADD R6, R6, 0x1 ;  /* 0x0000000106067836 */ /* 0x000fe40000000000 */
[----:B------:R-:W-:Y:S02]  /*1370*/  VIADD R8, R8, 0x100 ;  /* 0x0000010008087836 */ /* 0x000fe40000000000 */
[----:B------:R-:W-:Y:S01]  /*1380*/  VIADD R7, R7, 0x100 ;  /* 0x0000010007077836 */ /* 0x000fe20000000000 */
[----:B------:R-:W-:Y:S01]  /*1390*/  ISETP.NE.AND P0, PT, R6, RZ, PT ;  /* 0x000000ff0600720c */ /* 0x000fe20003f05270 */
[----:B--2---:R-:W-:-:S12]  /*13a0*/  IMAD.IADD R21, R2, 0x1, R21 ;  /* 0x0000000102157824 */ /* 0x004fd800078e0215 */
[----:B------:R-:W-:Y:S05]  /*13b0*/  @P0 BRA `(.L_x_24) ;  /* 0xfffffffc00e00947 */ /* 0x000fea000383ffff */
.L_x_23:
[----:B------:R-:W-:Y:S05]  /*13c0*/  BSYNC.RECONVERGENT B2 ;  /* 0x0000000000027941 */ /* 0x000fea0003800200 */
.L_x_22:
[----:B------:R-:W-:Y:S05]  /*13d0*/  @!P1 BRA `(.L_x_21) ;  /* 0x0000000400749947 */ /* 0x000fea0003800000 */
[----:B------:R-:W0:Y:S01]  /*13e0*/  LDCU.64 UR4, c[0x0][0x380] ;  /* 0x00007000ff0477ac */ /* 0x000e220008000a00 */
[----:B------:R-:W-:Y:S01]  /*13f0*/  IMAD.IADD R5, R9, 0x1, -R8 ;  /* 0x0000000109057824 */ /* 0x000fe200078e0a08 */
[C---:B------:R-:W-:Y:S01]  /*1400*/  IADD3 R3, P0, PT, R8.reuse, R23, RZ ;  /* 0x0000001708037210 */ /* 0x040fe20007f1e0ff */
[----:B------:R-:W-:Y:S01]  /*1410*/  BSSY.RECONVERGENT B2, `(.L_x_25) ;  /* 0x0000033000027945 */ /* 0x000fe20003800200 */
[----:B------:R-:W-:Y:S02]  /*1420*/  IMAD.IADD R23, R8, 0x1, R23 ;  /* 0x0000000108177824 */ /* 0x000fe400078e0217 */
[----:B------:R-:W-:Y:S01]  /*1430*/  ISETP.GT.AND P1, PT, R5, 0xc00, PT ;  /* 0x00000c000500780c */ /* 0x000fe20003f24270 */
[----:B------:R-:W-:Y:S01]  /*1440*/  IMAD.X R4, RZ, RZ, RZ, P0 ;  /* 0x000000ffff047224 */ /* 0x000fe200000e06ff */
[----:B0-----:R-:W-:-:S04]  /*1450*/  LEA R2, P0, R3, UR4, 0x2 ;  /* 0x0000000403027c11 */ /* 0x001fc8000f8010ff */
[----:B------:R-:W-:Y:S02]  /*1460*/  LEA.HI.X R3, R3, UR5, R4, 0x2, P0 ;  /* 0x0000000503037c11 */ /* 0x000fe400080f1404 */
[----:B------:R-:W-:-:S05]  /*1470*/  IADD3 R2, P0, PT, R2, 0x800, RZ ;  /* 0x0000080002027810 */ /* 0x000fca0007f1e0ff */
[----:B------:R-:W-:Y:S01]  /*1480*/  IMAD.X R3, RZ, RZ, R3, P0 ;  /* 0x000000ffff037224 */ /* 0x000fe200000e0603 */
[----:B------:R-:W-:Y:S01]  /*1490*/  PLOP3.LUT P0, PT, PT, PT, PT, 0x80, 0x8 ;  /* 0x000000000008781c */ /* 0x000fe20003f0f070 */
[----:B------:R-:W-:-:S12]  /*14a0*/  @!P1 BRA `(.L_x_26) ;  /* 0x0000000000a49947 */ /* 0x000fd80003800000 */
[----:B------:R-:W-:Y:S01]  /*14b0*/  PLOP3.LUT P0, PT, PT, PT, PT, 0x8, 0x80 ;  /* 0x000000000080781c */ /* 0x000fe20003f0e170 */
[----:B------:R-:W-:-:S12]  /*14c0*/  VIADD R11, R9, 0xfffff400 ;  /* 0xfffff400090b7836 */ /* 0x000fd80000000000 */
.L_x_27:
[----:B------:R-:W0:Y:S01]  /*14d0*/  LDC.64 R4, c[0x0][0x380] ;  /* 0x0000e000ff047b82 */ /* 0x000e220000000a00 */
[C---:B------:R-:W-:Y:S01]  /*14e0*/  VIADD R27, R23.reuse, 0x400 ;  /* 0x00000400171b7836 */ /* 0x040fe20000000000 */
[----:B------:R-:W2:Y:S01]  /*14f0*/  LDG.E.CONSTANT R12, desc[UR6][R2.64+-0x400] ;  /* 0xfffc0006020c7981 */ /* 0x000ea2000c1e9900 */
[----:B------:R-:W-:-:S03]  /*1500*/  VIADD R7, R23, 0x800 ;  /* 0x0000080017077836 */ /* 0x000fc60000000000 */
[----:B------:R-:W3:Y:S04]  /*1510*/  LDG.E.CONSTANT R18, desc[UR6][R2.64] ;  /* 0x0000000602127981 */ /* 0x000ee8000c1e9900 */
[----:B------:R-:W3:Y:S04]  /*1520*/  LDG.E.CONSTANT R17, desc[UR6][R2.64+0x400] ;  /* 0x0004000602117981 */ /* 0x000ee8000c1e9900 */
[----:B------:R-:W4:Y:S01]  /*1530*/  LDG.E.CONSTANT R15, desc[UR6][R2.64+0xc00] ;  /* 0x000c0006020f7981 */ /* 0x000f22000c1e9900 */
[----:B------:R-:W-:-:S03]  /*1540*/  VIADD R29, R23, 0xc00 ;  /* 0x00000c00171d7836 */ /* 0x000fc60000000000 */
[----:B------:R-:W5:Y:S04]  /*1550*/  LDG.E.CONSTANT R14, desc[UR6][R2.64+0x1000] ;  /* 0x00100006020e7981 */ /* 0x000f68000c1e9900 */
[----:B------:R-:W5:Y:S01]  /*1560*/  LDG.E.CONSTANT R13, desc[UR6][R2.64+0x1400] ;  /* 0x00140006020d7981 */ /* 0x000f62000c1e9900 */
[----:B0-----:R-:W-:-:S03]  /*1570*/  IMAD.WIDE.U32 R24, R23, 0x4, R4 ;  /* 0x0000000417187825 */ /* 0x001fc600078e0004 */
[----:B------:R-:W5:Y:S04]  /*1580*/  LDG.E.CONSTANT R19, desc[UR6][R2.64+0x1c00] ;  /* 0x001c000602137981 */ /* 0x000f68000c1e9900 */
[----:B------:R-:W2:Y:S01]  /*1590*/  LDG.E.CONSTANT R10, desc[UR6][R24.64] ;  /* 0x00000006180a7981 */ /* 0x000ea2000c1e9900 */
[----:B------:R-:W-:-:S03]  /*15a0*/  IMAD.WIDE.U32 R26, R27, 0x4, R4 ;  /* 0x000000041b1a7825 */ /* 0x000fc600078e0004 */
[----:B------:R-:W5:Y:S01]  /*15b0*/  LDG.E.CONSTANT R20, desc[UR6][R2.64+0x2400] ;  /* 0x0024000602147981 */ /* 0x000f62000c1e9900 */
[----:B------:R-:W-:-:S03]  /*15c0*/  IMAD.WIDE.U32 R6, R7, 0x4, R4 ;  /* 0x0000000407067825 */ /* 0x000fc600078e0004 */
[----:B------:R-:W4:Y:S01]  /*15d0*/  LDG.E.CONSTANT R16, desc[UR6][R26.64] ;  /* 0x000000061a107981 */ /* 0x000f22000c1e9900 */
[----:B------:R-:W-:-:S03]  /*15e0*/  IMAD.WIDE.U32 R4, R29, 0x4, R4 ;  /* 0x000000041d047825 */ /* 0x000fc600078e0004 */
[----:B------:R-:W5:Y:S04]  /*15f0*/  LDG.E.CONSTANT R6, desc[UR6][R6.64] ;  /* 0x0000000606067981 */ /* 0x000f68000c1e9900 */
[----:B------:R-:W5:Y:S04]  /*1600*/  LDG.E.CONSTANT R25, desc[UR6][R2.64+0x2000] ;  /* 0x0020000602197981 */ /* 0x000f68000c1e9900 */
[----:B------:R0:W5:Y:S04]  /*1610*/  LDG.E.CONSTANT R5, desc[UR6][R4.64] ;  /* 0x0000000604057981 */ /* 0x000168000c1e9900 */
[----:B------:R-:W5:Y:S04]  /*1620*/  LDG.E.CONSTANT R24, desc[UR6][R2.64+0x2c00] ;  /* 0x002c000602187981 */ /* 0x000f68000c1e9900 */
[----:B------:R-:W5:Y:S04]  /*1630*/  LDG.E.CONSTANT R27, desc[UR6][R2.64+0x3000] ;  /* 0x00300006021b7981 */ /* 0x000f68000c1e9900 */
[----:B------:R1:W5:Y:S01]  /*1640*/  LDG.E.CONSTANT R22, desc[UR6][R2.64+0x3400] ;  /* 0x0034000602167981 */ /* 0x000362000c1e9900 */
[----:B------:R-:W-:-:S05]  /*1650*/  VIADD R8, R8, 0x1000 ;  /* 0x0000100008087836 */ /* 0x000fca0000000000 */
[----:B------:R-:W-:Y:S02]  /*1660*/  ISETP.GE.AND P1, PT, R8, R11, PT ;  /* 0x0000000b0800720c */ /* 0x000fe40003f26270 */
[----:B0-----:R-:W-:Y:S01]  /*1670*/  IADD3 R4, P2, PT, R2, 0x4000, RZ ;  /* 0x0000400002047810 */ /* 0x001fe20007f5e0ff */
[----:B------:R-:W-:-:S04]  /*1680*/  VIADD R23, R23, 0x1000 ;  /* 0x0000100017177836 */ /* 0x000fc80000000000 */
[----:B-1----:R-:W-:Y:S02]  /*1690*/  IMAD.X R3, RZ, RZ, R3, P2 ;  /* 0x000000ffff037224 */ /* 0x002fe400010e0603 */
[----:B------:R-:W-:Y:S01]  /*16a0*/  IMAD.MOV.U32 R2, RZ, RZ, R4 ;  /* 0x000000ffff027224 */ /* 0x000fe200078e0004 */
[----:B--2---:R-:W-:-:S04]  /*16b0*/  IADD3 R10, PT, PT, R12, R10, R21 ;  /* 0x0000000a0c0a7210 */ /* 0x004fc80007ffe015 */
[----:B---3--:R-:W-:-:S04]  /*16c0*/  IADD3 R10, PT, PT, R17, R18, R10 ;  /* 0x00000012110a7210 */ /* 0x008fc80007ffe00a */
[----:B----4-:R-:W-:-:S04]  /*16d0*/  IADD3 R10, PT, PT, R15, R16, R10 ;  /* 0x000000100f0a7210 */ /* 0x010fc80007ffe00a */
[----:B-----5:R-:W-:-:S04]  /*16e0*/  IADD3 R10, PT, PT, R13, R14, R10 ;  /* 0x0000000e0d0a7210 */ /* 0x020fc80007ffe00a */
[----:B------:R-:W-:-:S04]  /*16f0*/  IADD3 R6, PT, PT, R19, R6, R10 ;  /* 0x0000000613067210 */ /* 0x000fc80007ffe00a */
[----:B------:R-:W-:-:S04]  /*1700*/  IADD3 R6, PT, PT, R20, R25, R6 ;  /* 0x0000001914067210 */ /* 0x000fc80007ffe006 */
[----:B------:R-:W-:-:S04]  /*1710*/  IADD3 R5, PT, PT, R24, R5, R6 ;  /* 0x0000000518057210 */ /* 0x000fc80007ffe006 */
[----:B------:R-:W-:Y:S01]  /*1720*/  IADD3 R21, PT, PT, R22, R27, R5 ;  /* 0x0000001b16157210 */ /* 0x000fe20007ffe005 */
[----:B------:R-:W-:Y:S06]  /*1730*/  @!P1 BRA `(.L_x_27) ;  /* 0xfffffffc00649947 */ /* 0x000fec000383ffff */
.L_x_26:
[----:B------:R-:W-:Y:S05]  /*1740*/  BSYNC.RECONVERGENT B2 ;  /* 0x0000000000027941 */ /* 0x000fea0003800200 */
.L_x_25:
[----:B------:R-:W-:Y:S01]  /*1750*/  IMAD.IADD R4, R9, 0x1, -R8 ;  /* 0x0000000109047824 */ /* 0x000fe200078e0a08 */
[----:B------:R-:W-:Y:S04]  /*1760*/  BSSY.RECONVERGENT B2, `(.L_x_28) ;  /* 0x000001a000027945 */ /* 0x000fe80003800200 */
[----:B------:R-:W-:-:S13]  /*1770*/  ISETP.GT.AND P1, PT, R4, 0x400, PT ;  /* 0x000004000400780c */ /* 0x000fda0003f24270 */
[----:B------:R-:W-:Y:S05]  /*1780*/  @!P1 BRA `(.L_x_29) ;  /* 0x00000000005c9947 */ /* 0x000fea0003800000 */
[----:B------:R-:W0:Y:S01]  /*1790*/  LDC.64 R6, c[0x0][0x380] ;  /* 0x0000e000ff067b82 */ /* 0x000e220000000a00 */
[C---:B------:R-:W-:Y:S01]  /*17a0*/  VIADD R11, R23.reuse, 0x400 ;  /* 0x00000400170b7836 */ /* 0x040fe20000000000 */
[----:B------:R-:W2:Y:S04]  /*17b0*/  LDG.E.CONSTANT R10, desc[UR6][R2.64+-0x400] ;  /* 0xfffc0006020a7981 */ /* 0x000ea8000c1e9900 */
[----:B------:R-:W3:Y:S04]  /*17c0*/  LDG.E.CONSTANT R12, desc[UR6][R2.64+0x400] ;  /* 0x00040006020c7981 */ /* 0x000ee8000c1e9900 */
[----:B------:R-:W4:Y:S04]  /*17d0*/  LDG.E.CONSTANT R13, desc[UR6][R2.64+0xc00] ;  /* 0x000c0006020d7981 */ /* 0x000f28000c1e9900 */
[----:B------:R-:W5:Y:S04]  /*17e0*/  LDG.E.CONSTANT R15, desc[UR6][R2.64+0x1000] ;  /* 0x00100006020f7981 */ /* 0x000f68000c1e9900 */
[----:B------:R1:W5:Y:S01]  /*17f0*/  LDG.E.CONSTANT R14, desc[UR6][R2.64+0x1400] ;  /* 0x00140006020e7981 */ /* 0x000362000c1e9900 */
[----:B0-----:R-:W-:-:S04]  /*1800*/  IMAD.WIDE.U32 R4, R23, 0x4, R6 ;  /* 0x0000000417047825 */ /* 0x001fc800078e0006 */
[----:B------:R-:W-:Y:S02]  /*1810*/  IMAD.WIDE.U32 R6, R11, 0x4, R6 ;  /* 0x000000040b067825 */ /* 0x000fe400078e0006 */
[----:B------:R-:W2:Y:S04]  /*1820*/  LDG.E.CONSTANT R4, desc[UR6][R4.64] ;  /* 0x0000000604047981 */ /* 0x000ea8000c1e9900 */
[----:B------:R-:W3:Y:S04]  /*1830*/  LDG.E.CONSTANT R11, desc[UR6][R2.64] ;  /* 0x00000006020b7981 */ /* 0x000ee8000c1e9900 */
[----:B------:R-:W4:Y:S01]  /*1840*/  LDG.E.CONSTANT R7, desc[UR6][R6.64] ;  /* 0x0000000606077981 */ /* 0x000f22000c1e9900 */
[----:B------:R-:W-:Y:S01]  /*1850*/  PLOP3.LUT P0, PT, PT, PT, PT, 0x8, 0x80 ;  /* 0x000000000080781c */ /* 0x000fe20003f0e170 */
[----:B------:R-:W-:-:S02]  /*1860*/  VIADD R8, R8, 0x800 ;  /* 0x0000080008087836 */ /* 0x000fc40000000000 */
[----:B------:R-:W-:Y:S01]  /*1870*/  VIADD R23, R23, 0x800 ;  /* 0x0000080017177836 */ /* 0x000fe20000000000 */
[----:B--2---:R-:W-:Y:S02]  /*1880*/  IADD3 R10, PT, PT, R10, R4, R21 ;  /* 0x000000040a0a7210 */ /* 0x004fe40007ffe015 */
[----:B------:R-:W-:Y:S02]  /*1890*/  IADD3 R4, P1, PT, R2, 0x2000, RZ ;  /* 0x0000200002047810 */ /* 0x000fe40007f3e0ff */
[----:B---3--:R-:W-:-:S03]  /*18a0*/  IADD3 R10, PT, PT, R12, R11, R10 ;  /* 0x0000000b0c0a7210 */ /* 0x008fc60007ffe00a */
[----:B------:R-:W-:Y:S01]  /*18b0*/  IMAD.X R5, RZ, RZ, R3, P1 ;  /* 0x000000ffff057224 */ /* 0x000fe200008e0603 */
[----:B----4-:R-:W-:Y:S01]  /*18c0*/  IADD3 R10, PT, PT, R13, R7, R10 ;  /* 0x000000070d0a7210 */ /* 0x010fe20007ffe00a */
[----:B-1----:R-:W-:Y:S02]  /*18d0*/  IMAD.MOV.U32 R2, RZ, RZ, R4 ;  /* 0x000000ffff027224 */ /* 0x002fe400078e0004 */
[----:B------:R-:W-:Y:S01]  /*18e0*/  IMAD.MOV.U32 R3, RZ, RZ, R5 ;  /* 0x000000ffff037224 */ /* 0x000fe200078e0005 */
[----:B-----5:R-:W-:-:S07]  /*18f0*/  IADD3 R21, PT, PT, R14, R15, R10 ;  /* 0x0000000f0e157210 */ /* 0x020fce0007ffe00a */
.L_x_29:
[----:B------:R-:W-:Y:S05]  /*1900*/  BSYNC.RECONVERGENT B2 ;  /* 0x0000000000027941 */ /* 0x000fea0003800200 */
.L_x_28:
[----:B------:R-:W-:-:S13]  /*1910*/  ISETP.LT.OR P0, PT, R8, R9, P0 ;  /* 0x000000090800720c */ /* 0x000fda0000701670 */
[----:B------:R-:W-:Y:S05]  /*1920*/  @!P0 BRA `(.L_x_21) ;  /* 0x0000000000208947 */ /* 0x000fea0003800000 */
[----:B------:R-:W0:Y:S01]  /*1930*/  LDC.64 R4, c[0x0][0x380] ;  /* 0x0000e000ff047b82 */ /* 0x000e220000000a00 */
[----:B------:R-:W2:Y:S04]  /*1940*/  LDG.E.CONSTANT R6, desc[UR6][R2.64+-0x400] ;  /* 0xfffc000602067981 */ /* 0x000ea8000c1e9900 */
[----:B------:R-:W3:Y:S04]  /*1950*/  LDG.E.CONSTANT R7, desc[UR6][R2.64] ;  /* 0x0000000602077981 */ /* 0x000ee8000c1e9900 */
[----:B------:R-:W3:Y:S01]  /*1960*/  LDG.E.CONSTANT R8, desc[UR6][R2.64+0x400] ;  /* 0x0004000602087981 */ /* 0x000ee2000c1e9900 */
[----:B0-----:R-:W-:-:S06]  /*1970*/  IMAD.WIDE.U32 R4, R23, 0x4, R4 ;  /* 0x0000000417047825 */ /* 0x001fcc00078e0004 */
[----:B------:R-:W2:Y:S02]  /*1980*/  LDG.E.CONSTANT R4, desc[UR6][R4.64] ;  /* 0x0000000604047981 */ /* 0x000ea4000c1e9900 */
[----:B--2---:R-:W-:-:S04]  /*1990*/  IADD3 R6, PT, PT, R6, R4, R21 ;  /* 0x0000000406067210 */ /* 0x004fc80007ffe015 */
[----:B---3--:R-:W-:-:S07]  /*19a0*/  IADD3 R21, PT, PT, R8, R7, R6 ;  /* 0x0000000708157210 */ /* 0x008fce0007ffe006 */
.L_x_21:
[----:B------:R-:W-:Y:S05]  /*19b0*/  BSYNC.RECONVERGENT B1 ;  /* 0x0000000000017941 */ /* 0x000fea0003800200 */
.L_x_19:
[----:B------:R-:W0:Y:S01]  /*19c0*/  S2R R8, SR_LANEID ;  /* 0x0000000000087919 */ /* 0x000e220000000000 */
[----:B------:R-:W1:Y:S01]  /*19d0*/  SHFL.DOWN PT, R2, R21, 0x1, 0x1f ;  /* 0x08201f0015027f89 */ /* 0x000e6200000e0000 */
[C---:B0-----:R-:W-:Y:S02]  /*19e0*/  ISETP.GT.AND P0, PT, R8.reuse, 0x1e, PT ;  /* 0x0000001e0800780c */ /* 0x041fe40003f04270 */
[----:B------:R-:W-:Y:S02]  /*19f0*/  ISETP.NE.AND P1, PT, R8, RZ, PT ;  /* 0x000000ff0800720c */ /* 0x000fe40003f25270 */
[----:B-1----:R-:W-:Y:S02]  /*1a00*/  SEL R2, R2, RZ, !P0 ;  /* 0x000000ff02027207 */ /* 0x002fe40004000000 */
[----:B------:R-:W-:-:S03]  /*1a10*/  ISETP.GT.AND P0, PT, R8, 0x1d, PT ;  /* 0x0000001d0800780c */ /* 0x000fc60003f04270 */
[----:B------:R-:W-:-:S05]  /*1a20*/  IMAD.IADD R2, R2, 0x1, R21 ;  /* 0x0000000102027824 */ /* 0x000fca00078e0215 */
[----:B------:R-:W0:Y:S01]  /*1a30*/  SHFL.DOWN PT, R3, R2, 0x2, 0x1f ;  /* 0x08401f0002037f89 */ /* 0x000e2200000e0000 */
[----:B------:R-:W-:Y:S01]  /*1a40*/  @!P1 MOV R6, 0x400 ;  /* 0x0000040000069802 */ /* 0x000fe20000000f00 */
[----:B------:R-:W1:Y:S01]  /*1a50*/  @!P1 S2R R7, SR_CgaCtaId ;  /* 0x0000000000079919 */ /* 0x000e620000008800 */
[----:B0-----:R-:W-:Y:S02]  /*1a60*/  SEL R3, R3, RZ, !P0 ;  /* 0x000000ff03037207 */ /* 0x001fe40004000000 */
[----:B------:R-:W-:-:S03]  /*1a70*/  ISETP.GT.AND P0, PT, R8, 0x1b, PT ;  /* 0x0000001b0800780c */ /* 0x000fc60003f04270 */
[----:B------:R-:W-:-:S05]  /*1a80*/  IMAD.IADD R3, R2, 0x1, R3 ;  /* 0x0000000102037824 */ /* 0x000fca00078e0203 */
[----:B------:R-:W0:Y:S01]  /*1a90*/  SHFL.DOWN PT, R4, R3, 0x4, 0x1f ;  /* 0x08801f0003047f89 */ /* 0x000e2200000e0000 */
[----:B-1----:R-:W-:Y:S02]  /*1aa0*/  @!P1 LEA R6, R7, R6, 0x18 ;  /* 0x0000000607069211 */ /* 0x002fe400078ec0ff */
[----:B0-----:R-:W-:Y:S02]  /*1ab0*/  SEL R4, R4, RZ, !P0 ;  /* 0x000000ff04047207 */ /* 0x001fe40004000000 */
[----:B------:R-:W-:-:S03]  /*1ac0*/  ISETP.GT.AND P0, PT, R8, 0x17, PT ;  /* 0x000000170800780c */ /* 0x000fc60003f04270 */
[----:B------:R-:W-:Y:S01]  /*1ad0*/  IMAD.IADD R4, R3, 0x1, R4 ;  /* 0x0000000103047824 */ /* 0x000fe200078e0204 */
[----:B------:R-:W-:-:S04]  /*1ae0*/  @!P1 SHF.R.U32.HI R3, RZ, 0x3, R0 ;  /* 0x00000003ff039819 */ /* 0x000fc80000011600 */
        /* <DEDUP_REMOVED lines=13> */
[----:B------:R-:W0:Y:S01]  /*1bc0*/  S2UR UR5, SR_CgaCtaId ;  /* 0x00000000000579c3 */ /* 0x000e220000008800 */
[----:B------:R-:W-:Y:S02]  /*1bd0*/  UMOV UR4, 0x400 ;  /* 0x0000040000047882 */ /* 0x000fe40000000000 */
[----:B0-----:R-:W-:-:S09]  /*1be0*/  ULEA UR4, UR5, UR4, 0x18 ;  /* 0x0000000405047291 */ /* 0x001fd2000f8ec0ff */
[----:B------:R-:W-:Y:S04]  /*1bf0*/  LDS R0, [UR4+0xc] ;  /* 0x00000c04ff007984 */ /* 0x000fe80008000800 */
[----:B---3--:R-:W0:Y:S04]  /*1c00*/  LDS.128 R4, [UR4+0x10] ;  /* 0x00001004ff047984 */ /* 0x008e280008000c00 */
[----:B------:R-:W1:Y:S01]  /*1c10*/  LDS.64 R8, [UR4+0x20] ;  /* 0x00002004ff087984 */ /* 0x000e620008000a00 */
[----:B0-----:R-:W-:-:S04]  /*1c20*/  IADD3 R0, PT, PT, R4, R0, R3 ;  /* 0x0000000004007210 */ /* 0x001fc80007ffe003 */
[----:B------:R-:W-:-:S04]  /*1c30*/  IADD3 R0, PT, PT, R6, R0, R5 ;  /* 0x0000000006007210 */ /* 0x000fc80007ffe005 */
[----:B-1----:R-:W-:-:S05]  /*1c40*/  IADD3 R0, PT, PT, R8, R0, R7 ;  /* 0x0000000008007210 */ /* 0x002fca0007ffe007 */
[----:B------:R-:W-:Y:S01]  /*1c50*/  IMAD.IADD R3, R0, 0x1, R9 ;  /* 0x0000000100037824 */ /* 0x000fe200078e0209 */
[----:B------:R-:W-:Y:S06]  /*1c60*/  BRA `(.L_x_17) ;  /* 0x0000001c00307947 */ /* 0x000fec0003800000 */
.L_x_2:
        /* <DEDUP_REMOVED lines=12> */
.L_x_32:
[----:B------:R-:W-:Y:S05]  /*1d30*/  BSYNC.RECONVERGENT B1 ;  /* 0x0000000000017941 */ /* 0x000fea0003800200 */
.L_x_31:
        /* <DEDUP_REMOVED lines=16> */
.L_x_37:
        /* <DEDUP_REMOVED lines=9> */
.L_x_36:
[----:B------:R-:W-:Y:S05]  /*1ed0*/  BSYNC.RECONVERGENT B2 ;  /* 0x0000000000027941 */ /* 0x000fea0003800200 */
.L_x_35:
        /* <DEDUP_REMOVED lines=8> */
.L_x_40:
        /* <DEDUP_REMOVED lines=35> */
.L_x_39:
[----:B------:R-:W-:Y:S05]  /*2190*/  BSYNC.RECONVERGENT B2 ;  /* 0x0000000000027941 */ /* 0x000fea0003800200 */
.L_x_38:
        /* <DEDUP_REMOVED lines=22> */
.L_x_42:
[----:B------:R-:W-:Y:S05]  /*2300*/  BSYNC.RECONVERGENT B2 ;  /* 0x0000000000027941 */ /* 0x000fea0003800200 */
.L_x_41:
        /* <DEDUP_REMOVED lines=10> */
.L_x_34:
[----:B------:R-:W-:Y:S05]  /*23b0*/  BSYNC.RECONVERGENT B1 ;  /* 0x0000000000017941 */ /* 0x000fea0003800200 */
.L_x_33:
        /* <DEDUP_REMOVED lines=38> */
[----:B------:R-:W0:Y:S04]  /*2620*/  LDS.128 R4, [UR4+0x10] ;  /* 0x00001004ff047984 */ /* 0x000e280008000c00 */
[----:B------:R-:W1:Y:S01]  /*2630*/  LDS.64 R8, [UR4+0x20] ;  /* 0x00002004ff087984 */ /* 0x000e620008000a00 */
[----:B0-----:R-:W-:-:S04]  /*2640*/  IADD3 R0, PT, PT, R4, R0, R3 ;  /* 0x0000000004007210 */ /* 0x001fc80007ffe003 */
[----:B------:R-:W-:-:S04]  /*2650*/  IADD3 R0, PT, PT, R6, R0, R5 ;  /* 0x0000000006007210 */ /* 0x000fc80007ffe005 */
[----:B-1----:R-:W-:-:S05]  /*2660*/  IADD3 R0, PT, PT, R8, R0, R7 ;  /* 0x0000000008007210 */ /* 0x002fca0007ffe007 */
[----:B--2---:R-:W-:Y:S01]  /*2670*/  IMAD.IADD R3, R0, 0x1, R9 ;  /* 0x0000000100037824 */ /* 0x004fe200078e0209 */
[----:B------:R-:W-:Y:S06]  /*2680*/  BRA `(.L_x_17) ;  /* 0x0000001000a87947 */ /* 0x000fec0003800000 */
.L_x_43:
        /* <DEDUP_REMOVED lines=16> */
[----:B------:R-:W1:Y:S02]  /*2790*/  SHFL.DOWN PT, R2, R3, 0x2, R7 ;  /* 0x0840000003027989 */ /* 0x000e6400000e0007 */
[----:B-1----:R-:W-:Y:S02]  /*27a0*/  SEL R2, R2, RZ, !P0 ;  /* 0x000000ff02027207 */ /* 0x002fe40004000000 */
[----:B------:R-:W-:-:S03]  /*27b0*/  ISETP.GT.AND P0, PT, R8, R7, PT ;  /* 0x000000070800720c */ /* 0x000fc60003f04270 */
[----:B------:R-:W-:Y:S01]  /*27c0*/  IMAD.IADD R2, R3, 0x1, R2 ;  /* 0x0000000103027824 */ /* 0x000fe200078e0202 */
[----:B------:R-:W-:-:S04]  /*27d0*/  @!P1 SHF.R.U32.HI R3, RZ, 0x3, R9 ;  /* 0x00000003ff039819 */ /* 0x000fc80000011609 */
[----:B------:R-:W1:Y:S02]  /*27e0*/  SHFL.DOWN PT, R4, R2, 0x4, R7 ;  /* 0x0880000002047989 */ /* 0x000e6400000e0007 */
[----:B-1----:R-:W-:Y:S01]  /*27f0*/  SEL R5, R4, RZ, !P0 ;  /* 0x000000ff04057207 */ /* 0x002fe20004000000 */
[C---:B------:R-:W-:Y:S02]  /*2800*/  VIADD R4, R6.reuse, 0x8 ;  /* 0x0000000806047836 */ /* 0x040fe40000000000 */
[----:B------:R-:W-:Y:S02]  /*2810*/  VIADD R6, R6, 0x10 ;  /* 0x0000001006067836 */ /* 0x000fe40000000000 */
[----:B------:R-:W-:Y:S01]  /*2820*/  IMAD.IADD R5, R2, 0x1, R5 ;  /* 0x0000000102057824 */ /* 0x000fe200078e0205 */
[----:B------:R-:W-:Y:S02]  /*2830*/  ISETP.GT.AND P0, PT, R4, R7, PT ;  /* 0x000000070400720c */ /* 0x000fe40003f04270 */
[----:B------:R-:W-:-:S02]  /*2840*/  @!P1 MOV R4, 0x400 ;  /* 0x0000040000049802 */ /* 0x000fc40000000f00 */
[----:B------:R-:W1:Y:S02]  /*2850*/  SHFL.DOWN PT, R0, R5, 0x8, R7 ;  /* 0x0900000005007989 */ /* 0x000e6400000e0007 */
[----:B0-----:R-:W-:Y:S02]  /*2860*/  @!P1 LEA R11, R11, R4, 0x18 ;  /* 0x000000040b0b9211 */ /* 0x001fe400078ec0ff */
[----:B------:R-:W-:-:S05]  /*2870*/  @!P1 LOP3.LUT R4, R3, 0x7c, RZ, 0xc0, !PT ;  /* 0x0000007c03049812 */ /* 0x000fca00078ec0ff */
[----:B------:R-:W-:Y:S01]  /*2880*/  @!P1 IMAD.IADD R4, R4, 0x1, R11 ;  /* 0x0000000104049824 */ /* 0x000fe200078e020b */
[----:B-1----:R-:W-:Y:S02]  /*2890*/  SEL R0, R0, RZ, !P0 ;  /* 0x000000ff00007207 */ /* 0x002fe40004000000 */
        /* <DEDUP_REMOVED lines=15> */
[----:B-1----:R-:W0:Y:S04]  /*2990*/  LDS.128 R4, [UR4+0x10] ;  /* 0x00001004ff047984 */ /* 0x002e280008000c00 */
        /* <DEDUP_REMOVED lines=18> */
.L_x_30:
[----:B------:R-:W0:Y:S01]  /*2ac0*/  S2R R0, SR_TID.X ;  /* 0x0000000000007919 */ /* 0x000e220000002100 */
[----:B------:R-:W0:Y:S02]  /*2ad0*/  LDC.64 R2, c[0x0][0x380] ;  /* 0x0000e000ff027b82 */ /* 0x000e240000000a00 */
[----:B0-----:R-:W-:-:S05]  /*2ae0*/  IMAD.WIDE.U32 R2, R0, 0x4, R2 ;  /* 0x0000000400027825 */ /* 0x001fca00078e0002 */
[----:B------:R-:W2:Y:S04]  /*2af0*/  LDG.E.CONSTANT R19, desc[UR6][R2.64] ;  /* 0x0000000602137981 */ /* 0x000ea8000c1e9900 */
[----:B------:R-:W2:Y:S04]  /*2b00*/  LDG.E.CONSTANT R4, desc[UR6][R2.64+0x400] ;  /* 0x0004000602047981 */ /* 0x000ea8000c1e9900 */
[----:B------:R-:W2:Y:S04]  /*2b10*/  LDG.E.CONSTANT R5, desc[UR6][R2.64+0x800] ;  /* 0x0008000602057981 */ /* 0x000ea8000c1e9900 */
[----:B------:R-:W3:Y:S04]  /*2b20*/  LDG.E.CONSTANT R6, desc[UR6][R2.64+0xc00] ;  /* 0x000c000602067981 */ /* 0x000ee8000c1e9900 */
[----:B------:R-:W3:Y:S04]  /*2b30*/  LDG.E.CONSTANT R7, desc[UR6][R2.64+0x1000] ;  /* 0x0010000602077981 */ /* 0x000ee8000c1e9900 */
[----:B------:R-:W4:Y:S04]  /*2b40*/  LDG.E.CONSTANT R8, desc[UR6][R2.64+0x1400] ;  /* 0x0014000602087981 */ /* 0x000f28000c1e9900 */
[----:B------:R-:W4:Y:S04]  /*2b50*/  LDG.E.CONSTANT R9, desc[UR6][R2.64+0x1800] ;  /* 0x0018000602097981 */ /* 0x000f28000c1e9900 */
[----:B------:R-:W5:Y:S04]  /*2b60*/  LDG.E.CONSTANT R10, desc[UR6][R2.64+0x1c00] ;  /* 0x001c0006020a7981 */ /* 0x000f68000c1e9900 */
[----:B------:R-:W5:Y:S04]  /*2b70*/  LDG.E.CONSTANT R11, desc[UR6][R2.64+0x2000] ;  /* 0x00200006020b7981 */ /* 0x000f68000c1e9900 */
[----:B------:R-:W5:Y:S04]  /*2b80*/  LDG.E.CONSTANT R12, desc[UR6][R2.64+0x2400] ;  /* 0x00240006020c7981 */ /* 0x000f68000c1e9900 */
[----:B------:R-:W5:Y:S04]  /*2b90*/  LDG.E.CONSTANT R13, desc[UR6][R2.64+0x2800] ;  /* 0x00280006020d7981 */ /* 0x000f68000c1e9900 */
[----:B------:R-:W5:Y:S04]  /*2ba0*/  LDG.E.CONSTANT R14, desc[UR6][R2.64+0x2c00] ;  /* 0x002c0006020e7981 */ /* 0x000f68000c1e9900 */
[----:B------:R-:W5:Y:S04]  /*2bb0*/  LDG.E.CONSTANT R15, desc[UR6][R2.64+0x3000] ;  /* 0x00300006020f7981 */ /* 0x000f68000c1e9900 */
[----:B------:R-:W5:Y:S04]  /*2bc0*/  LDG.E.CONSTANT R16, desc[UR6][R2.64+0x3400] ;  /* 0x0034000602107981 */ /* 0x000f68000c1e9900 */
[----:B------:R-:W5:Y:S04]  /*2bd0*/  LDG.E.CONSTANT R17, desc[UR6][R2.64+0x3800] ;  /* 0x0038000602117981 */ /* 0x000f68000c1e9900 */
[----:B------:R-:W5:Y:S01]  /*2be0*/  LDG.E.CONSTANT R18, desc[UR6][R2.64+0x3c00] ;  /* 0x003c000602127981 */ /* 0x000f62000c1e9900 */
[----:B------:R-:W-:-:S02]  /*2bf0*/  ISETP.GE.U32.AND P0, PT, R20, 0x2000, PT ;  /* 0x000020001400780c */ /* 0x000fc40003f06070 */
[----:B--2---:R-:W-:-:S04]  /*2c00*/  IADD3 R4, PT, PT, R5, R4, R19 ;  /* 0x0000000405047210 */ /* 0x004fc80007ffe013 */
[----:B---3--:R-:W-:-:S04]  /*2c10*/  IADD3 R4, PT, PT, R7, R6, R4 ;  /* 0x0000000607047210 */ /* 0x008fc80007ffe004 */
[----:B----4-:R-:W-:-:S04]  /*2c20*/  IADD3 R4, PT, PT, R9, R8, R4 ;  /* 0x0000000809047210 */ /* 0x010fc80007ffe004 */
[----:B-----5:R-:W-:Y:S01]  /*2c30*/  IADD3 R4, PT, PT, R11, R10, R4 ;  /* 0x0000000a0b047210 */ /* 0x020fe20007ffe004 */
[----:B------:R-:W-:-:S03]  /*2c40*/  IMAD.MOV.U32 R11, RZ, RZ, 0x1000 ;  /* 0x00001000ff0b7424 */ /* 0x000fc600078e00ff */
[----:B------:R-:W-:-:S04]  /*2c50*/  IADD3 R4, PT, PT, R13, R12, R4 ;  /* 0x0000000c0d047210 */ /* 0x000fc80007ffe004 */
[----:B------:R-:W-:-:S04]  /*2c60*/  IADD3 R4, PT, PT, R15, R14, R4 ;  /* 0x0000000e0f047210 */ /* 0x000fc80007ffe004 */
[----:B------:R-:W-:-:S05]  /*2c70*/  IADD3 R17, PT, PT, R17, R16, R4 ;  /* 0x0000001011117210 */ /* 0x000fca0007ffe004 */
[----:B------:R-:W-:Y:S01]  /*2c80*/  IMAD.IADD R8, R18, 0x1, R17 ;  /* 0x0000000112087824 */ /* 0x000fe200078e0211 */
[----:B------:R-:W-:Y:S06]  /*2c90*/  @!P0 BRA `(.L_x_44) ;  /* 0x00000000008c8947 */ /* 0x000fec0003800000 */
[----:B------:R-:W0:Y:S01]  /*2ca0*/  LDC R7, c[0x0][0x390] ;  /* 0x0000e400ff077b82 */ /* 0x000e220000000800 */
[----:B------:R-:W-:Y:S02]  /*2cb0*/  VIADD R6, R20, 0xfffff000 ;  /* 0xfffff00014067836 */ /* 0x000fe40000000000 */
[----:B------:R-:W-:-:S07]  /*2cc0*/  IMAD.MOV.U32 R11, RZ, RZ, 0x1000 ;  /* 0x00001000ff0b7424 */ /* 0x000fce00078e00ff */
.L_x_46:
[----:B------:R-:W-:-:S05]  /*2cd0*/  IMAD.WIDE R4, R11, 0x4, R2 ;  /* 0x000000040b047825 */ /* 0x000fca00078e0202 */
        /* <DEDUP_REMOVED lines=16> */
[----:B--2---:R-:W-:-:S04]  /*2de0*/  IADD3 R18, PT, PT, R18, R19, R8 ;  /* 0x0000001312127210 */ /* 0x004fc80007ffe008 */
[----:B---3--:R-:W-:Y:S01]  /*2df0*/  IADD3 R18, PT, PT, R21, R20, R18 ;  /* 0x0000001415127210 */ /* 0x008fe20007ffe012 */
[----:B0-----:R-:W-:-:S04]  /*2e00*/  IMAD.MOV.U32 R20, RZ, RZ, R7 ;  /* 0x000000ffff147224 */ /* 0x001fc800078e0007 */
[----:B------:R-:W-:Y:S01]  /*2e10*/  IMAD.IADD R8, R20, 0x1, -R11 ;  /* 0x0000000114087824 */ /* 0x000fe200078e0a0b */
[----:B----4-:R-:W-:-:S04]  /*2e20*/  IADD3 R18, PT, PT, R23, R22, R18 ;  /* 0x0000001617127210 */ /* 0x010fc80007ffe012 */
[----:B------:R-:W-:Y:S02]  /*2e30*/  ISETP.GE.AND P0, PT, R8, 0x1000, PT ;  /* 0x000010000800780c */ /* 0x000fe40003f06270 */
[----:B-----5:R-:W-:-:S04]  /*2e40*/  IADD3 R18, PT, PT, R25, R24, R18 ;  /* 0x0000001819127210 */ /* 0x020fc80007ffe012 */
[----:B------:R-:W-:-:S04]  /*2e50*/  IADD3 R14, PT, PT, R14, R17, R18 ;  /* 0x000000110e0e7210 */ /* 0x000fc80007ffe012 */
[----:B------:R-:W-:-:S04]  /*2e60*/  IADD3 R12, PT, PT, R15, R12, R14 ;  /* 0x0000000c0f0c7210 */ /* 0x000fc80007ffe00e */
[----:B------:R-:W-:-:S04]  /*2e70*/  IADD3 R10, PT, PT, R10, R13, R12 ;  /* 0x0000000d0a0a7210 */ /* 0x000fc80007ffe00c */
[----:B------:R-:W-:Y:S01]  /*2e80*/  IADD3 R8, PT, PT, R16, R9, R10 ;  /* 0x0000000910087210 */ /* 0x000fe20007ffe00a */
[----:B------:R-:W-:Y:S06]  /*2e90*/  @!P0 BRA `(.L_x_45) ;  /* 0x0000000400fc8947 */ /* 0x000fec0003800000 */
[----:B------:R-:W-:-:S05]  /*2ea0*/  VIADD R11, R11, 0x1000 ;  /* 0x000010000b0b7836 */ /* 0x000fca0000000000 */
[----:B------:R-:W-:-:S13]  /*2eb0*/  ISETP.GT.AND P0, PT, R11, R6, PT ;  /* 0x000000060b00720c */ /* 0x000fda0003f04270 */
[----:B------:R-:W-:Y:S05]  /*2ec0*/  @!P0 BRA `(.L_x_46) ;  /* 0xfffffffc00808947 */ /* 0x000fea000383ffff */
.L_x_44:
        /* <DEDUP_REMOVED lines=20> */
.L_x_50:
        /* <DEDUP_REMOVED lines=8> */
.L_x_49:
[----:B------:R-:W-:Y:S05]  /*3090*/  BSYNC.RECONVERGENT B2 ;  /* 0x0000000000027941 */ /* 0x000fea0003800200 */
.L_x_48:
        /* <DEDUP_REMOVED lines=16> */
.L_x_53:
        /* <DEDUP_REMOVED lines=20> */
[----:B------:R-:W5:Y:S04]  /*32e0*/  LDG.E.CONSTANT R22, desc[UR6][R2.64+0x2400] ;  /* 0x0024000602167981 */ /* 0x000f68000c1e9900 */
[----:B------:R0:W5:Y:S04]  /*32f0*/  LDG.E.CONSTANT R5, desc[UR6][R4.64] ;  /* 0x0000000604057981 */ /* 0x000168000c1e9900 */
        /* <DEDUP_REMOVED lines=17> */
.L_x_52:
[----:B------:R-:W-:Y:S05]  /*3410*/  BSYNC.RECONVERGENT B2 ;  /* 0x0000000000027941 */ /* 0x000fea0003800200 */
.L_x_51:
        /* <DEDUP_REMOVED lines=10> */
[----:B------:R-:W5:Y:S01]  /*34c0*/  LDG.E.CONSTANT R16, desc[UR6][R2.64+0x1400] ;  /* 0x0014000602107981 */ /* 0x000f62000c1e9900 */
[----:B0-----:R-:W-:-:S04]  /*34d0*/  IMAD.WIDE.U32 R4, R11, 0x4, R6 ;  /* 0x000000040b047825 */ /* 0x001fc800078e0006 */
[----:B------:R-:W-:Y:S02]  /*34e0*/  IMAD.WIDE.U32 R6, R13, 0x4, R6 ;  /* 0x000000040d067825 */ /* 0x000fe400078e0006 */
[----:B------:R0:W2:Y:S04]  /*34f0*/  LDG.E.CONSTANT R5, desc[UR6][R4.64] ;  /* 0x0000000604057981 */ /* 0x0000a8000c1e9900 */
[----:B------:R1:W3:Y:S04]  /*3500*/  LDG.E.CONSTANT R13, desc[UR6][R2.64] ;  /* 0x00000006020d7981 */ /* 0x0002e8000c1e9900 */
[----:B------:R-:W4:Y:S01]  /*3510*/  LDG.E.CONSTANT R7, desc[UR6][R6.64] ;  /* 0x0000000606077981 */ /* 0x000f22000c1e9900 */
[----:B0-----:R-:W-:Y:S01]  /*3520*/  IADD3 R4, P1, PT, R2, 0x2000, RZ ;  /* 0x0000200002047810 */ /* 0x001fe20007f3e0ff */
[----:B------:R-:W-:Y:S01]  /*3530*/  VIADD R10, R10, 0x800 ;  /* 0x000008000a0a7836 */ /* 0x000fe20000000000 */
[----:B------:R-:W-:Y:S01]  /*3540*/  PLOP3.LUT P0, PT, PT, PT, PT, 0x8, 0x80 ;  /* 0x000000000080781c */ /* 0x000fe20003f0e170 */
[----:B------:R-:W-:-:S02]  /*3550*/  VIADD R11, R11, 0x800 ;  /* 0x000008000b0b7836 */ /* 0x000fc40000000000 */
[----:B-1----:R-:W-:Y:S01]  /*3560*/  IMAD.MOV.U32 R2, RZ, RZ, R4 ;  /* 0x000000ffff027224 */ /* 0x002fe200078e0004 */
[----:B--2---:R-:W-:-:S04]  /*3570*/  IADD3 R12, PT, PT, R12, R5, R8 ;  /* 0x000000050c0c7210 */ /* 0x004fc80007ffe008 */
[----:B---3--:R-:W-:Y:S01]  /*3580*/  IADD3 R12, PT, PT, R14, R13, R12 ;  /* 0x0000000d0e0c7210 */ /* 0x008fe20007ffe00c */
[----:B------:R-:W-:-:S03]  /*3590*/  IMAD.X R5, RZ, RZ, R3, P1 ;  /* 0x000000ffff057224 */ /* 0x000fc600008e0603 */
[----:B----4-:R-:W-:Y:S01]  /*35a0*/  IADD3 R12, PT, PT, R15, R7, R12 ;  /* 0x000000070f0c7210 */ /* 0x010fe20007ffe00c */
[----:B------:R-:W-:-:S03]  /*35b0*/  IMAD.MOV.U32 R3, RZ, RZ, R5 ;  /* 0x000000ffff037224 */ /* 0x000fc600078e0005 */
[----:B-----5:R-:W-:-:S07]  /*35c0*/  IADD3 R8, PT, PT, R16, R17, R12 ;  /* 0x0000001110087210 */ /* 0x020fce0007ffe00c */
.L_x_55:
[----:B------:R-:W-:Y:S05]  /*35d0*/  BSYNC.RECONVERGENT B2 ;  /* 0x0000000000027941 */ /* 0x000fea0003800200 */
.L_x_54:
        /* <DEDUP_REMOVED lines=10> */
.L_x_47:
[----:B------:R-:W-:Y:S05]  /*3680*/  BSYNC.RECONVERGENT B1 ;  /* 0x0000000000017941 */ /* 0x000fea0003800200 */
.L_x_45:
[----:B------:R-:W0:Y:S01]  /*3690*/  S2R R9, SR_LANEID ;  /* 0x0000000000097919 */ /* 0x000e220000000000 */
[----:B------:R-:W1:Y:S01]  /*36a0*/  SHFL.DOWN PT, R2, R8, 0x1, 0x1f ;  /* 0x08201f0008027f89 */ /* 0x000e6200000e0000 */
[C---:B0-----:R-:W-:Y:S02]  /*36b0*/  ISETP.GT.AND P0, PT, R9.reuse, 0x1e, PT ;  /* 0x0000001e0900780c */ /* 0x041fe40003f04270 */
[C---:B------:R-:W-:Y:S02]  /*36c0*/  ISETP.NE.AND P1, PT, R9.reuse, RZ, PT ;  /* 0x000000ff0900720c */ /* 0x040fe40003f25270 */
        /* <DEDUP_REMOVED lines=37> */
[----:B0-----:R-:W-:-:S07]  /*3920*/  IMAD.IADD R3, R0, 0x1, R9 ;  /* 0x0000000100037824 */ /* 0x001fce00078e0209 */
.L_x_17:
[----:B------:R-:W-:Y:S05]  /*3930*/  BSYNC.RECONVERGENT B0 ;  /* 0x0000000000007941 */ /* 0x000fea0003800200 */
.L_x_1:
[----:B------:R-:W-:Y:S05]  /*3940*/  @P0 EXIT ;  /* 0x000000000000094d */ /* 0x000fea0003800000 */
[----:B-1----:R-:W1:Y:S01]  /*3950*/  LDC.64 R4, c[0x0][0x388] ;  /* 0x0000e200ff047b82 */ /* 0x002e620000000a00 */
[----:B------:R-:W0:Y:S02]  /*3960*/  LDCU UR4, c[0x0][0x398] ;  /* 0x00007300ff0477ac */ /* 0x000e240008000800 */
[----:B0-234-:R-:W-:-:S05]  /*3970*/  VIADD R3, R3, UR4 ;  /* 0x0000000403037c36 */ /* 0x01dfca0008000000 */
[----:B-1----:R-:W-:Y:S01]  /*3980*/  STG.E desc[UR6][R4.64], R3 ;  /* 0x0000000304007986 */ /* 0x002fe2000c101906 */
[----:B------:R-:W-:Y:S05]  /*3990*/  EXIT ;  /* 0x000000000000794d */ /* 0x000fea0003800000 */
.L_x_56:
[----:B------:R-:W-:-:S00]  /*39a0*/  BRA `(.L_x_56) ;  /* 0xfffffffc00fc7947 */ /* 0x000fc0000383ffff */
[----:B------:R-:W-:-:S00]  /*39b0*/  NOP ;  /* 0x0000000000007918 */ /* 0x000fc00000000000 */
        /* <DEDUP_REMOVED lines=12> */
.L_x_270:


//--------------------- .text._ZN3cub18CUB_300001_SM_10006detail6reduce18DeviceReduceKernelINS2_10policy_hubIiyN4cuda3std3__44plusIiEEE10Policy1000EN6thrust24THRUST_300001_SM_1000_NS6detail15normal_iteratorINSD_10device_ptrIcEEEEyS9_iNS7_10__identityEEEvT0_PT3_T1_NS0_13GridEvenShareISN_EET2_T4_ --------------------------
	.section	.text._ZN3cub18CUB_300001_SM_10006detail6reduce18DeviceReduceKernelINS2_10policy_hubIiyN4cuda3std3__44plusIiEEE10Policy1000EN6thrust24THRUST_300001_SM_1000_NS6detail15normal_iteratorINSD_10device_ptrIcEEEEyS9_iNS7_10__identityEEEvT0_PT3_T1_NS0_13GridEvenShareISN_EET2_T4_,"ax",@progbits
	.align	128
        .global         _ZN3cub18CUB_300001_SM_10006detail6reduce18DeviceReduceKernelINS2_10policy_hubIiyN4cuda3std3__44plusIiEEE10Policy1000EN6thrust24THRUST_300001_SM_1000_NS6detail15normal_iteratorINSD_10device_ptrIcEEEEyS9_iNS7_10__identityEEEvT0_PT3_T1_NS0_13GridEvenShareISN_EET2_T4_
        .type           _ZN3cub18CUB_300001_SM_10006detail6reduce18DeviceReduceKernelINS2_10policy_hubIiyN4cuda3std3__44plusIiEEE10Policy1000EN6thrust24THRUST_300001_SM_1000_NS6detail15normal_iteratorINSD_10device_ptrIcEEEEyS9_iNS7_10__identityEEEvT0_PT3_T1_NS0_13GridEvenShareISN_EET2_T4_,@function
        .size           _ZN3cub18CUB_300001_SM_10006detail6reduce18DeviceReduceKernelINS2_10policy_hubIiyN4cuda3std3__44plusIiEEE10Policy1000EN6thrust24THRUST_300001_SM_1000_NS6detail15normal_iteratorINSD_10device_ptrIcEEEEyS9_iNS7_10__identityEEEvT0_PT3_T1_NS0_13GridEvenShareISN_EET2_T4_,(.L_x_271 - _ZN3cub18CUB_300001_SM_10006detail6reduce18DeviceReduceKernelINS2_10policy_hubIiyN4cuda3std3__44plusIiEEE10Policy1000EN6thrust24THRUST_300001_SM_1000_NS6detail15normal_iteratorINSD_10device_ptrIcEEEEyS9_iNS7_10__identityEEEvT0_PT3_T1_NS0_13GridEvenShareISN_EET2_T4_)
        .other          _ZN3cub18CUB_300001_SM_10006detail6reduce18DeviceReduceKernelINS2_10policy_hubIiyN4cuda3std3__44plusIiEEE10Policy1000EN6thrust24THRUST_300001_SM_1000_NS6detail15normal_iteratorINSD_10device_ptrIcEEEEyS9_iNS7_10__identityEEEvT0_PT3_T1_NS0_13GridEvenShareISN_EET2_T4_,@"STO_CUDA_ENTRY STV_DEFAULT"
_ZN3cub18CUB_300001_SM_10006detail6reduce18DeviceReduceKernelINS2_10policy_hubIiyN4cuda3std3__44plusIiEEE10Policy1000EN6thrust24THRUST_300001_SM_1000_NS6detail15normal_iteratorINSD_10device_ptrIcEEEEyS9_iNS7_10__identityEEEvT0_PT3_T1_NS0_13GridEvenShareISN_EET2_T4_:
.text._ZN3cub18CUB_300001_SM_10006detail6reduce18DeviceReduceKernelINS2_10policy_hubIiyN4cuda3std3__44plusIiEEE10Policy1000EN6thrust24THRUST_300001_SM_1000_NS6detail15normal_iteratorINSD_10device_ptrIcEEEEyS9_iNS7_10__identityEEEvT0_PT3_T1_NS0_13GridEvenShareISN_EET2_T4_:
[----:B------:R-:W-:Y:S08]  /*0000*/  LDC R1, c[0x0][0x37c] ;  /* 0x0000df00ff017b82 */ /* 0x000ff00000000800 */
[----:B------:R-:W0:Y:S01]  /*0010*/  S2UR UR13, SR_CTAID.X ;  /* 0x00000000000d79c3 */ /* 0x000e220000002500 */
[----:B------:R-:W1:Y:S01]  /*0020*/  LDCU.64 UR8, c[0x0][0x3b8] ;  /* 0x00007700ff0877ac */ /* 0x000e620008000a00 */
[----:B------:R-:W-:Y:S01]  /*0030*/  BSSY.RECONVERGENT B0, `(.L_x_57) ;  /* 0x0000200000007945 */ /* 0x000fe20003800200 */
[----:B------:R-:W2:Y:S01]  /*0040*/  LDCU UR5, c[0x0][0x3c0] ;  /* 0x00007800ff0577ac */ /* 0x000ea20008000800 */
[----:B------:R-:W3:Y:S01]  /*0050*/  LDCU.64 UR14, c[0x0][0x358] ;  /* 0x00006b00ff0e77ac */ /* 0x000ee20008000a00 */
[----:B-1----:R-:W-:-:S02]  /*0060*/  IMAD.U32 R8, RZ, RZ, UR8 ;  /* 0x00000008ff087e24 */ /* 0x002fc4000f8e00ff */
[----:B------:R-:W-:Y:S01]  /*0070*/  IMAD.U32 R3, RZ, RZ, UR9 ;  /* 0x00000009ff037e24 */ /* 0x000fe2000f8e00ff */
[----:B--2---:R-:W-:Y:S02]  /*0080*/  USHF.L.U32 UR5, UR5, 0xc, URZ ;  /* 0x0000000c05057899 */ /* 0x004fe400080006ff */
[----:B0-----:R-:W-:Y:S02]  /*0090*/  USHF.L.U32 UR6, UR13, 0xc, URZ ;  /* 0x0000000c0d067899 */ /* 0x001fe400080006ff */
[----:B------:R-:W-:-:S04]  /*00a0*/  USHF.R.S32.HI UR4, URZ, 0x1f, UR5 ;  /* 0x0000001fff047899 */ /* 0x000fc80008011405 */
[----:B------:R-:W-:-:S04]  /*00b0*/  IADD3 R23, P1, PT, R8, -UR6, RZ ;  /* 0x8000000608177c10 */ /* 0x000fc8000ff3e0ff */
[----:B------:R-:W-:Y:S02]  /*00c0*/  ISETP.GT.U32.AND P0, PT, R23, 0xfff, PT ;  /* 0x00000fff1700780c */ /* 0x000fe40003f04070 */
[----:B------:R-:W-:-:S04]  /*00d0*/  IADD3.X R22, PT, PT, R3, -0x1, RZ, P1, !PT ;  /* 0xffffffff03167810 */ /* 0x000fc80000ffe4ff */
[----:B------:R-:W-:-:S13]  /*00e0*/  ISETP.GT.U32.AND.EX P0, PT, R22, RZ, PT, P0 ;  /* 0x000000ff1600720c */ /* 0x000fda0003f04100 */
[----:B---3--:R-:W-:Y:S05]  /*00f0*/  @P0 BRA `(.L_x_58) ;  /* 0x0000000c00b00947 */ /* 0x008fea0003800000 */
[----:B------:R-:W0:Y:S01]  /*0100*/  S2R R3, SR_TID.X ;  /* 0x0000000000037919 */ /* 0x000e220000002100 */
[----:B------:R-:W-:Y:S01]  /*0110*/  VIADD R0, R8, -UR6 ;  /* 0x8000000608007c36 */ /* 0x000fe20008000000 */
[----:B------:R-:W-:Y:S01]  /*0120*/  BSSY.RECONVERGENT B1, `(.L_x_59) ;  /* 0x000000b000017945 */ /* 0x000fe20003800200 */
[----:B------:R-:W-:-:S03]  /*0130*/  IMAD.MOV.U32 R2, RZ, RZ, RZ ;  /* 0x000000ffff027224 */ /* 0x000fc600078e00ff */
[----:B0-----:R-:W-:Y:S01]  /*0140*/  ISETP.GE.AND P0, PT, R3, R0, PT ;  /* 0x000000000300720c */ /* 0x001fe20003f06270 */
[----:B------:R-:W-:-:S12]  /*0150*/  IMAD.MOV.U32 R7, RZ, RZ, R3 ;  /* 0x000000ffff077224 */ /* 0x000fd800078e0003 */
[----:B------:R-:W-:Y:S05]  /*0160*/  @P0 BRA `(.L_x_60) ;  /* 0x0000000000180947 */ /* 0x000fea0003800000 */
[----:B------:R-:W0:Y:S01]  /*0170*/  LDCU.64 UR4, c[0x0][0x380] ;  /* 0x00007000ff0477ac */ /* 0x000e220008000a00 */
[----:B------:R-:W-:-:S05]  /*0180*/  VIADD R4, R3, UR6 ;  /* 0x0000000603047c36 */ /* 0x000fca0008000000 */
[----:B0-----:R-:W-:-:S05]  /*0190*/  IADD3 R4, P0, PT, R4, UR4, RZ ;  /* 0x0000000404047c10 */ /* 0x001fca000ff1e0ff */
[----:B------:R-:W-:-:S05]  /*01a0*/  IMAD.X R5, RZ, RZ, UR5, P0 ;  /* 0x00000005ff057e24 */ /* 0x000fca00080e06ff */
[----:B------:R0:W5:Y:S01]  /*01b0*/  LDG.E.S8 R2, desc[UR14][R4.64] ;  /* 0x0000000e04027981 */ /* 0x000162000c1e1300 */
[----:B------:R-:W-:-:S07]  /*01c0*/  VIADD R7, R3, 0x100 ;  /* 0x0000010003077836 */ /* 0x000fce0000000000 */
.L_x_60:
[----:B------:R-:W-:Y:S05]  /*01d0*/  BSYNC.RECONVERGENT B1 ;  /* 0x0000000000017941 */ /* 0x000fea0003800200 */
.L_x_59:
[----:B------:R-:W-:Y:S01]  /*01e0*/  ISETP.GE.AND P0, PT, R7, R0, PT ;  /* 0x000000000700720c */ /* 0x000fe20003f06270 */
[----:B------:R-:W-:-:S12]  /*01f0*/  BSSY.RECONVERGENT B1, `(.L_x_61) ;  /* 0x000006c000017945 */ /* 0x000fd80003800200 */
[----:B------:R-:W-:Y:S05]  /*0200*/  @P0 BRA `(.L_x_62) ;  /* 0x0000000400a80947 */ /* 0x000fea0003800000 */
[----:B0-----:R-:W-:Y:S01]  /*0210*/  LOP3.LUT R5, RZ, R7, RZ, 0x33, !PT ;  /* 0x00000007ff057212 */ /* 0x001fe200078e33ff */
[----:B------:R-:W-:Y:S03]  /*0220*/  BSSY.RECONVERGENT B2, `(.L_x_63) ;  /* 0x000002e000027945 */ /* 0x000fe60003800200 */
[----:B------:R-:W-:-:S04]  /*0230*/  IADD3 R5, PT, PT, R8, -UR6, R5 ;  /* 0x8000000608057c10 */ /* 0x000fc8000fffe005 */
[C---:B------:R-:W-:Y:S02]  /*0240*/  ISETP.GE.U32.AND P1, PT, R5.reuse, 0xf00, PT ;  /* 0x00000f000500780c */ /* 0x040fe40003f26070 */
[----:B------:R-:W-:-:S04]  /*0250*/  LEA.HI R6, R5, 0x1, RZ, 0x18 ;  /* 0x0000000105067811 */ /* 0x000fc800078fc0ff */
[----:B------:R-:W-:-:S04]  /*0260*/  LOP3.LUT R23, R6, 0xf, RZ, 0xc0, !PT ;  /* 0x0000000f06177812 */ /* 0x000fc800078ec0ff */
[----:B------:R-:W-:-:S03]  /*0270*/  ISETP.NE.AND P0, PT, R23, RZ, PT ;  /* 0x000000ff1700720c */ /* 0x000fc60003f05270 */
[----:B------:R-:W-:Y:S10]  /*0280*/  @!P1 BRA `(.L_x_64) ;  /* 0x00000000009c9947 */ /* 0x000ff40003800000 */
[----:B------:R-:W0:Y:S01]  /*0290*/  LDCU.64 UR4, c[0x0][0x380] ;  /* 0x00007000ff0477ac */ /* 0x000e220008000a00 */
[----:B------:R-:W-:-:S05]  /*02a0*/  LOP3.LUT R8, R6, 0x1fffff0, RZ, 0xc0, !PT ;  /* 0x01fffff006087812 */ /* 0x000fca00078ec0ff */
[----:B------:R-:W-:Y:S02]  /*02b0*/  IMAD.MOV R8, RZ, RZ, -R8 ;  /* 0x000000ffff087224 */ /* 0x000fe400078e0a08 */
[----:B0-----:R-:W-:-:S05]  /*02c0*/  IMAD.U32 R14, RZ, RZ, UR4 ;  /* 0x00000004ff0e7e24 */ /* 0x001fca000f8e00ff */
[----:B------:R-:W-:-:S04]  /*02d0*/  IADD3 R14, P1, P2, R14, UR6, R7 ;  /* 0x000000060e0e7c10 */ /* 0x000fc8000fa3e007 */
[----:B------:R-:W-:Y:S02]  /*02e0*/  IADD3 R14, P3, PT, R14, 0x800, RZ ;  /* 0x000008000e0e7810 */ /* 0x000fe40007f7e0ff */
[----:B------:R-:W-:-:S05]  /*02f0*/  IADD3.X R5, PT, PT, RZ, UR5, RZ, P1, P2 ;  /* 0x00000005ff057c10 */ /* 0x000fca0008fe44ff */
[----:B------:R-:W-:-:S07]  /*0300*/  IMAD.X R5, RZ, RZ, R5, P3 ;  /* 0x000000ffff057224 */ /* 0x000fce00018e0605 */
.L_x_65:
[----:B------:R-:W-:-:S05]  /*0310*/  IMAD.MOV.U32 R4, RZ, RZ, R14 ;  /* 0x000000ffff047224 */ /* 0x000fca00078e000e */
[----:B------:R-:W2:Y:S04]  /*0320*/  LDG.E.S8 R15, desc[UR14][R4.64+-0x800] ;  /* 0xfff8000e040f7981 */ /* 0x000ea8000c1e1300 */
[----:B------:R-:W2:Y:S04]  /*0330*/  LDG.E.S8 R16, desc[UR14][R4.64+-0x700] ;  /* 0xfff9000e04107981 */ /* 0x000ea8000c1e1300 */
[----:B------:R-:W3:Y:S04]  /*0340*/  LDG.E.S8 R18, desc[UR14][R4.64+-0x600] ;  /* 0xfffa000e04127981 */ /* 0x000ee8000c1e1300 */
[----:B------:R-:W3:Y:S04]  /*0350*/  LDG.E.S8 R17, desc[UR14][R4.64+-0x500] ;  /* 0xfffb000e04117981 */ /* 0x000ee8000c1e1300 */
[----:B------:R-:W4:Y:S04]  /*0360*/  LDG.E.S8 R20, desc[UR14][R4.64+-0x400] ;  /* 0xfffc000e04147981 */ /* 0x000f28000c1e1300 */
        /* <DEDUP_REMOVED lines=10> */
[----:B------:R0:W4:Y:S01]  /*0410*/  LDG.E.S8 R12, desc[UR14][R4.64+0x700] ;  /* 0x0007000e040c7981 */ /* 0x000122000c1e1300 */
[----:B------:R-:W-:-:S02]  /*0420*/  VIADD R8, R8, 0x10 ;  /* 0x0000001008087836 */ /* 0x000fc40000000000 */
[----:B------:R-:W-:-:S03]  /*0430*/  VIADD R7, R7, 0x1000 ;  /* 0x0000100007077836 */ /* 0x000fc60000000000 */
[----:B------:R-:W-:Y:S02]  /*0440*/  ISETP.NE.AND P1, PT, R8, RZ, PT ;  /* 0x000000ff0800720c */ /* 0x000fe40003f25270 */
[----:B--2--5:R-:W-:-:S04]  /*0450*/  IADD3 R15, PT, PT, R16, R2, R15 ;  /* 0x00000002100f7210 */ /* 0x024fc80007ffe00f */
[----:B---3--:R-:W-:-:S04]  /*0460*/  IADD3 R15, PT, PT, R17, R15, R18 ;  /* 0x0000000f110f7210 */ /* 0x008fc80007ffe012 */
[----:B----4-:R-:W-:-:S04]  /*0470*/  IADD3 R15, PT, PT, R19, R15, R20 ;  /* 0x0000000f130f7210 */ /* 0x010fc80007ffe014 */
[----:B------:R-:W-:-:S04]  /*0480*/  IADD3 R15, PT, PT, R21, R15, R22 ;  /* 0x0000000f150f7210 */ /* 0x000fc80007ffe016 */
[----:B------:R-:W-:-:S04]  /*0490*/  IADD3 R15, PT, PT, R25, R15, R24 ;  /* 0x0000000f190f7210 */ /* 0x000fc80007ffe018 */
[----:B------:R-:W-:Y:S02]  /*04a0*/  IADD3 R11, PT, PT, R14, R15, R11 ;  /* 0x0000000f0e0b7210 */ /* 0x000fe40007ffe00b */
[----:B------:R-:W-:-:S05]  /*04b0*/  IADD3 R14, P2, PT, R4, 0x1000, RZ ;  /* 0x00001000040e7810 */ /* 0x000fca0007f5e0ff */
[----:B0-----:R-:W-:Y:S01]  /*04c0*/  IMAD.X R5, RZ, RZ, R5, P2 ;  /* 0x000000ffff057224 */ /* 0x001fe200010e0605 */
[----:B------:R-:W-:-:S04]  /*04d0*/  IADD3 R10, PT, PT, R13, R11, R10 ;  /* 0x0000000b0d0a7210 */ /* 0x000fc80007ffe00a */
[----:B------:R-:W-:Y:S01]  /*04e0*/  IADD3 R2, PT, PT, R12, R10, R9 ;  /* 0x0000000a0c027210 */ /* 0x000fe20007ffe009 */
[----:B------:R-:W-:Y:S06]  /*04f0*/  @P1 BRA `(.L_x_65) ;  /* 0xfffffffc00841947 */ /* 0x000fec000383ffff */
.L_x_64:
[----:B------:R-:W-:Y:S05]  /*0500*/  BSYNC.RECONVERGENT B2 ;  /* 0x0000000000027941 */ /* 0x000fea0003800200 */
.L_x_63:
[----:B------:R-:W-:Y:S05]  /*0510*/  @!P0 BRA `(.L_x_62) ;  /* 0x0000000000e48947 */ /* 0x000fea0003800000 */
[----:B------:R-:W-:Y:S01]  /*0520*/  ISETP.GE.U32.AND P0, PT, R23, 0x8, PT ;  /* 0x000000081700780c */ /* 0x000fe20003f06070 */
[----:B------:R-:W-:Y:S01]  /*0530*/  BSSY.RECONVERGENT B2, `(.L_x_66) ;  /* 0x0000016000027945 */ /* 0x000fe20003800200 */
[----:B------:R-:W-:-:S04]  /*0540*/  LOP3.LUT R16, R6, 0x7, RZ, 0xc0, !PT ;  /* 0x0000000706107812 */ /* 0x000fc800078ec0ff */
[----:B------:R-:W-:-:S07]  /*0550*/  ISETP.NE.AND P1, PT, R16, RZ, PT ;  /* 0x000000ff1000720c */ /* 0x000fce0003f25270 */
[----:B------:R-:W-:Y:S06]  /*0560*/  @!P0 BRA `(.L_x_67) ;  /* 0x0000000000488947 */ /* 0x000fec0003800000 */
[----:B------:R-:W0:Y:S01]  /*0570*/  LDCU.64 UR4, c[0x0][0x380] ;  /* 0x00007000ff0477ac */ /* 0x000e220008000a00 */
[----:B------:R-:W-:Y:S01]  /*0580*/  SHF.R.S32.HI R5, RZ, 0x1f, R7 ;  /* 0x0000001fff057819 */ /* 0x000fe20000011407 */
[----:B0-----:R-:W-:-:S05]  /*0590*/  IMAD.U32 R4, RZ, RZ, UR4 ;  /* 0x00000004ff047e24 */ /* 0x001fca000f8e00ff */
[----:B------:R-:W-:-:S04]  /*05a0*/  IADD3 R4, P0, P2, R7, UR6, R4 ;  /* 0x0000000607047c10 */ /* 0x000fc8000fa1e004 */
[----:B------:R-:W-:-:S05]  /*05b0*/  IADD3.X R5, PT, PT, R5, UR5, RZ, P0, P2 ;  /* 0x0000000505057c10 */ /* 0x000fca00087e44ff */
[----:B------:R-:W2:Y:S04]  /*05c0*/  LDG.E.S8 R9, desc[UR14][R4.64] ;  /* 0x0000000e04097981 */ /* 0x000ea8000c1e1300 */
[----:B------:R-:W2:Y:S04]  /*05d0*/  LDG.E.S8 R8, desc[UR14][R4.64+0x100] ;  /* 0x0001000e04087981 */ /* 0x000ea8000c1e1300 */
[----:B------:R-:W3:Y:S04]  /*05e0*/  LDG.E.S8 R11, desc[UR14][R4.64+0x200] ;  /* 0x0002000e040b7981 */ /* 0x000ee8000c1e1300 */
[----:B------:R-:W3:Y:S04]  /*05f0*/  LDG.E.S8 R10, desc[UR14][R4.64+0x300] ;  /* 0x0003000e040a7981 */ /* 0x000ee8000c1e1300 */
[----:B------:R-:W4:Y:S04]  /*0600*/  LDG.E.S8 R13, desc[UR14][R4.64+0x400] ;  /* 0x0004000e040d7981 */ /* 0x000f28000c1e1300 */
[----:B------:R-:W4:Y:S04]  /*0610*/  LDG.E.S8 R12, desc[UR14][R4.64+0x500] ;  /* 0x0005000e040c7981 */ /* 0x000f28000c1e1300 */
[----:B------:R-:W4:Y:S04]  /*0620*/  LDG.E.S8 R15, desc[UR14][R4.64+0x600] ;  /* 0x0006000e040f7981 */ /* 0x000f28000c1e1300 */
[----:B------:R-:W4:Y:S01]  /*0630*/  LDG.E.S8 R14, desc[UR14][R4.64+0x700] ;  /* 0x0007000e040e7981 */ /* 0x000f22000c1e1300 */
[----:B------:R-:W-:Y:S01]  /*0640*/  VIADD R7, R7, 0x800 ;  /* 0x0000080007077836 */ /* 0x000fe20000000000 */
[----:B--2--5:R-:W-:-:S04]  /*0650*/  IADD3 R8, PT, PT, R8, R2, R9 ;  /* 0x0000000208087210 */ /* 0x024fc80007ffe009 */
[----:B---3--:R-:W-:-:S04]  /*0660*/  IADD3 R8, PT, PT, R10, R8, R11 ;  /* 0x000000080a087210 */ /* 0x008fc80007ffe00b */
[----:B----4-:R-:W-:-:S04]  /*0670*/  IADD3 R8, PT, PT, R12, R8, R13 ;  /* 0x000000080c087210 */ /* 0x010fc80007ffe00d */
[----:B------:R-:W-:-:S07]  /*0680*/  IADD3 R2, PT, PT, R14, R8, R15 ;  /* 0x000000080e027210 */ /* 0x000fce0007ffe00f */
.L_x_67:
[----:B------:R-:W-:Y:S05]  /*0690*/  BSYNC.RECONVERGENT B2 ;  /* 0x0000000000027941 */ /* 0x000fea0003800200 */
.L_x_66:
        /* <DEDUP_REMOVED lines=14> */
[----:B------:R-:W3:Y:S01]  /*0780*/  LDG.E.S8 R10, desc[UR14][R4.64+0x300] ;  /* 0x0003000e040a7981 */ /* 0x000ee2000c1e1300 */
[----:B------:R-:W-:Y:S01]  /*0790*/  VIADD R7, R7, 0x400 ;  /* 0x0000040007077836 */ /* 0x000fe20000000000 */
[----:B--2--5:R-:W-:-:S04]  /*07a0*/  IADD3 R2, PT, PT, R8, R2, R9 ;  /* 0x0000000208027210 */ /* 0x024fc80007ffe009 */
[----:B---3--:R-:W-:-:S07]  /*07b0*/  IADD3 R2, PT, PT, R10, R2, R11 ;  /* 0x000000020a027210 */ /* 0x008fce0007ffe00b */
.L_x_69:
[----:B------:R-:W-:Y:S05]  /*07c0*/  BSYNC.RECONVERGENT B2 ;  /* 0x0000000000027941 */ /* 0x000fea0003800200 */
.L_x_68:
[----:B------:R-:W-:Y:S05]  /*07d0*/  @!P1 BRA `(.L_x_62) ;  /* 0x0000000000349947 */ /* 0x000fea0003800000 */
[----:B------:R-:W0:Y:S01]  /*07e0*/  LDCU.64 UR4, c[0x0][0x380] ;  /* 0x00007000ff0477ac */ /* 0x000e220008000a00 */
[----:B------:R-:W-:Y:S02]  /*07f0*/  IMAD.MOV R6, RZ, RZ, -R6 ;  /* 0x000000ffff067224 */ /* 0x000fe400078e0a06 */
[----:B0-----:R-:W-:-:S05]  /*0800*/  IMAD.U32 R8, RZ, RZ, UR4 ;  /* 0x00000004ff087e24 */ /* 0x001fca000f8e00ff */
[----:B------:R-:W-:-:S05]  /*0810*/  IADD3 R8, P0, PT, R8, UR6, RZ ;  /* 0x0000000608087c10 */ /* 0x000fca000ff1e0ff */
[----:B------:R-:W-:-:S08]  /*0820*/  IMAD.X R10, RZ, RZ, UR5, P0 ;  /* 0x00000005ff0a7e24 */ /* 0x000fd000080e06ff */
.L_x_70:
[----:B------:R-:W-:-:S04]  /*0830*/  IADD3 R4, P0, PT, R7, R8, RZ ;  /* 0x0000000807047210 */ /* 0x000fc80007f1e0ff */
[----:B------:R-:W-:-:S06]  /*0840*/  LEA.HI.X.SX32 R5, R7, R10, 0x1, P0 ;  /* 0x0000000a07057211 */ /* 0x000fcc00000f0eff */
[----:B------:R-:W2:Y:S01]  /*0850*/  LDG.E.S8 R5, desc[UR14][R4.64] ;  /* 0x0000000e04057981 */ /* 0x000ea2000c1e1300 */
[----:B------:R-:W-:Y:S02]  /*0860*/  VIADD R6, R6, 0x1 ;  /* 0x0000000106067836 */ /* 0x000fe40000000000 */
[----:B------:R-:W-:-:S03]  /*0870*/  VIADD R7, R7, 0x100 ;  /* 0x0000010007077836 */ /* 0x000fc60000000000 */
[----:B------:R-:W-:Y:S01]  /*0880*/  ISETP.NE.AND P0, PT, R6, RZ, PT ;  /* 0x000000ff0600720c */ /* 0x000fe20003f05270 */
[----:B--2--5:R-:W-:-:S12]  /*0890*/  IMAD.IADD R2, R5, 0x1, R2 ;  /* 0x0000000105027824 */ /* 0x024fd800078e0202 */
[----:B------:R-:W-:Y:S05]  /*08a0*/  @P0 BRA `(.L_x_70) ;  /* 0xfffffffc00e00947 */ /* 0x000fea000383ffff */
.L_x_62:
[----:B------:R-:W-:Y:S05]  /*08b0*/  BSYNC.RECONVERGENT B1 ;  /* 0x0000000000017941 */ /* 0x000fea0003800200 */
.L_x_61:
[----:B------:R-:W-:-:S13]  /*08c0*/  ISETP.GE.AND P0, PT, R0, 0x100, PT ;  /* 0x000001000000780c */ /* 0x000fda0003f06270 */
[----:B------:R-:W-:Y:S05]  /*08d0*/  @!P0 BRA `(.L_x_71) ;  /* 0x0000000000ac8947 */ /* 0x000fea0003800000 */
[----:B------:R-:W1:Y:S01]  /*08e0*/  S2R R8, SR_LANEID ;  /* 0x0000000000087919 */ /* 0x000e620000000000 */
[----:B-----5:R-:W0:Y:S01]  /*08f0*/  SHFL.DOWN PT, R0, R2, 0x1, 0x1f ;  /* 0x08201f0002007f89 */ /* 0x020e2200000e0000 */
        /* <DEDUP_REMOVED lines=9> */
[----:B------:R-:W-:Y:S01]  /*0990*/  IMAD.IADD R0, R5, 0x1, R0 ;  /* 0x0000000105007824 */ /* 0x000fe200078e0200 */
[----:B------:R-:W-:-:S04]  /*09a0*/  @!P1 MOV R5, 0x400 ;  /* 0x0000040000059802 */ /* 0x000fc80000000f00 */
        /* <DEDUP_REMOVED lines=22> */
[----:B--2---:R-:W-:Y:S04]  /*0b10*/  LDS R0, [UR4+0xc] ;  /* 0x00000c04ff007984 */ /* 0x004fe80008000800 */
[----:B------:R-:W0:Y:S04]  /*0b20*/  LDS.128 R4, [UR4+0x10] ;  /* 0x00001004ff047984 */ /* 0x000e280008000c00 */
[----:B------:R-:W1:Y:S01]  /*0b30*/  LDS.64 R2, [UR4+0x20] ;  /* 0x00002004ff027984 */ /* 0x000e620008000a00 */
[----:B0-----:R-:W-:-:S04]  /*0b40*/  IADD3 R0, PT, PT, R4, R0, R9 ;  /* 0x0000000004007210 */ /* 0x001fc80007ffe009 */
[----:B------:R-:W-:-:S04]  /*0b50*/  IADD3 R0, PT, PT, R6, R0, R5 ;  /* 0x0000000006007210 */ /* 0x000fc80007ffe005 */
[----:B-1----:R-:W-:-:S05]  /*0b60*/  IADD3 R0, PT, PT, R2, R0, R7 ;  /* 0x0000000002007210 */ /* 0x002fca0007ffe007 */
[----:B------:R-:W-:Y:S01]  /*0b70*/  IMAD.IADD R9, R0, 0x1, R3 ;  /* 0x0000000100097824 */ /* 0x000fe200078e0203 */
[----:B------:R-:W-:Y:S06]  /*0b80*/  BRA `(.L_x_72) ;  /* 0x0000001400287947 */ /* 0x000fec0003800000 */
.L_x_71:
        /* <DEDUP_REMOVED lines=48> */
[----:B------:R-:W0:Y:S04]  /*0e90*/  LDS.128 R4, [UR4+0x10] ;  /* 0x00001004ff047984 */ /* 0x000e280008000c00 */
[----:B------:R-:W2:Y:S04]  /*0ea0*/  LDS R2, [UR4+0xc] ;  /* 0x00000c04ff027984 */ /* 0x000ea80008000800 */
[----:B------:R-:W3:Y:S01]  /*0eb0*/  LDS.64 R10, [UR4+0x20] ;  /* 0x00002004ff0a7984 */ /* 0x000ee20008000a00 */
[----:B0-----:R-:W-:Y:S02]  /*0ec0*/  SEL R4, R4, RZ, P2 ;  /* 0x000000ff04047207 */ /* 0x001fe40001000000 */
[----:B------:R-:W-:-:S02]  /*0ed0*/  ISETP.GT.AND P2, PT, R0, 0x60, PT ;  /* 0x000000600000780c */ /* 0x000fc40003f44270 */
[----:B--2---:R-:W-:Y:S02]  /*0ee0*/  SEL R2, R2, RZ, P1 ;  /* 0x000000ff02027207 */ /* 0x004fe40000800000 */
        /* <DEDUP_REMOVED lines=8> */
[----:B---3--:R-:W-:Y:S02]  /*0f70*/  SEL R10, R10, RZ, P2 ;  /* 0x000000ff0a0a7207 */ /* 0x008fe40001000000 */
[----:B------:R-:W-:Y:S02]  /*0f80*/  SEL R11, R11, RZ, P3 ;  /* 0x000000ff0b0b7207 */ /* 0x000fe40001800000 */
[----:B------:R-:W-:-:S05]  /*0f90*/  IADD3 R2, PT, PT, R10, R2, R7 ;  /* 0x000000020a027210 */ /* 0x000fca0007ffe007 */
[----:B-1----:R-:W-:Y:S01]  /*0fa0*/  IMAD.IADD R9, R2, 0x1, R11 ;  /* 0x0000000102097824 */ /* 0x002fe200078e020b */
[----:B------:R-:W-:Y:S06]  /*0fb0*/  BRA `(.L_x_72) ;  /* 0x00000010001c7947 */ /* 0x000fec0003800000 */
.L_x_58:
[----:B------:R-:W0:Y:S01]  /*0fc0*/  S2R R2, SR_TID.X ;  /* 0x0000000000027919 */ /* 0x000e220000002100 */
[----:B------:R-:W1:Y:S01]  /*0fd0*/  LDCU.64 UR10, c[0x0][0x380] ;  /* 0x00007000ff0a77ac */ /* 0x000e620008000a00 */
[----:B0-----:R-:W-:-:S05]  /*0fe0*/  VIADD R4, R2, UR6 ;  /* 0x0000000602047c36 */ /* 0x001fca0008000000 */
[----:B-1----:R-:W-:-:S05]  /*0ff0*/  IADD3 R4, P0, PT, R4, UR10, RZ ;  /* 0x0000000a04047c10 */ /* 0x002fca000ff1e0ff */
[----:B------:R-:W-:-:S05]  /*1000*/  IMAD.X R5, RZ, RZ, UR11, P0 ;  /* 0x0000000bff057e24 */ /* 0x000fca00080e06ff */
[----:B------:R-:W2:Y:S04]  /*1010*/  LDG.E.S8 R0, desc[UR14][R4.64] ;  /* 0x0000000e04007981 */ /* 0x000ea8000c1e1300 */
[----:B------:R-:W2:Y:S04]  /*1020*/  LDG.E.S8 R7, desc[UR14][R4.64+0x100] ;  /* 0x0001000e04077981 */ /* 0x000ea8000c1e1300 */
[----:B------:R-:W2:Y:S04]  /*1030*/  LDG.E.S8 R6, desc[UR14][R4.64+0x200] ;  /* 0x0002000e04067981 */ /* 0x000ea8000c1e1300 */
[----:B------:R-:W3:Y:S04]  /*1040*/  LDG.E.S8 R9, desc[UR14][R4.64+0x300] ;  /* 0x0003000e04097981 */ /* 0x000ee8000c1e1300 */
[----:B------:R-:W3:Y:S04]  /*1050*/  LDG.E.S8 R10, desc[UR14][R4.64+0x400] ;  /* 0x0004000e040a7981 */ /* 0x000ee8000c1e1300 */
[----:B------:R-:W4:Y:S04]  /*1060*/  LDG.E.S8 R11, desc[UR14][R4.64+0x500] ;  /* 0x0005000e040b7981 */ /* 0x000f28000c1e1300 */
[----:B------:R-:W4:Y:S04]  /*1070*/  LDG.E.S8 R12, desc[UR14][R4.64+0x600] ;  /* 0x0006000e040c7981 */ /* 0x000f28000c1e1300 */
[----:B------:R-:W5:Y:S04]  /*1080*/  LDG.E.S8 R13, desc[UR14][R4.64+0x700] ;  /* 0x0007000e040d7981 */ /* 0x000f68000c1e1300 */
[----:B------:R-:W5:Y:S04]  /*1090*/  LDG.E.S8 R14, desc[UR14][R4.64+0x800] ;  /* 0x0008000e040e7981 */ /* 0x000f68000c1e1300 */
[----:B------:R-:W5:Y:S04]  /*10a0*/  LDG.E.S8 R15, desc[UR14][R4.64+0x900] ;  /* 0x0009000e040f7981 */ /* 0x000f68000c1e1300 */
[----:B------:R-:W5:Y:S04]  /*10b0*/  LDG.E.S8 R16, desc[UR14][R4.64+0xa00] ;  /* 0x000a000e04107981 */ /* 0x000f68000c1e1300 */
[----:B------:R-:W5:Y:S04]  /*10c0*/  LDG.E.S8 R17, desc[UR14][R4.64+0xb00] ;  /* 0x000b000e04117981 */ /* 0x000f68000c1e1300 */
[----:B------:R-:W5:Y:S04]  /*10d0*/  LDG.E.S8 R18, desc[UR14][R4.64+0xc00] ;  /* 0x000c000e04127981 */ /* 0x000f68000c1e1300 */
[----:B------:R-:W5:Y:S04]  /*10e0*/  LDG.E.S8 R19, desc[UR14][R4.64+0xd00] ;  /* 0x000d000e04137981 */ /* 0x000f68000c1e1300 */
[----:B------:R-:W5:Y:S04]  /*10f0*/  LDG.E.S8 R20, desc[UR14][R4.64+0xe00] ;  /* 0x000e000e04147981 */ /* 0x000f68000c1e1300 */
[----:B------:R-:W5:Y:S01]  /*1100*/  LDG.E.S8 R21, desc[UR14][R4.64+0xf00] ;  /* 0x000f000e04157981 */ /* 0x000f62000c1e1300 */
[----:B------:R-:W-:-:S04]  /*1110*/  ISETP.GE.U32.AND P0, PT, R23, UR5, PT ;  /* 0x0000000517007c0c */ /* 0x000fc8000bf06070 */
[----:B------:R-:W-:Y:S02]  /*1120*/  ISETP.GE.U32.AND.EX P0, PT, R22, UR4, PT, P0 ;  /* 0x0000000416007c0c */ /* 0x000fe4000bf06100 */
[----:B--2---:R-:W-:-:S04]  /*1130*/  IADD3 R0, PT, PT, R6, R7, R0 ;  /* 0x0000000706007210 */ /* 0x004fc80007ffe000 */
[----:B---3--:R-:W-:-:S04]  /*1140*/  IADD3 R0, PT, PT, R10, R0, R9 ;  /* 0x000000000a007210 */ /* 0x008fc80007ffe009 */
[----:B----4-:R-:W-:-:S04]  /*1150*/  IADD3 R0, PT, PT, R12, R0, R11 ;  /* 0x000000000c007210 */ /* 0x010fc80007ffe00b */
[----:B-----5:R-:W-:-:S04]  /*1160*/  IADD3 R0, PT, PT, R14, R0, R13 ;  /* 0x000000000e007210 */ /* 0x020fc80007ffe00d */
[----:B------:R-:W-:-:S04]  /*1170*/  IADD3 R0, PT, PT, R16, R0, R15 ;  /* 0x0000000010007210 */ /* 0x000fc80007ffe00f */
[----:B------:R-:W-:-:S04]  /*1180*/  IADD3 R0, PT, PT, R18, R0, R17 ;  /* 0x0000000012007210 */ /* 0x000fc80007ffe011 */
[----:B------:R-:W-:-:S05]  /*1190*/  IADD3 R0, PT, PT, R20, R0, R19 ;  /* 0x0000000014007210 */ /* 0x000fca0007ffe013 */
[----:B------:R-:W-:Y:S01]  /*11a0*/  IMAD.IADD R0, R21, 0x1, R0 ;  /* 0x0000000115007824 */ /* 0x000fe200078e0200 */
[----:B------:R-:W-:Y:S06]  /*11b0*/  @!P0 BRA `(.L_x_73) ;  /* 0x0000000800f08947 */ /* 0x000fec0003800000 */
[----:B------:R-:W-:Y:S01]  /*11c0*/  UIADD3 UR16, UP0, UPT, UR5, UR6, URZ ;  /* 0x0000000605107290 */ /* 0x000fe2000ff1e0ff */
[----:B------:R-:W-:Y:S01]  /*11d0*/  IADD3 R24, P1, PT, R8, -0x1000, RZ ;  /* 0xfffff00008187810 */ /* 0x000fe20007f3e0ff */
[----:B------:R-:W-:Y:S02]  /*11e0*/  IMAD.U32 R5, RZ, RZ, UR10 ;  /* 0x0000000aff057e24 */ /* 0x000fe4000f8e00ff */
[----:B------:R-:W-:Y:S01]  /*11f0*/  UIADD3.X UR8, UPT, UPT, URZ, UR4, URZ, UP0, !UPT ;  /* 0x00000004ff087290 */ /* 0x000fe200087fe4ff */
[----:B------:R-:W-:Y:S01]  /*1200*/  IADD3.X R7, PT, PT, R3, -0x1, RZ, P1, !PT ;  /* 0xffffffff03077810 */ /* 0x000fe20000ffe4ff */
[----:B------:R-:W-:Y:S01]  /*1210*/  IMAD.U32 R11, RZ, RZ, UR11 ;  /* 0x0000000bff0b7e24 */ /* 0x000fe2000f8e00ff */
[----:B------:R-:W-:Y:S01]  /*1220*/  ISETP.LT.U32.AND P0, PT, R24, UR16, PT ;  /* 0x0000001018007c0c */ /* 0x000fe2000bf01070 */
[----:B------:R-:W-:Y:S02]  /*1230*/  UIADD3 UR9, UP0, UPT, UR16, UR10, URZ ;  /* 0x0000000a10097290 */ /* 0x000fe4000ff1e0ff */
[----:B------:R-:W-:Y:S01]  /*1240*/  IADD3 R10, P1, P2, R5, UR16, R2 ;  /* 0x00000010050a7c10 */ /* 0x000fe2000fa3e002 */
[----:B------:R-:W-:Y:S01]  /*1250*/  IMAD.U32 R4, RZ, RZ, UR8 ;  /* 0x00000008ff047e24 */ /* 0x000fe2000f8e00ff */
[----:B------:R-:W-:Y:S01]  /*1260*/  LOP3.LUT R5, RZ, R2, RZ, 0x33, !PT ;  /* 0x00000002ff057212 */ /* 0x000fe200078e33ff */
[----:B------:R-:W-:Y:S01]  /*1270*/  UIADD3.X UR7, UPT, UPT, UR8, UR11, URZ, UP0, !UPT ;  /* 0x0000000b08077290 */ /* 0x000fe200087fe4ff */
[----:B------:R-:W-:Y:S01]  /*1280*/  IADD3 R10, P3, PT, R10, 0x800, RZ ;  /* 0x000008000a0a7810 */ /* 0x000fe20007f7e0ff */
[----:B------:R-:W-:Y:S01]  /*1290*/  UMOV UR4, URZ ;  /* 0x000000ff00047c82 */ /* 0x000fe20008000000 */
[----:B------:R-:W-:-:S02]  /*12a0*/  ISETP.GT.U32.AND.EX P0, PT, R4, R7, PT, P0 ;  /* 0x000000070400720c */ /* 0x000fc40003f04100 */
[----:B------:R-:W-:Y:S02]  /*12b0*/  IADD3 R5, PT, PT, R8, -UR5, R5 ;  /* 0x8000000508057c10 */ /* 0x000fe4000fffe005 */
[----:B------:R-:W-:-:S03]  /*12c0*/  IADD3.X R11, PT, PT, R11, UR8, RZ, P1, P2 ;  /* 0x000000080b0b7c10 */ /* 0x000fc60008fe44ff */
[----:B------:R-:W-:Y:S01]  /*12d0*/  VIADD R6, R5, -UR6 ;  /* 0x8000000605067c36 */ /* 0x000fe20008000000 */
[----:B------:R-:W-:Y:S01]  /*12e0*/  UMOV UR6, UR5 ;  /* 0x0000000500067c82 */ /* 0x000fe20008000000 */
[----:B------:R-:W-:-:S04]  /*12f0*/  IMAD.X R11, RZ, RZ, R11, P3 ;  /* 0x000000ffff0b7224 */ /* 0x000fc800018e060b */
[----:B------:R-:W-:Y:S05]  /*1300*/  @P0 BRA `(.L_x_74) ;  /* 0x0000000000d40947 */ /* 0x000fea0003800000 */
[----:B------:R-:W0:Y:S01]  /*1310*/  LDC.64 R2, c[0x0][0x3b8] ;  /* 0x0000ee00ff027b82 */ /* 0x000e220000000a00 */
[----:B------:R-:W1:Y:S01]  /*1320*/  LDCU.64 UR10, c[0x0][0x380] ;  /* 0x00007000ff0a77ac */ /* 0x000e620008000a00 */
[----:B------:R-:W-:Y:S01]  /*1330*/  NOP ;  /* 0x0000000000007918 */ /* 0x000fe20000000000 */
.L_x_75:
[----:B------:R-:W2:Y:S01]  /*1340*/  S2R R4, SR_TID.X ;  /* 0x0000000000047919 */ /* 0x000ea20000002100 */
[----:B-1----:R-:W-:Y:S02]  /*1350*/  IMAD.U32 R5, RZ, RZ, UR10 ;  /* 0x0000000aff057e24 */ /* 0x002fe4000f8e00ff */
[----:B------:R-:W-:-:S03]  /*1360*/  IMAD.U32 R8, RZ, RZ, UR11 ;  /* 0x0000000bff087e24 */ /* 0x000fc6000f8e00ff */
[----:B--2---:R-:W-:-:S04]  /*1370*/  IADD3 R4, P0, P1, R5, UR16, R4 ;  /* 0x0000001005047c10 */ /* 0x004fc8000f91e004 */
[----:B------:R-:W-:-:S05]  /*1380*/  IADD3.X R5, PT, PT, R8, UR8, RZ, P0, P1 ;  /* 0x0000000808057c10 */ /* 0x000fca00087e24ff */
        /* <DEDUP_REMOVED lines=16> */
[----:B------:R-:W-:-:S02]  /*1490*/  USHF.R.S32.HI UR12, URZ, 0x1f, UR5 ;  /* 0x0000001fff0c7899 */ /* 0x000fc40008011405 */
[----:B------:R-:W-:-:S04]  /*14a0*/  UIADD3 UR6, UP0, UPT, UR5, UR9, URZ ;  /* 0x0000000905067290 */ /* 0x000fc8000ff1e0ff */
[----:B------:R-:W-:Y:S01]  /*14b0*/  UIADD3.X UR7, UPT, UPT, UR12, UR7, URZ, UP0, !UPT ;  /* 0x000000070c077290 */ /* 0x000fe200087fe4ff */
[----:B--2---:R-:W-:-:S04]  /*14c0*/  IADD3 R8, PT, PT, R8, R0, R21 ;  /* 0x0000000008087210 */ /* 0x004fc80007ffe015 */
[----:B---3--:R-:W-:-:S04]  /*14d0*/  IADD3 R8, PT, PT, R23, R8, R22 ;  /* 0x0000000817087210 */ /* 0x008fc80007ffe016 */
[----:B----4-:R-:W-:Y:S01]  /*14e0*/  IADD3 R25, PT, PT, R26, R8, R25 ;  /* 0x000000081a197210 */ /* 0x010fe20007ffe019 */
[----:B0-----:R-:W-:-:S05]  /*14f0*/  IMAD.MOV.U32 R8, RZ, RZ, R2 ;  /* 0x000000ffff087224 */ /* 0x001fca00078e0002 */
[----:B------:R-:W-:Y:S02]  /*1500*/  IADD3 R0, P1, PT, R8, -UR16, RZ ;  /* 0x8000001008007c10 */ /* 0x000fe4000ff3e0ff */
[----:B-----5:R-:W-:Y:S02]  /*1510*/  IADD3 R17, PT, PT, R20, R25, R17 ;  /* 0x0000001914117210 */ /* 0x020fe40007ffe011 */
[----:B------:R-:W-:Y:S02]  /*1520*/  ISETP.GE.U32.AND P0, PT, R0, UR5, PT ;  /* 0x0000000500007c0c */ /* 0x000fe4000bf06070 */
[----:B------:R-:W-:Y:S02]  /*1530*/  IADD3.X R0, PT, PT, R3, ~UR8, RZ, P1, !PT ;  /* 0x8000000803007c10 */ /* 0x000fe40008ffe4ff */
[----:B------:R-:W-:Y:S02]  /*1540*/  IADD3 R10, P1, PT, R10, UR5, RZ ;  /* 0x000000050a0a7c10 */ /* 0x000fe4000ff3e0ff */
[----:B------:R-:W-:-:S02]  /*1550*/  ISETP.GE.U32.AND.EX P0, PT, R0, UR12, PT, P0 ;  /* 0x0000000c00007c0c */ /* 0x000fc4000bf06100 */
[----:B------:R-:W-:Y:S02]  /*1560*/  IADD3 R9, PT, PT, R18, R17, R9 ;  /* 0x0000001112097210 */ /* 0x000fe40007ffe009 */
[----:B------:R-:W-:Y:S02]  /*1570*/  IADD3.X R11, PT, PT, R11, UR12, RZ, P1, !PT ;  /* 0x0000000c0b0b7c10 */ /* 0x000fe40008ffe4ff */
[----:B------:R-:W-:-:S04]  /*1580*/  IADD3 R9, PT, PT, R15, R9, R14 ;  /* 0x000000090f097210 */ /* 0x000fc80007ffe00e */
[----:B------:R-:W-:-:S04]  /*1590*/  IADD3 R9, PT, PT, R13, R9, R16 ;  /* 0x000000090d097210 */ /* 0x000fc80007ffe010 */
[----:B------:R-:W-:Y:S01]  /*15a0*/  IADD3 R0, PT, PT, R19, R9, R12 ;  /* 0x0000000913007210 */ /* 0x000fe20007ffe00c */
[----:B------:R-:W-:Y:S06]  /*15b0*/  @!P0 BRA `(.L_x_73) ;  /* 0x0000000400f08947 */ /* 0x000fec0003800000 */
[----:B------:R-:W-:Y:S02]  /*15c0*/  UIADD3 UR16, UP0, UPT, UR5, UR16, URZ ;  /* 0x0000001005107290 */ /* 0x000fe4000ff1e0ff */
[----:B------:R-:W-:Y:S01]  /*15d0*/  VIADD R6, R6, -UR5 ;  /* 0x8000000506067c36 */ /* 0x000fe20008000000 */
[----:B------:R-:W-:Y:S02]  /*15e0*/  UIADD3 UR4, UPT, UPT, UR4, 0x1, URZ ;  /* 0x0000000104047890 */ /* 0x000fe4000fffe0ff */
[----:B------:R-:W-:Y:S01]  /*15f0*/  UIADD3.X UR8, UPT, UPT, UR12, UR8, URZ, UP0, !UPT ;  /* 0x000000080c087290 */ /* 0x000fe200087fe4ff */
[----:B------:R-:W-:Y:S01]  /*1600*/  ISETP.LT.U32.AND P0, PT, R24, UR16, PT ;  /* 0x0000001018007c0c */ /* 0x000fe2000bf01070 */
[----:B------:R-:W-:-:S04]  /*1610*/  UMOV UR9, UR6 ;  /* 0x0000000600097c82 */ /* 0x000fc80008000000 */
[----:B------:R-:W-:-:S05]  /*1620*/  IMAD.U32 R4, RZ, RZ, UR8 ;  /* 0x00000008ff047e24 */ /* 0x000fca000f8e00ff */
[----:B------:R-:W-:-:S13]  /*1630*/  ISETP.GT.U32.AND.EX P0, PT, R4, R7, PT, P0 ;  /* 0x000000070400720c */ /* 0x000fda0003f04100 */
[----:B------:R-:W-:Y:S05]  /*1640*/  @!P0 BRA `(.L_x_75) ;  /* 0xfffffffc003c8947 */ /* 0x000fea000383ffff */
[----:B------:R-:W-:-:S05]  /*1650*/  UMOV UR6, UR5 ;  /* 0x0000000500067c82 */ /* 0x000fca0008000000 */
.L_x_74:
[----:B------:R-:W0:Y:S01]  /*1660*/  S2R R5, SR_TID.X ;  /* 0x0000000000057919 */ /* 0x000e220000002100 */
[C---:B------:R-:W-:Y:S01]  /*1670*/  VIADD R2, R8.reuse, -UR16 ;  /* 0x8000001008027c36 */ /* 0x040fe20008000000 */
[----:B------:R-:W-:Y:S01]  /*1680*/  ISETP.LE.U32.AND P1, PT, R8, UR16, PT ;  /* 0x0000001008007c0c */ /* 0x000fe2000bf23070 */
[----:B------:R-:W-:Y:S01]  /*1690*/  IMAD.U32 R4, RZ, RZ, UR8 ;  /* 0x00000008ff047e24 */ /* 0x000fe2000f8e00ff */
[----:B------:R-:W-:Y:S02]  /*16a0*/  BSSY.RECONVERGENT B1, `(.L_x_73) ;  /* 0x000006d000017945 */ /* 0x000fe40003800200 */
[----:B0-----:R-:W-:-:S04]  /*16b0*/  ISETP.GE.AND P0, PT, R5, R2, PT ;  /* 0x000000020500720c */ /* 0x001fc80003f06270 */
[----:B------:R-:W-:-:S13]  /*16c0*/  ISETP.GE.U32.OR.EX P0, PT, R4, R3, P0, P1 ;  /* 0x000000030400720c */ /* 0x000fda0000706510 */
[----:B------:R-:W-:Y:S05]  /*16d0*/  @P0 BRA `(.L_x_76) ;  /* 0x0000000400a40947 */ /* 0x000fea0003800000 */
[----:B------:R-:W0:Y:S01]  /*16e0*/  LDC R2, c[0x0][0x3c0] ;  /* 0x0000f000ff027b82 */ /* 0x000e220000000800 */
[----:B------:R-:W-:Y:S01]  /*16f0*/  USHF.L.U32 UR5, UR13, 0xc, URZ ;  /* 0x0000000c0d057899 */ /* 0x000fe200080006ff */
[----:B------:R-:W-:Y:S01]  /*1700*/  LOP3.LUT R3, RZ, R5, RZ, 0x33, !PT ;  /* 0x00000005ff037212 */ /* 0x000fe200078e33ff */
[----:B------:R-:W-:Y:S02]  /*1710*/  BSSY.RECONVERGENT B2, `(.L_x_77) ;  /* 0x000002d000027945 */ /* 0x000fe40003800200 */
[----:B------:R-:W-:-:S06]  /*1720*/  UIADD3 UR5, UPT, UPT, UR5, UR6, URZ ;  /* 0x0000000605057290 */ /* 0x000fcc000fffe0ff */
[----:B------:R-:W-:Y:S01]  /*1730*/  IADD3 R8, PT, PT, R8, -UR5, R3 ;  /* 0x8000000508087c10 */ /* 0x000fe2000fffe003 */
[----:B0-----:R-:W-:Y:S02]  /*1740*/  IMAD R3, R2, UR4, RZ ;  /* 0x0000000402037c24 */ /* 0x001fe4000f8e02ff */
[----:B------:R-:W-:Y:S02]  /*1750*/  IMAD.MOV.U32 R2, RZ, RZ, R5 ;  /* 0x000000ffff027224 */ /* 0x000fe400078e0005 */
[----:B------:R-:W-:-:S05]  /*1760*/  IMAD R3, R3, -0x1000, R8 ;  /* 0xfffff00003037824 */ /* 0x000fca00078e0208 */
[C---:B------:R-:W-:Y:S02]  /*1770*/  ISETP.GE.U32.AND P0, PT, R3.reuse, 0xf00, PT ;  /* 0x00000f000300780c */ /* 0x040fe40003f06070 */
[----:B------:R-:W-:-:S04]  /*1780*/  LEA.HI R19, R3, 0x1, RZ, 0x18 ;  /* 0x0000000103137811 */ /* 0x000fc800078fc0ff */
[----:B------:R-:W-:-:S04]  /*1790*/  LOP3.LUT R20, R19, 0xf, RZ, 0xc0, !PT ;  /* 0x0000000f13147812 */ /* 0x000fc800078ec0ff */
[----:B------:R-:W-:-:S03]  /*17a0*/  ISETP.NE.AND P1, PT, R20, RZ, PT ;  /* 0x000000ff1400720c */ /* 0x000fc60003f25270 */
[----:B------:R-:W-:Y:S10]  /*17b0*/  @!P0 BRA `(.L_x_78) ;  /* 0x0000000000888947 */ /* 0x000ff40003800000 */
[----:B------:R-:W-:-:S04]  /*17c0*/  LEA.HI R2, R6, 0x1, RZ, 0x18 ;  /* 0x0000000106027811 */ /* 0x000fc800078fc0ff */
[----:B------:R-:W-:Y:S01]  /*17d0*/  LOP3.LUT R3, R2, 0x1fffff0, RZ, 0xc0, !PT ;  /* 0x01fffff002037812 */ /* 0x000fe200078ec0ff */
[----:B------:R-:W-:-:S04]  /*17e0*/  IMAD.MOV.U32 R2, RZ, RZ, R5 ;  /* 0x000000ffff027224 */ /* 0x000fc800078e0005 */
[----:B------:R-:W-:-:S07]  /*17f0*/  IMAD.MOV R3, RZ, RZ, -R3 ;  /* 0x000000ffff037224 */ /* 0x000fce00078e0a03 */
.L_x_79:
        /* <DEDUP_REMOVED lines=15> */
[----:B------:R0:W5:Y:S01]  /*18f0*/  LDG.E.S8 R5, desc[UR14][R10.64+0x700] ;  /* 0x0007000e0a057981 */ /* 0x000162000c1e1300 */
[----:B------:R-:W-:-:S02]  /*1900*/  VIADD R3, R3, 0x10 ;  /* 0x0000001003037836 */ /* 0x000fc40000000000 */
[----:B------:R-:W-:-:S03]  /*1910*/  VIADD R2, R2, 0x1000 ;  /* 0x0000100002027836 */ /* 0x000fc60000000000 */
[----:B------:R-:W-:Y:S02]  /*1920*/  ISETP.NE.AND P0, PT, R3, RZ, PT ;  /* 0x000000ff0300720c */ /* 0x000fe40003f05270 */
[----:B0-----:R-:W-:-:S05]  /*1930*/  IADD3 R10, P2, PT, R10, 0x1000, RZ ;  /* 0x000010000a0a7810 */ /* 0x001fca0007f5e0ff */
[----:B------:R-:W-:Y:S01]  /*1940*/  IMAD.X R11, RZ, RZ, R11, P2 ;  /* 0x000000ffff0b7224 */ /* 0x000fe200010e060b */
        /* <DEDUP_REMOVED lines=8> */
[----:B------:R-:W-:Y:S06]  /*19d0*/  @P0 BRA `(.L_x_79) ;  /* 0xfffffffc00880947 */ /* 0x000fec000383ffff */
.L_x_78:
[----:B------:R-:W-:Y:S05]  /*19e0*/  BSYNC.RECONVERGENT B2 ;  /* 0x0000000000027941 */ /* 0x000fea0003800200 */
.L_x_77:
[----:B------:R-:W-:Y:S05]  /*19f0*/  @!P1 BRA `(.L_x_76) ;  /* 0x0000000000dc9947 */ /* 0x000fea0003800000 */
[----:B------:R-:W-:Y:S01]  /*1a00*/  ISETP.GE.U32.AND P0, PT, R20, 0x8, PT ;  /* 0x000000081400780c */ /* 0x000fe20003f06070 */
[----:B------:R-:W-:Y:S01]  /*1a10*/  BSSY.RECONVERGENT B2, `(.L_x_80) ;  /* 0x0000015000027945 */ /* 0x000fe20003800200 */
[----:B------:R-:W-:-:S04]  /*1a20*/  LOP3.LUT R14, R19, 0x7, RZ, 0xc0, !PT ;  /* 0x00000007130e7812 */ /* 0x000fc800078ec0ff */
[----:B------:R-:W-:-:S07]  /*1a30*/  ISETP.NE.AND P1, PT, R14, RZ, PT ;  /* 0x000000ff0e00720c */ /* 0x000fce0003f25270 */
[----:B------:R-:W-:Y:S06]  /*1a40*/  @!P0 BRA `(.L_x_81) ;  /* 0x0000000000448947 */ /* 0x000fec0003800000 */
[----:B------:R-:W-:Y:S02]  /*1a50*/  IMAD.U32 R5, RZ, RZ, UR10 ;  /* 0x0000000aff057e24 */ /* 0x000fe4000f8e00ff */
[----:B------:R-:W-:-:S03]  /*1a60*/  IMAD.U32 R3, RZ, RZ, UR11 ;  /* 0x0000000bff037e24 */ /* 0x000fc6000f8e00ff */
        /* <DEDUP_REMOVED lines=9> */
[----:B------:R-:W5:Y:S01]  /*1b00*/  LDG.E.S8 R13, desc[UR14][R4.64+0x700] ;  /* 0x0007000e040d7981 */ /* 0x000f62000c1e1300 */
[----:B------:R-:W-:Y:S01]  /*1b10*/  VIADD R2, R2, 0x800 ;  /* 0x0000080002027836 */ /* 0x000fe20000000000 */
[----:B--2---:R-:W-:-:S04]  /*1b20*/  IADD3 R3, PT, PT, R7, R0, R3 ;  /* 0x0000000007037210 */ /* 0x004fc80007ffe003 */
[----:B---3--:R-:W-:-:S04]  /*1b30*/  IADD3 R3, PT, PT, R9, R3, R8 ;  /* 0x0000000309037210 */ /* 0x008fc80007ffe008 */
[----:B----4-:R-:W-:-:S04]  /*1b40*/  IADD3 R3, PT, PT, R11, R3, R10 ;  /* 0x000000030b037210 */ /* 0x010fc80007ffe00a */
[----:B-----5:R-:W-:-:S07]  /*1b50*/  IADD3 R0, PT, PT, R13, R3, R12 ;  /* 0x000000030d007210 */ /* 0x020fce0007ffe00c */
.L_x_81:
[----:B------:R-:W-:Y:S05]  /*1b60*/  BSYNC.RECONVERGENT B2 ;  /* 0x0000000000027941 */ /* 0x000fea0003800200 */
.L_x_80:
[----:B------:R-:W-:Y:S05]  /*1b70*/  @!P1 BRA `(.L_x_76) ;  /* 0x00000000007c9947 */ /* 0x000fea0003800000 */
[----:B------:R-:W-:Y:S01]  /*1b80*/  ISETP.GE.U32.AND P0, PT, R14, 0x4, PT ;  /* 0x000000040e00780c */ /* 0x000fe20003f06070 */
[----:B------:R-:W-:Y:S01]  /*1b90*/  BSSY.RECONVERGENT B2, `(.L_x_82) ;  /* 0x000000e000027945 */ /* 0x000fe20003800200 */
[----:B------:R-:W-:-:S11]  /*1ba0*/  LOP3.LUT P1, RZ, R19, 0x3, RZ, 0xc0, !PT ;  /* 0x0000000313ff7812 */ /* 0x000fd6000782c0ff */
[----:B------:R-:W-:Y:S05]  /*1bb0*/  @!P0 BRA `(.L_x_83) ;  /* 0x00000000002c8947 */ /* 0x000fea0003800000 */
[----:B------:R-:W-:Y:S02]  /*1bc0*/  IMAD.U32 R5, RZ, RZ, UR10 ;  /* 0x0000000aff057e24 */ /* 0x000fe4000f8e00ff */
[----:B------:R-:W-:-:S03]  /*1bd0*/  IMAD.U32 R3, RZ, RZ, UR11 ;  /* 0x0000000bff037e24 */ /* 0x000fc6000f8e00ff */
[----:B------:R-:W-:-:S04]  /*1be0*/  IADD3 R4, P0, P2, R5, UR16, R2 ;  /* 0x0000001005047c10 */ /* 0x000fc8000fa1e002 */
[----:B------:R-:W-:-:S05]  /*1bf0*/  IADD3.X R5, PT, PT, R3, UR8, RZ, P0, P2 ;  /* 0x0000000803057c10 */ /* 0x000fca00087e44ff */
[----:B------:R-:W2:Y:S04]  /*1c00*/  LDG.E.S8 R3, desc[UR14][R4.64] ;  /* 0x0000000e04037981 */ /* 0x000ea8000c1e1300 */
[----:B------:R-:W2:Y:S04]  /*1c10*/  LDG.E.S8 R7, desc[UR14][R4.64+0x100] ;  /* 0x0001000e04077981 */ /* 0x000ea8000c1e1300 */
[----:B------:R-:W3:Y:S04]  /*1c20*/  LDG.E.S8 R9, desc[UR14][R4.64+0x200] ;  /* 0x0002000e04097981 */ /* 0x000ee8000c1e1300 */
[----:B------:R-:W3:Y:S01]  /*1c30*/  LDG.E.S8 R8, desc[UR14][R4.64+0x300] ;  /* 0x0003000e04087981 */ /* 0x000ee2000c1e1300 */
[----:B------:R-:W-:Y:S01]  /*1c40*/  VIADD R2, R2, 0x400 ;  /* 0x0000040002027836 */ /* 0x000fe20000000000 */
[----:B--2---:R-:W-:-:S04]  /*1c50*/  IADD3 R0, PT, PT, R7, R0, R3 ;  /* 0x0000000007007210 */ /* 0x004fc80007ffe003 */
[----:B---3--:R-:W-:-:S07]  /*1c60*/  IADD3 R0, PT, PT, R8, R0, R9 ;  /* 0x0000000008007210 */ /* 0x008fce0007ffe009 */
.L_x_83:
[----:B------:R-:W-:Y:S05]  /*1c70*/  BSYNC.RECONVERGENT B2 ;  /* 0x0000000000027941 */ /* 0x000fea0003800200 */
.L_x_82:
[----:B------:R-:W-:Y:S05]  /*1c80*/  @!P1 BRA `(.L_x_76) ;  /* 0x0000000000389947 */ /* 0x000fea0003800000 */
[----:B------:R-:W-:Y:S02]  /*1c90*/  LOP3.LUT R3, R6, 0xffff, RZ, 0xc0, !PT ;  /* 0x0000ffff06037812 */ /* 0x000fe400078ec0ff */
[----:B------:R-:W-:Y:S02]  /*1ca0*/  IADD3 R2, P0, PT, R2, UR9, RZ ;  /* 0x0000000902027c10 */ /* 0x000fe4000ff1e0ff */
[----:B------:R-:W-:-:S03]  /*1cb0*/  LEA.HI R3, R3, 0x1, RZ, 0x18 ;  /* 0x0000000103037811 */ /* 0x000fc600078fc0ff */
[----:B------:R-:W-:Y:S01]  /*1cc0*/  IMAD.X R5, RZ, RZ, UR7, P0 ;  /* 0x00000007ff057e24 */ /* 0x000fe200080e06ff */
[----:B------:R-:W-:-:S05]  /*1cd0*/  LOP3.LUT R3, R3, 0x3, RZ, 0xc0, !PT ;  /* 0x0000000303037812 */ /* 0x000fca00078ec0ff */
[----:B------:R-:W-:-:S07]  /*1ce0*/  IMAD.MOV R4, RZ, RZ, -R3 ;  /* 0x000000ffff047224 */ /* 0x000fce00078e0a03 */
.L_x_84:
[----:B------:R-:W-:-:S06]  /*1cf0*/  IMAD.MOV.U32 R3, RZ, RZ, R5 ;  /* 0x000000ffff037224 */ /* 0x000fcc00078e0005 */
[----:B------:R0:W2:Y:S01]  /*1d00*/  LDG.E.S8 R3, desc[UR14][R2.64] ;  /* 0x0000000e02037981 */ /* 0x0000a2000c1e1300 */
[----:B------:R-:W-:-:S05]  /*1d10*/  VIADD R4, R4, 0x1 ;  /* 0x0000000104047836 */ /* 0x000fca0000000000 */
[----:B------:R-:W-:Y:S02]  /*1d20*/  ISETP.NE.AND P0, PT, R4, RZ, PT ;  /* 0x000000ff0400720c */ /* 0x000fe40003f05270 */
[----:B0-----:R-:W-:-:S05]  /*1d30*/  IADD3 R2, P1, PT, R2, 0x100, RZ ;  /* 0x0000010002027810 */ /* 0x001fca0007f3e0ff */
[----:B------:R-:W-:Y:S02]  /*1d40*/  IMAD.X R5, RZ, RZ, R5, P1 ;  /* 0x000000ffff057224 */ /* 0x000fe400008e0605 */
[----:B--2---:R-:W-:-:S04]  /*1d50*/  IMAD.IADD R0, R3, 0x1, R0 ;  /* 0x0000000103007824 */ /* 0x004fc800078e0200 */
[----:B------:R-:W-:Y:S05]  /*1d60*/  @P0 BRA `(.L_x_84) ;  /* 0xfffffffc00e00947 */ /* 0x000fea000383ffff */
.L_x_76:
[----:B------:R-:W-:Y:S05]  /*1d70*/  BSYNC.RECONVERGENT B1 ;  /* 0x0000000000017941 */ /* 0x000fea0003800200 */
.L_x_73:
[----:B------:R-:W0:Y:S01]  /*1d80*/  S2R R8, SR_LANEID ;  /* 0x0000000000087919 */ /* 0x000e220000000000 */
[----:B------:R-:W1:Y:S01]  /*1d90*/  SHFL.DOWN PT, R2, R0, 0x1, 0x1f ;  /* 0x08201f0000027f89 */ /* 0x000e6200000e0000 */
[----:B------:R-:W2:Y:S01]  /*1da0*/  S2R R6, SR_TID.X ;  /* 0x0000000000067919 */ /* 0x000ea20000002100 */
[C---:B0-----:R-:W-:Y:S02]  /*1db0*/  ISETP.GT.AND P0, PT, R8.reuse, 0x1e, PT ;  /* 0x0000001e0800780c */ /* 0x041fe40003f04270 */
[----:B------:R-:W-:Y:S02]  /*1dc0*/  ISETP.NE.AND P1, PT, R8, RZ, PT ;  /* 0x000000ff0800720c */ /* 0x000fe40003f25270 */
[----:B-1----:R-:W-:Y:S02]  /*1dd0*/  SEL R3, R2, RZ, !P0 ;  /* 0x000000ff02037207 */ /* 0x002fe40004000000 */
[----:B------:R-:W-:-:S03]  /*1de0*/  ISETP.GT.AND P0, PT, R8, 0x1d, PT ;  /* 0x0000001d0800780c */ /* 0x000fc60003f04270 */
[----:B------:R-:W-:-:S05]  /*1df0*/  IMAD.IADD R3, R3, 0x1, R0 ;  /* 0x0000000103037824 */ /* 0x000fca00078e0200 */
[----:B------:R-:W0:Y:S01]  /*1e00*/  SHFL.DOWN PT, R2, R3, 0x2, 0x1f ;  /* 0x08401f0003027f89 */ /* 0x000e2200000e0000 */
[----:B------:R-:W1:Y:S01]  /*1e10*/  @!P1 S2R R7, SR_CgaCtaId ;  /* 0x0000000000079919 */ /* 0x000e620000008800 */
[----:B0-----:R-:W-:Y:S02]  /*1e20*/  SEL R2, R2, RZ, !P0 ;  /* 0x000000ff02027207 */ /* 0x001fe40004000000 */
[----:B------:R-:W-:-:S03]  /*1e30*/  ISETP.GT.AND P0, PT, R8, 0x1b, PT ;  /* 0x0000001b0800780c */ /* 0x000fc60003f04270 */
[----:B------:R-:W-:Y:S01]  /*1e40*/  IMAD.IADD R2, R3, 0x1, R2 ;  /* 0x0000000103027824 */ /* 0x000fe200078e0202 */
[----:B--2---:R-:W-:-:S04]  /*1e50*/  @!P1 SHF.R.U32.HI R3, RZ, 0x3, R6 ;  /* 0x00000003ff039819 */ /* 0x004fc80000011606 */
[----:B------:R-:W0:Y:S01]  /*1e60*/  SHFL.DOWN PT, R4, R2, 0x4, 0x1f ;  /* 0x08801f0002047f89 */ /* 0x000e2200000e0000 */
[----:B------:R-:W-:Y:S02]  /*1e70*/  @!P1 LOP3.LUT R3, R3, 0x7c, RZ, 0xc0, !PT ;  /* 0x0000007c03039812 */ /* 0x000fe400078ec0ff */
[----:B0-----:R-:W-:Y:S02]  /*1e80*/  SEL R5, R4, RZ, !P0 ;  /* 0x000000ff04057207 */ /* 0x001fe40004000000 */
[----:B------:R-:W-:Y:S02]  /*1e90*/  ISETP.GT.AND P0, PT, R8, 0x17, PT ;  /* 0x000000170800780c */ /* 0x000fe40003f04270 */
[----:B------:R-:W-:Y:S01]  /*1ea0*/  @!P1 MOV R4, 0x400 ;  /* 0x0000040000049802 */ /* 0x000fe20000000f00 */
[----:B------:R-:W-:-:S03]  /*1eb0*/  IMAD.IADD R5, R2, 0x1, R5 ;  /* 0x0000000102057824 */ /* 0x000fc600078e0205 */
[----:B-1----:R-:W-:Y:S02]  /*1ec0*/  @!P1 LEA R4, R7, R4, 0x18 ;  /* 0x0000000407049211 */ /* 0x002fe400078ec0ff */
[----:B------:R-:W0:Y:S03]  /*1ed0*/  SHFL.DOWN PT, R0, R5, 0x8, 0x1f ;  /* 0x09001f0005007f89 */ /* 0x000e2600000e0000 */
        /* <DEDUP_REMOVED lines=15> */
[----:B0-----:R-:W0:Y:S04]  /*1fd0*/  LDS.128 R4, [UR4+0x10] ;  /* 0x00001004ff047984 */ /* 0x001e280008000c00 */
[----:B------:R-:W1:Y:S01]  /*1fe0*/  LDS.64 R2, [UR4+0x20] ;  /* 0x00002004ff027984 */ /* 0x000e620008000a00 */
[----:B0-----:R-:W-:-:S04]  /*1ff0*/  IADD3 R0, PT, PT, R4, R0, R9 ;  /* 0x0000000004007210 */ /* 0x001fc80007ffe009 */
[----:B------:R-:W-:-:S04]  /*2000*/  IADD3 R0, PT, PT, R6, R0, R5 ;  /* 0x0000000006007210 */ /* 0x000fc80007ffe005 */
[----:B-1----:R-:W-:-:S05]  /*2010*/  IADD3 R0, PT, PT, R2, R0, R7 ;  /* 0x0000000002007210 */ /* 0x002fca0007ffe007 */
[----:B------:R-:W-:-:S07]  /*2020*/  IMAD.IADD R9, R0, 0x1, R3 ;  /* 0x0000000100097824 */ /* 0x000fce00078e0203 */
.L_x_72:
[----:B------:R-:W-:Y:S05]  /*2030*/  BSYNC.RECONVERGENT B0 ;  /* 0x0000000000007941 */ /* 0x000fea0003800200 */
.L_x_57:
[----:B------:R-:W-:Y:S05]  /*2040*/  @P0 EXIT ;  /* 0x000000000000094d */ /* 0x000fea0003800000 */
[----:B------:R-:W3:Y:S02]  /*2050*/  LDCU.64 UR4, c[0x0][0x388] ;  /* 0x00007100ff0477ac */ /* 0x000ee40008000a00 */
[----:B---3--:R-:W-:-:S06]  /*2060*/  UIMAD.WIDE.U32 UR4, UR13, 0x4, UR4 ;  /* 0x000000040d0478a5 */ /* 0x008fcc000f8e0004 */
[----:B------:R-:W-:Y:S02]  /*2070*/  IMAD.U32 R2, RZ, RZ, UR4 ;  /* 0x00000004ff027e24 */ /* 0x000fe4000f8e00ff */
[----:B------:R-:W-:-:S05]  /*2080*/  IMAD.U32 R3, RZ, RZ, UR5 ;  /* 0x00000005ff037e24 */ /* 0x000fca000f8e00ff */
[----:B------:R-:W-:Y:S01]  /*2090*/  STG.E desc[UR14][R2.64], R9 ;  /* 0x0000000902007986 */ /* 0x000fe2000c10190e */
[----:B------:R-:W-:Y:S05]  /*20a0*/  EXIT ;  /* 0x000000000000794d */ /* 0x000fea0003800000 */
.L_x_85:
        /* <DEDUP_REMOVED lines=13> */
.L_x_271:


//--------------------- .text._ZN3cub18CUB_300001_SM_10006detail6reduce28DeviceReduceSingleTileKernelINS2_10policy_hubIiyN4cuda3std3__44plusIiEEE10Policy1000EN6thrust24THRUST_300001_SM_1000_NS6detail15normal_iteratorINSD_10device_ptrIcEEEEPiyS9_iiNS7_10__identityEEEvT0_T1_T2_T3_T4_T6_ --------------------------
	.section	.text._ZN3cub18CUB_300001_SM_10006detail6reduce28DeviceReduceSingleTileKernelINS2_10policy_hubIiyN4cuda3std3__44plusIiEEE10Policy1000EN6thrust24THRUST_300001_SM_1000_NS6detail15normal_iteratorINSD_10device_ptrIcEEEEPiyS9_iiNS7_10__identityEEEvT0_T1_T2_T3_T4_T6_,"ax",@progbits
	.align	128
        .global         _ZN3cub18CUB_300001_SM_10006detail6reduce28DeviceReduceSingleTileKernelINS2_10policy_hubIiyN4cuda3std3__44plusIiEEE10Policy1000EN6thrust24THRUST_300001_SM_1000_NS6detail15normal_iteratorINSD_10device_ptrIcEEEEPiyS9_iiNS7_10__identityEEEvT0_T1_T2_T3_T4_T6_
        .type           _ZN3cub18CUB_300001_SM_10006detail6reduce28DeviceReduceSingleTileKernelINS2_10policy_hubIiyN4cuda3std3__44plusIiEEE10Policy1000EN6thrust24THRUST_300001_SM_1000_NS6detail15normal_iteratorINSD_10device_ptrIcEEEEPiyS9_iiNS7_10__identityEEEvT0_T1_T2_T3_T4_T6_,@function
        .size           _ZN3cub18CUB_300001_SM_10006detail6reduce28DeviceReduceSingleTileKernelINS2_10policy_hubIiyN4cuda3std3__44plusIiEEE10Policy1000EN6thrust24THRUST_300001_SM_1000_NS6detail15normal_iteratorINSD_10device_ptrIcEEEEPiyS9_iiNS7_10__identityEEEvT0_T1_T2_T3_T4_T6_,(.L_x_272 - _ZN3cub18CUB_300001_SM_10006detail6reduce28DeviceReduceSingleTileKernelINS2_10policy_hubIiyN4cuda3std3__44plusIiEEE10Policy1000EN6thrust24THRUST_300001_SM_1000_NS6detail15normal_iteratorINSD_10device_ptrIcEEEEPiyS9_iiNS7_10__identityEEEvT0_T1_T2_T3_T4_T6_)
        .other          _ZN3cub18CUB_300001_SM_10006detail6reduce28DeviceReduceSingleTileKernelINS2_10policy_hubIiyN4cuda3std3__44plusIiEEE10Policy1000EN6thrust24THRUST_300001_SM_1000_NS6detail15normal_iteratorINSD_10device_ptrIcEEEEPiyS9_iiNS7_10__identityEEEvT0_T1_T2_T3_T4_T6_,@"STO_CUDA_ENTRY STV_DEFAULT"
_ZN3cub18CUB_300001_SM_10006detail6reduce28DeviceReduceSingleTileKernelINS2_10policy_hubIiyN4cuda3std3__44plusIiEEE10Policy1000EN6thrust24THRUST_300001_SM_1000_NS6detail15normal_iteratorINSD_10device_ptrIcEEEEPiyS9_iiNS7_10__identityEEEvT0_T1_T2_T3_T4_T6_:
.text._ZN3cub18CUB_300001_SM_10006detail6reduce28DeviceReduceSingleTileKernelINS2_10policy_hubIiyN4cuda3std3__44plusIiEEE10Policy1000EN6thrust24THRUST_300001_SM_1000_NS6detail15normal_iteratorINSD_10device_ptrIcEEEEPiyS9_iiNS7_10__identityEEEvT0_T1_T2_T3_T4_T6_:
[----:B------:R-:W-:Y:S01]  /*0000*/  LDC R1, c[0x0][0x37c] ;  /* 0x0000df00ff017b82 */ /* 0x000fe20000000800 */
[----:B------:R-:W0:Y:S01]  /*0010*/  LDCU.64 UR4, c[0x0][0x390] ;  /* 0x00007200ff0477ac */ /* 0x000e220008000a00 */
[----:B------:R-:W1:Y:S01]  /*0020*/  LDCU.64 UR6, c[0x0][0x358] ;  /* 0x00006b00ff0677ac */ /* 0x000e620008000a00 */
[----:B0-----:R-:W-:Y:S02]  /*0030*/  IMAD.U32 R4, RZ, RZ, UR4 ;  /* 0x00000004ff047e24 */ /* 0x001fe4000f8e00ff */
[----:B------:R-:W-:-:S03]  /*0040*/  IMAD.U32 R0, RZ, RZ, UR5 ;  /* 0x00000005ff007e24 */ /* 0x000fc6000f8e00ff */
[----:B------:R-:W-:-:S04]  /*0050*/  ISETP.NE.U32.AND P0, PT, R4, RZ, PT ;  /* 0x000000ff0400720c */ /* 0x000fc80003f05070 */
[----:B------:R-:W-:-:S13]  /*0060*/  ISETP.NE.AND.EX P0, PT, R0, RZ, PT, P0 ;  /* 0x000000ff0000720c */ /* 0x000fda0003f05300 */
        /* <DEDUP_REMOVED lines=8> */
.L_x_86:
[----:B------:R-:W-:Y:S01]  /*00f0*/  ISETP.GT.U32.AND P0, PT, R4, 0xfff, PT ;  /* 0x00000fff0400780c */ /* 0x000fe20003f04070 */
[----:B------:R-:W-:Y:S03]  /*0100*/  BSSY.RECONVERGENT B0, `(.L_x_87) ;  /* 0x00001d0000007945 */ /* 0x000fe60003800200 */
[----:B------:R-:W-:-:S13]  /*0110*/  ISETP.GT.U32.AND.EX P0, PT, R0, RZ, PT, P0 ;  /* 0x000000ff0000720c */ /* 0x000fda0003f04100 */
[----:B------:R-:W-:Y:S05]  /*0120*/  @P0 BRA `(.L_x_88) ;  /* 0x0000000c00a40947 */ /* 0x000fea0003800000 */
[----:B------:R-:W0:Y:S01]  /*0130*/  S2R R5, SR_TID.X ;  /* 0x0000000000057919 */ /* 0x000e220000002100 */
[----:B------:R-:W-:Y:S01]  /*0140*/  BSSY.RECONVERGENT B1, `(.L_x_89) ;  /* 0x000000a000017945 */ /* 0x000fe20003800200 */
[----:B------:R-:W-:Y:S01]  /*0150*/  IMAD.MOV.U32 R6, RZ, RZ, RZ ;  /* 0x000000ffff067224 */ /* 0x000fe200078e00ff */
[----:B0-----:R-:W-:Y:S01]  /*0160*/  ISETP.GE.U32.AND P0, PT, R5, R4, PT ;  /* 0x000000040500720c */ /* 0x001fe20003f06070 */
[----:B------:R-:W-:-:S12]  /*0170*/  IMAD.MOV.U32 R7, RZ, RZ, R5 ;  /* 0x000000ffff077224 */ /* 0x000fd800078e0005 */
[----:B------:R-:W-:Y:S05]  /*0180*/  @P0 BRA `(.L_x_90) ;  /* 0x0000000000140947 */ /* 0x000fea0003800000 */
[----:B------:R-:W0:Y:S02]  /*0190*/  LDCU.64 UR4, c[0x0][0x380] ;  /* 0x00007000ff0477ac */ /* 0x000e240008000a00 */
[----:B0-----:R-:W-:-:S05]  /*01a0*/  IADD3 R2, P0, PT, R5, UR4, RZ ;  /* 0x0000000405027c10 */ /* 0x001fca000ff1e0ff */
[----:B------:R-:W-:-:S05]  /*01b0*/  IMAD.X R3, RZ, RZ, UR5, P0 ;  /* 0x00000005ff037e24 */ /* 0x000fca00080e06ff */
[----:B------:R0:W5:Y:S01]  /*01c0*/  LDG.E.S8 R6, desc[UR6][R2.64] ;  /* 0x0000000602067981 */ /* 0x000162000c1e1300 */
[----:B------:R-:W-:-:S07]  /*01d0*/  VIADD R7, R5, 0x100 ;  /* 0x0000010005077836 */ /* 0x000fce0000000000 */
.L_x_90:
[----:B------:R-:W-:Y:S05]  /*01e0*/  BSYNC.RECONVERGENT B1 ;  /* 0x0000000000017941 */ /* 0x000fea0003800200 */
.L_x_89:
[----:B------:R-:W-:Y:S01]  /*01f0*/  ISETP.GE.U32.AND P0, PT, R7, R4, PT ;  /* 0x000000040700720c */ /* 0x000fe20003f06070 */
[----:B------:R-:W-:-:S12]  /*0200*/  BSSY.RECONVERGENT B1, `(.L_x_91) ;  /* 0x0000063000017945 */ /* 0x000fd80003800200 */
[----:B------:R-:W-:Y:S05]  /*0210*/  @P0 BRA `(.L_x_92) ;  /* 0x0000000400840947 */ /* 0x000fea0003800000 */
[----:B0-----:R-:W-:Y:S01]  /*0220*/  LOP3.LUT R3, RZ, R7, RZ, 0x33, !PT ;  /* 0x00000007ff037212 */ /* 0x001fe200078e33ff */
[----:B------:R-:W-:Y:S04]  /*0230*/  BSSY.RECONVERGENT B2, `(.L_x_93) ;  /* 0x000002c000027945 */ /* 0x000fe80003800200 */
[----:B------:R-:W-:-:S05]  /*0240*/  IMAD.IADD R3, R3, 0x1, R4 ;  /* 0x0000000103037824 */ /* 0x000fca00078e0204 */
[C---:B------:R-:W-:Y:S02]  /*0250*/  ISETP.GE.U32.AND P0, PT, R3.reuse, 0xf00, PT ;  /* 0x00000f000300780c */ /* 0x040fe40003f06070 */
[----:B------:R-:W-:-:S04]  /*0260*/  LEA.HI R8, R3, 0x1, RZ, 0x18 ;  /* 0x0000000103087811 */ /* 0x000fc800078fc0ff */
[----:B------:R-:W-:-:S04]  /*0270*/  LOP3.LUT R24, R8, 0xf, RZ, 0xc0, !PT ;  /* 0x0000000f08187812 */ /* 0x000fc800078ec0ff */
[----:B------:R-:W-:-:S03]  /*0280*/  ISETP.NE.AND P1, PT, R24, RZ, PT ;  /* 0x000000ff1800720c */ /* 0x000fc60003f25270 */
[----:B------:R-:W-:Y:S10]  /*0290*/  @!P0 BRA `(.L_x_94) ;  /* 0x0000000000948947 */ /* 0x000ff40003800000 */
[----:B------:R-:W0:Y:S01]  /*02a0*/  LDCU.64 UR4, c[0x0][0x380] ;  /* 0x00007000ff0477ac */ /* 0x000e220008000a00 */
[----:B------:R-:W-:-:S05]  /*02b0*/  LOP3.LUT R15, R8, 0x1fffff0, RZ, 0xc0, !PT ;  /* 0x01fffff0080f7812 */ /* 0x000fca00078ec0ff */
[----:B------:R-:W-:Y:S01]  /*02c0*/  IMAD.MOV R15, RZ, RZ, -R15 ;  /* 0x000000ffff0f7224 */ /* 0x000fe200078e0a0f */
[----:B0-----:R-:W-:-:S04]  /*02d0*/  IADD3 R14, P0, PT, R7, UR4, RZ ;  /* 0x00000004070e7c10 */ /* 0x001fc8000ff1e0ff */
[----:B------:R-:W-:-:S04]  /*02e0*/  IADD3 R14, P2, PT, R14, 0x800, RZ ;  /* 0x000008000e0e7810 */ /* 0x000fc80007f5e0ff */
[----:B------:R-:W-:-:S09]  /*02f0*/  IADD3.X R3, PT, PT, RZ, UR5, RZ, P2, P0 ;  /* 0x00000005ff037c10 */ /* 0x000fd200097e04ff */
.L_x_95:
        /* <DEDUP_REMOVED lines=31> */
.L_x_94:
[----:B------:R-:W-:Y:S05]  /*04f0*/  BSYNC.RECONVERGENT B2 ;  /* 0x0000000000027941 */ /* 0x000fea0003800200 */
.L_x_93:
[----:B------:R-:W-:Y:S05]  /*0500*/  @!P1 BRA `(.L_x_92) ;  /* 0x0000000000c89947 */ /* 0x000fea0003800000 */
[----:B------:R-:W-:Y:S01]  /*0510*/  ISETP.GE.U32.AND P0, PT, R24, 0x8, PT ;  /* 0x000000081800780c */ /* 0x000fe20003f06070 */
[----:B------:R-:W-:Y:S01]  /*0520*/  BSSY.RECONVERGENT B2, `(.L_x_96) ;  /* 0x0000014000027945 */ /* 0x000fe20003800200 */
[----:B------:R-:W-:-:S04]  /*0530*/  LOP3.LUT R17, R8, 0x7, RZ, 0xc0, !PT ;  /* 0x0000000708117812 */ /* 0x000fc800078ec0ff */
[----:B------:R-:W-:-:S07]  /*0540*/  ISETP.NE.AND P1, PT, R17, RZ, PT ;  /* 0x000000ff1100720c */ /* 0x000fce0003f25270 */
[----:B------:R-:W-:Y:S06]  /*0550*/  @!P0 BRA `(.L_x_97) ;  /* 0x0000000000408947 */ /* 0x000fec0003800000 */
[----:B------:R-:W0:Y:S02]  /*0560*/  LDCU.64 UR4, c[0x0][0x380] ;  /* 0x00007000ff0477ac */ /* 0x000e240008000a00 */
[----:B0-----:R-:W-:-:S04]  /*0570*/  IADD3 R2, P0, PT, R7, UR4, RZ ;  /* 0x0000000407027c10 */ /* 0x001fc8000ff1e0ff */
[----:B------:R-:W-:-:S05]  /*0580*/  LEA.HI.X.SX32 R3, R7, UR5, 0x1, P0 ;  /* 0x0000000507037c11 */ /* 0x000fca00080f0eff */
        /* <DEDUP_REMOVED lines=13> */
.L_x_97:
[----:B------:R-:W-:Y:S05]  /*0660*/  BSYNC.RECONVERGENT B2 ;  /* 0x0000000000027941 */ /* 0x000fea0003800200 */
.L_x_96:
        /* <DEDUP_REMOVED lines=12> */
[----:B------:R-:W3:Y:S01]  /*0730*/  LDG.E.S8 R12, desc[UR6][R2.64+0x300] ;  /* 0x00030006020c7981 */ /* 0x000ee2000c1e1300 */
[----:B------:R-:W-:Y:S01]  /*0740*/  VIADD R7, R7, 0x400 ;  /* 0x0000040007077836 */ /* 0x000fe20000000000 */
[----:B--2--5:R-:W-:-:S04]  /*0750*/  IADD3 R6, PT, PT, R10, R6, R9 ;  /* 0x000000060a067210 */ /* 0x024fc80007ffe009 */
[----:B---3--:R-:W-:-:S07]  /*0760*/  IADD3 R6, PT, PT, R12, R6, R11 ;  /* 0x000000060c067210 */ /* 0x008fce0007ffe00b */
.L_x_99:
[----:B------:R-:W-:Y:S05]  /*0770*/  BSYNC.RECONVERGENT B2 ;  /* 0x0000000000027941 */ /* 0x000fea0003800200 */
.L_x_98:
[----:B------:R-:W-:Y:S05]  /*0780*/  @!P1 BRA `(.L_x_92) ;  /* 0x0000000000289947 */ /* 0x000fea0003800000 */
[----:B------:R-:W-:-:S07]  /*0790*/  IMAD.MOV R8, RZ, RZ, -R8 ;  /* 0x000000ffff087224 */ /* 0x000fce00078e0a08 */
.L_x_100:
[----:B------:R-:W0:Y:S02]  /*07a0*/  LDCU.64 UR4, c[0x0][0x380] ;  /* 0x00007000ff0477ac */ /* 0x000e240008000a00 */
[----:B0-----:R-:W-:-:S04]  /*07b0*/  IADD3 R2, P0, PT, R7, UR4, RZ ;  /* 0x0000000407027c10 */ /* 0x001fc8000ff1e0ff */
[----:B------:R-:W-:-:S06]  /*07c0*/  LEA.HI.X.SX32 R3, R7, UR5, 0x1, P0 ;  /* 0x0000000507037c11 */ /* 0x000fcc00080f0eff */
[----:B------:R-:W2:Y:S01]  /*07d0*/  LDG.E.S8 R3, desc[UR6][R2.64] ;  /* 0x0000000602037981 */ /* 0x000ea2000c1e1300 */
[----:B------:R-:W-:Y:S02]  /*07e0*/  VIADD R8, R8, 0x1 ;  /* 0x0000000108087836 */ /* 0x000fe40000000000 */
[----:B------:R-:W-:-:S03]  /*07f0*/  VIADD R7, R7, 0x100 ;  /* 0x0000010007077836 */ /* 0x000fc60000000000 */
[----:B------:R-:W-:Y:S01]  /*0800*/  ISETP.NE.AND P0, PT, R8, RZ, PT ;  /* 0x000000ff0800720c */ /* 0x000fe20003f05270 */
[----:B--2--5:R-:W-:-:S12]  /*0810*/  IMAD.IADD R6, R3, 0x1, R6 ;  /* 0x0000000103067824 */ /* 0x024fd800078e0206 */
[----:B------:R-:W-:Y:S05]  /*0820*/  @P0 BRA `(.L_x_100) ;  /* 0xfffffffc00dc0947 */ /* 0x000fea000383ffff */
.L_x_92:
[----:B------:R-:W-:Y:S05]  /*0830*/  BSYNC.RECONVERGENT B1 ;  /* 0x0000000000017941 */ /* 0x000fea0003800200 */
.L_x_91:
[----:B------:R-:W-:-:S04]  /*0840*/  ISETP.GE.U32.AND P0, PT, R4, 0x100, PT ;  /* 0x000001000400780c */ /* 0x000fc80003f06070 */
[----:B------:R-:W-:-:S13]  /*0850*/  ISETP.GE.U32.AND.EX P0, PT, R0, RZ, PT, P0 ;  /* 0x000000ff0000720c */ /* 0x000fda0003f06100 */
[----:B------:R-:W-:Y:S05]  /*0860*/  @!P0 BRA `(.L_x_101) ;  /* 0x0000000000ac8947 */ /* 0x000fea0003800000 */
[----:B------:R-:W1:Y:S01]  /*0870*/  S2R R8, SR_LANEID ;  /* 0x0000000000087919 */ /* 0x000e620000000000 */
[----:B------:R-:W-:Y:S01]  /*0880*/  ISETP.NE.AND P5, PT, R5, RZ, PT ;  /* 0x000000ff0500720c */ /* 0x000fe20003fa5270 */
[----:B-----5:R-:W0:Y:S01]  /*0890*/  SHFL.DOWN PT, R0, R6, 0x1, 0x1f ;  /* 0x08201f0006007f89 */ /* 0x020e2200000e0000 */
[C---:B-1----:R-:W-:Y:S02]  /*08a0*/  ISETP.GT.AND P0, PT, R8.reuse, 0x1e, PT ;  /* 0x0000001e0800780c */ /* 0x042fe40003f04270 */
[----:B------:R-:W-:Y:S02]  /*08b0*/  ISETP.NE.AND P1, PT, R8, RZ, PT ;  /* 0x000000ff0800720c */ /* 0x000fe40003f25270 */
[----:B0-----:R-:W-:Y:S02]  /*08c0*/  SEL R3, R0, RZ, !P0 ;  /* 0x000000ff00037207 */ /* 0x001fe40004000000 */
        /* <DEDUP_REMOVED lines=21> */
[----:B0-----:R-:W-:-:S05]  /*0a20*/  SEL R3, R3, RZ, !P0 ;  /* 0x000000ff03037207 */ /* 0x001fca0004000000 */
[----:B------:R-:W-:-:S05]  /*0a30*/  IMAD.IADD R7, R2, 0x1, R3 ;  /* 0x0000000102077824 */ /* 0x000fca00078e0203 */
[----:B------:R1:W-:Y:S01]  /*0a40*/  @!P1 STS [R0+0x8], R7 ;  /* 0x0000080700009388 */ /* 0x0003e20000000800 */
[----:B------:R-:W-:Y:S06]  /*0a50*/  BAR.SYNC.DEFER_BLOCKING 0x0 ;  /* 0x0000000000007b1d */ /* 0x000fec0000010000 */
[----:B------:R-:W-:Y:S05]  /*0a60*/  @P5 BRA `(.L_x_102) ;  /* 0x0000001000e45947 */ /* 0x000fea0003800000 */
[----:B------:R-:W0:Y:S01]  /*0a70*/  S2UR UR5, SR_CgaCtaId ;  /* 0x00000000000579c3 */ /* 0x000e220000008800 */
[----:B------:R-:W-:Y:S02]  /*0a80*/  UMOV UR4, 0x400 ;  /* 0x0000040000047882 */ /* 0x000fe40000000000 */
[----:B0-----:R-:W-:-:S09]  /*0a90*/  ULEA UR4, UR5, UR4, 0x18 ;  /* 0x0000000405047291 */ /* 0x001fd2000f8ec0ff */
[----:B-1----:R-:W-:Y:S04]  /*0aa0*/  LDS R0, [UR4+0xc] ;  /* 0x00000c04ff007984 */ /* 0x002fe80008000800 */
[----:B------:R-:W0:Y:S04]  /*0ab0*/  LDS.128 R8, [UR4+0x10] ;  /* 0x00001004ff087984 */ /* 0x000e280008000c00 */
[----:B------:R-:W1:Y:S01]  /*0ac0*/  LDS.64 R2, [UR4+0x20] ;  /* 0x00002004ff027984 */ /* 0x000e620008000a00 */
[----:B0-----:R-:W-:-:S04]  /*0ad0*/  IADD3 R0, PT, PT, R8, R0, R7 ;  /* 0x0000000008007210 */ /* 0x001fc80007ffe007 */
[----:B------:R-:W-:-:S04]  /*0ae0*/  IADD3 R0, PT, PT, R10, R0, R9 ;  /* 0x000000000a007210 */ /* 0x000fc80007ffe009 */
[----:B-1----:R-:W-:-:S05]  /*0af0*/  IADD3 R0, PT, PT, R2, R0, R11 ;  /* 0x0000000002007210 */ /* 0x002fca0007ffe00b */
[----:B------:R-:W-:Y:S01]  /*0b00*/  IMAD.IADD R7, R0, 0x1, R3 ;  /* 0x0000000100077824 */ /* 0x000fe200078e0203 */
[----:B------:R-:W-:Y:S06]  /*0b10*/  BRA `(.L_x_102) ;  /* 0x0000001000b87947 */ /* 0x000fec0003800000 */
.L_x_101:
[C---:B0-----:R-:W-:Y:S01]  /*0b20*/  LOP3.LUT R2, R5.reuse, 0x3e0, RZ, 0xc0, !PT ;  /* 0x000003e005027812 */ /* 0x041fe200078ec0ff */
[----:B------:R-:W0:Y:S01]  /*0b30*/  S2R R12, SR_LANEID ;  /* 0x00000000000c7919 */ /* 0x000e220000000000 */
[----:B------:R-:W-:Y:S02]  /*0b40*/  ISETP.NE.AND P5, PT, R5, RZ, PT ;  /* 0x000000ff0500720c */ /* 0x000fe40003fa5270 */
[----:B------:R-:W-:Y:S01]  /*0b50*/  LOP3.LUT R7, RZ, R2, RZ, 0x33, !PT ;  /* 0x00000002ff077212 */ /* 0x000fe200078e33ff */
[----:B------:R-:W-:-:S04]  /*0b60*/  VIADD R3, R2, 0x20 ;  /* 0x0000002002037836 */ /* 0x000fc80000000000 */
[----:B------:R-:W-:Y:S01]  /*0b70*/  IMAD.IADD R7, R7, 0x1, R4 ;  /* 0x0000000107077824 */ /* 0x000fe200078e0204 */
[----:B------:R-:W-:-:S04]  /*0b80*/  ISETP.GT.U32.AND P0, PT, R3, R4, PT ;  /* 0x000000040300720c */ /* 0x000fc80003f04070 */
        /* <DEDUP_REMOVED lines=10> */
[----:B------:R-:W-:Y:S01]  /*0c30*/  @!P1 SHF.R.U32.HI R9, RZ, 0x3, R5 ;  /* 0x00000003ff099819 */ /* 0x000fe20000011605 */
[----:B------:R-:W1:Y:S03]  /*0c40*/  SHFL.DOWN PT, R7, R2, 0x2, R3 ;  /* 0x0840000002077989 */ /* 0x000e6600000e0003 */
[----:B------:R-:W-:Y:S02]  /*0c50*/  @!P1 LOP3.LUT R9, R9, 0x7c, RZ, 0xc0, !PT ;  /* 0x0000007c09099812 */ /* 0x000fe400078ec0ff */
[----:B-1----:R-:W-:Y:S02]  /*0c60*/  SEL R7, R7, RZ, !P0 ;  /* 0x000000ff07077207 */ /* 0x002fe40004000000 */
[----:B------:R-:W-:Y:S02]  /*0c70*/  ISETP.GT.AND P0, PT, R10, R3, PT ;  /* 0x000000030a00720c */ /* 0x000fe40003f04270 */
[----:B------:R-:W-:Y:S01]  /*0c80*/  @!P1 MOV R10, 0x400 ;  /* 0x00000400000a9802 */ /* 0x000fe20000000f00 */
[----:B------:R-:W-:-:S02]  /*0c90*/  IMAD.IADD R8, R2, 0x1, R7 ;  /* 0x0000000102087824 */ /* 0x000fc400078e0207 */
[----:B------:R-:W-:Y:S01]  /*0ca0*/  VIADD R2, R12, 0x8 ;  /* 0x000000080c027836 */ /* 0x000fe20000000000 */
[----:B0-----:R-:W-:Y:S02]  /*0cb0*/  @!P1 LEA R10, R11, R10, 0x18 ;  /* 0x0000000a0b0a9211 */ /* 0x001fe400078ec0ff */
        /* <DEDUP_REMOVED lines=11> */
[----:B0-----:R-:W-:-:S05]  /*0d70*/  SEL R7, R7, RZ, !P0 ;  /* 0x000000ff07077207 */ /* 0x001fca0004000000 */
[----:B------:R-:W-:-:S05]  /*0d80*/  IMAD.IADD R7, R2, 0x1, R7 ;  /* 0x0000000102077824 */ /* 0x000fca00078e0207 */
[----:B------:R0:W-:Y:S01]  /*0d90*/  @!P1 STS [R10+0x8], R7 ;  /* 0x000008070a009388 */ /* 0x0001e20000000800 */
[----:B------:R-:W-:Y:S06]  /*0da0*/  BAR.SYNC.DEFER_BLOCKING 0x0 ;  /* 0x0000000000007b1d */ /* 0x000fec0000010000 */
[----:B------:R-:W-:Y:S05]  /*0db0*/  @P5 BRA `(.L_x_102) ;  /* 0x0000001000105947 */ /* 0x000fea0003800000 */
[----:B------:R-:W1:Y:S01]  /*0dc0*/  S2UR UR5, SR_CgaCtaId ;  /* 0x00000000000579c3 */ /* 0x000e620000008800 */
[----:B------:R-:W-:Y:S01]  /*0dd0*/  UMOV UR4, 0x400 ;  /* 0x0000040000047882 */ /* 0x000fe20000000000 */
[C---:B------:R-:W-:Y:S02]  /*0de0*/  ISETP.GT.U32.AND P0, PT, R4.reuse, 0x40, PT ;  /* 0x000000400400780c */ /* 0x040fe40003f04070 */
[C---:B------:R-:W-:Y:S02]  /*0df0*/  ISETP.GT.U32.AND P6, PT, R4.reuse, 0x20, PT ;  /* 0x000000200400780c */ /* 0x040fe40003fc4070 */
[C---:B------:R-:W-:Y:S02]  /*0e00*/  ISETP.GT.U32.AND P4, PT, R4.reuse, 0x60, PT ;  /* 0x000000600400780c */ /* 0x040fe40003f84070 */
[----:B------:R-:W-:Y:S02]  /*0e10*/  ISETP.GT.U32.AND P2, PT, R4, 0x80, PT ;  /* 0x000000800400780c */ /* 0x000fe40003f44070 */
[----:B------:R-:W-:-:S02]  /*0e20*/  ISETP.GT.U32.AND.EX P0, PT, R0, RZ, PT, P0 ;  /* 0x000000ff0000720c */ /* 0x000fc40003f04100 */
[----:B------:R-:W-:Y:S02]  /*0e30*/  ISETP.GT.U32.AND.EX P6, PT, R0, RZ, PT, P6 ;  /* 0x000000ff0000720c */ /* 0x000fe40003fc4160 */
[C---:B------:R-:W-:Y:S02]  /*0e40*/  ISETP.GT.U32.AND P3, PT, R4.reuse, 0xa0, PT ;  /* 0x000000a00400780c */ /* 0x040fe40003f64070 */
[----:B------:R-:W-:Y:S02]  /*0e50*/  ISETP.GT.U32.AND P1, PT, R4, 0xc0, PT ;  /* 0x000000c00400780c */ /* 0x000fe40003f24070 */
[C---:B------:R-:W-:Y:S02]  /*0e60*/  ISETP.GT.U32.AND.EX P4, PT, R0.reuse, RZ, PT, P4 ;  /* 0x000000ff0000720c */ /* 0x040fe40003f84140 */
[C---:B------:R-:W-:Y:S02]  /*0e70*/  ISETP.GT.U32.AND.EX P2, PT, R0.reuse, RZ, PT, P2 ;  /* 0x000000ff0000720c */ /* 0x040fe40003f44120 */
[C---:B------:R-:W-:Y:S01]  /*0e80*/  ISETP.GT.U32.AND.EX P3, PT, R0.reuse, RZ, PT, P3 ;  /* 0x000000ff0000720c */ /* 0x040fe20003f64130 */
[----:B-1----:R-:W-:Y:S01]  /*0e90*/  ULEA UR4, UR5, UR4, 0x18 ;  /* 0x0000000405047291 */ /* 0x002fe2000f8ec0ff */
[----:B------:R-:W-:-:S08]  /*0ea0*/  ISETP.GT.U32.AND.EX P1, PT, R0, RZ, PT, P1 ;  /* 0x000000ff0000720c */ /* 0x000fd00003f24110 */
[----:B0-----:R-:W0:Y:S04]  /*0eb0*/  LDS.128 R8, [UR4+0x10] ;  /* 0x00001004ff087984 */ /* 0x001e280008000c00 */
[----:B------:R-:W1:Y:S04]  /*0ec0*/  LDS R5, [UR4+0xc] ;  /* 0x00000c04ff057984 */ /* 0x000e680008000800 */
[----:B------:R-:W2:Y:S01]  /*0ed0*/  LDS.64 R2, [UR4+0x20] ;  /* 0x00002004ff027984 */ /* 0x000ea20008000a00 */
[----:B0-----:R-:W-:Y:S02]  /*0ee0*/  SEL R8, R8, RZ, P0 ;  /* 0x000000ff08087207 */ /* 0x001fe40000000000 */
[----:B------:R-:W-:-:S02]  /*0ef0*/  ISETP.GT.U32.AND P0, PT, R4, 0xe0, PT ;  /* 0x000000e00400780c */ /* 0x000fc40003f04070 */
[----:B-1----:R-:W-:Y:S02]  /*0f00*/  SEL R6, R5, RZ, P6 ;  /* 0x000000ff05067207 */ /* 0x002fe40003000000 */
[----:B------:R-:W-:Y:S02]  /*0f10*/  SEL R9, R9, RZ, P4 ;  /* 0x000000ff09097207 */ /* 0x000fe40002000000 */
[----:B------:R-:W-:Y:S02]  /*0f20*/  IADD3 R6, PT, PT, R8, R6, R7 ;  /* 0x0000000608067210 */ /* 0x000fe40007ffe007 */
[----:B------:R-:W-:Y:S02]  /*0f30*/  SEL R10, R10, RZ, P2 ;  /* 0x000000ff0a0a7207 */ /* 0x000fe40001000000 */
[----:B------:R-:W-:Y:S02]  /*0f40*/  ISETP.GT.U32.AND.EX P0, PT, R0, RZ, PT, P0 ;  /* 0x000000ff0000720c */ /* 0x000fe40003f04100 */
[----:B------:R-:W-:-:S02]  /*0f50*/  SEL R11, R11, RZ, P3 ;  /* 0x000000ff0b0b7207 */ /* 0x000fc40001800000 */
[----:B------:R-:W-:Y:S02]  /*0f60*/  IADD3 R6, PT, PT, R10, R6, R9 ;  /* 0x000000060a067210 */ /* 0x000fe40007ffe009 */
[----:B--2---:R-:W-:Y:S02]  /*0f70*/  SEL R2, R2, RZ, P1 ;  /* 0x000000ff02027207 */ /* 0x004fe40000800000 */
[----:B------:R-:W-:Y:S02]  /*0f80*/  SEL R3, R3, RZ, P0 ;  /* 0x000000ff03037207 */ /* 0x000fe40000000000 */
[----:B------:R-:W-:-:S05]  /*0f90*/  IADD3 R2, PT, PT, R2, R6, R11 ;  /* 0x0000000602027210 */ /* 0x000fca0007ffe00b */
[----:B------:R-:W-:Y:S01]  /*0fa0*/  IMAD.IADD R7, R2, 0x1, R3 ;  /* 0x0000000102077824 */ /* 0x000fe200078e0203 */
[----:B------:R-:W-:Y:S06]  /*0fb0*/  BRA `(.L_x_102) ;  /* 0x0000000c00907947 */ /* 0x000fec0003800000 */
.L_x_88:
[----:B------:R-:W0:Y:S01]  /*0fc0*/  S2R R9, SR_TID.X ;  /* 0x0000000000097919 */ /* 0x000e220000002100 */
[----:B------:R-:W0:Y:S02]  /*0fd0*/  LDCU.64 UR4, c[0x0][0x380] ;  /* 0x00007000ff0477ac */ /* 0x000e240008000a00 */
[----:B0-----:R-:W-:-:S05]  /*0fe0*/  IADD3 R2, P0, PT, R9, UR4, RZ ;  /* 0x0000000409027c10 */ /* 0x001fca000ff1e0ff */
        /* <DEDUP_REMOVED lines=17> */
[----:B------:R-:W-:Y:S01]  /*1100*/  UMOV UR5, 0x1000 ;  /* 0x0000100000057882 */ /* 0x000fe20000000000 */
[----:B------:R-:W-:Y:S01]  /*1110*/  UMOV UR4, URZ ;  /* 0x000000ff00047c82 */ /* 0x000fe20008000000 */
[----:B--2---:R-:W-:-:S04]  /*1120*/  IADD3 R5, PT, PT, R7, R6, R5 ;  /* 0x0000000607057210 */ /* 0x004fc80007ffe005 */
[----:B---3--:R-:W-:Y:S02]  /*1130*/  IADD3 R5, PT, PT, R11, R5, R10 ;  /* 0x000000050b057210 */ /* 0x008fe40007ffe00a */
[----:B------:R-:W-:-:S04]  /*1140*/  IADD3 R10, P1, PT, R4, -0x1000, RZ ;  /* 0xfffff000040a7810 */ /* 0x000fc80007f3e0ff */
[----:B------:R-:W-:Y:S02]  /*1150*/  ISETP.GE.U32.AND P0, PT, R10, 0x1000, PT ;  /* 0x000010000a00780c */ /* 0x000fe40003f06070 */
[----:B----4-:R-:W-:Y:S02]  /*1160*/  IADD3 R5, PT, PT, R13, R5, R12 ;  /* 0x000000050d057210 */ /* 0x010fe40007ffe00c */
[----:B------:R-:W-:-:S04]  /*1170*/  IADD3.X R11, PT, PT, R0, -0x1, RZ, P1, !PT ;  /* 0xffffffff000b7810 */ /* 0x000fc80000ffe4ff */
[----:B------:R-:W-:Y:S02]  /*1180*/  ISETP.GE.U32.AND.EX P0, PT, R11, RZ, PT, P0 ;  /* 0x000000ff0b00720c */ /* 0x000fe40003f06100 */
[----:B-----5:R-:W-:-:S04]  /*1190*/  IADD3 R5, PT, PT, R15, R5, R14 ;  /* 0x000000050f057210 */ /* 0x020fc80007ffe00e */
[----:B------:R-:W-:-:S04]  /*11a0*/  IADD3 R5, PT, PT, R17, R5, R16 ;  /* 0x0000000511057210 */ /* 0x000fc80007ffe010 */
[----:B------:R-:W-:-:S04]  /*11b0*/  IADD3 R5, PT, PT, R19, R5, R18 ;  /* 0x0000000513057210 */ /* 0x000fc80007ffe012 */
[----:B------:R-:W-:-:S05]  /*11c0*/  IADD3 R5, PT, PT, R21, R5, R20 ;  /* 0x0000000515057210 */ /* 0x000fca0007ffe014 */
[----:B------:R-:W-:Y:S01]  /*11d0*/  IMAD.IADD R8, R8, 0x1, R5 ;  /* 0x0000000108087824 */ /* 0x000fe200078e0205 */
[----:B------:R-:W-:Y:S06]  /*11e0*/  @!P0 BRA `(.L_x_103) ;  /* 0x0000000000a48947 */ /* 0x000fec0003800000 */
[----:B------:R-:W0:Y:S01]  /*11f0*/  LDC.64 R4, c[0x0][0x390] ;  /* 0x0000e400ff047b82 */ /* 0x000e220000000a00 */
[----:B------:R-:W-:Y:S01]  /*1200*/  UMOV UR5, 0x1000 ;  /* 0x0000100000057882 */ /* 0x000fe20000000000 */
[----:B------:R-:W-:-:S05]  /*1210*/  UMOV UR4, URZ ;  /* 0x000000ff00047c82 */ /* 0x000fca0008000000 */
.L_x_105:
[----:B------:R-:W-:-:S04]  /*1220*/  IADD3 R6, P0, PT, R2, UR5, RZ ;  /* 0x0000000502067c10 */ /* 0x000fc8000ff1e0ff */
[----:B------:R-:W-:-:S05]  /*1230*/  IADD3.X R7, PT, PT, R3, UR4, RZ, P0, !PT ;  /* 0x0000000403077c10 */ /* 0x000fca00087fe4ff */
        /* <DEDUP_REMOVED lines=16> */
[----:B--2---:R-:W-:-:S02]  /*1340*/  IADD3 R20, PT, PT, R20, R8, R23 ;  /* 0x0000000814147210 */ /* 0x004fc40007ffe017 */
[----:B0-----:R-:W-:-:S04]  /*1350*/  IADD3 R8, P1, PT, R4, -UR5, RZ ;  /* 0x8000000504087c10 */ /* 0x001fc8000ff3e0ff */
[----:B------:R-:W-:Y:S02]  /*1360*/  ISETP.GE.U32.AND P0, PT, R8, 0x1000, PT ;  /* 0x000010000800780c */ /* 0x000fe40003f06070 */
[----:B---3--:R-:W-:-:S04]  /*1370*/  IADD3 R20, PT, PT, R25, R20, R22 ;  /* 0x0000001419147210 */ /* 0x008fc80007ffe016 */
[----:B----4-:R-:W-:-:S04]  /*1380*/  IADD3 R20, PT, PT, R27, R20, R24 ;  /* 0x000000141b147210 */ /* 0x010fc80007ffe018 */
[----:B-----5:R-:W-:Y:S01]  /*1390*/  IADD3 R20, PT, PT, R21, R20, R0 ;  /* 0x0000001415147210 */ /* 0x020fe20007ffe000 */
[----:B------:R-:W-:-:S05]  /*13a0*/  IMAD.MOV.U32 R0, RZ, RZ, R5 ;  /* 0x000000ffff007224 */ /* 0x000fca00078e0005 */
[----:B------:R-:W-:Y:S02]  /*13b0*/  IADD3.X R8, PT, PT, R0, ~UR4, RZ, P1, !PT ;  /* 0x8000000400087c10 */ /* 0x000fe40008ffe4ff */
[----:B------:R-:W-:Y:S02]  /*13c0*/  IADD3 R12, PT, PT, R19, R20, R12 ;  /* 0x00000014130c7210 */ /* 0x000fe40007ffe00c */
[----:B------:R-:W-:Y:S02]  /*13d0*/  ISETP.GE.U32.AND.EX P0, PT, R8, RZ, PT, P0 ;  /* 0x000000ff0800720c */ /* 0x000fe40003f06100 */
[----:B------:R-:W-:-:S04]  /*13e0*/  IADD3 R12, PT, PT, R16, R12, R15 ;  /* 0x0000000c100c7210 */ /* 0x000fc80007ffe00f */
[----:B------:R-:W-:-:S04]  /*13f0*/  IADD3 R12, PT, PT, R14, R12, R17 ;  /* 0x0000000c0e0c7210 */ /* 0x000fc80007ffe011 */
[----:B------:R-:W-:-:S03]  /*1400*/  IADD3 R8, PT, PT, R18, R12, R13 ;  /* 0x0000000c12087210 */ /* 0x000fc60007ffe00d */
[----:B------:R-:W-:Y:S05]  /*1410*/  @!P0 BRA `(.L_x_104) ;  /* 0x0000000400d08947 */ /* 0x000fea0003800000 */
[----:B------:R-:W-:-:S04]  /*1420*/  UIADD3 UR5, UP0, UPT, UR5, 0x1000, URZ ;  /* 0x0000100005057890 */ /* 0x000fc8000ff1e0ff */
[----:B------:R-:W-:Y:S02]  /*1430*/  UIADD3.X UR4, UPT, UPT, URZ, UR4, URZ, UP0, !UPT ;  /* 0x00000004ff047290 */ /* 0x000fe400087fe4ff */
[----:B------:R-:W-:-:S04]  /*1440*/  ISETP.LT.U32.AND P0, PT, R10, UR5, PT ;  /* 0x000000050a007c0c */ /* 0x000fc8000bf01070 */
[----:B------:R-:W-:-:S05]  /*1450*/  IMAD.U32 R6, RZ, RZ, UR4 ;  /* 0x00000004ff067e24 */ /* 0x000fca000f8e00ff */
[----:B------:R-:W-:-:S13]  /*1460*/  ISETP.GT.U32.AND.EX P0, PT, R6, R11, PT, P0 ;  /* 0x0000000b0600720c */ /* 0x000fda0003f04100 */
[----:B------:R-:W-:Y:S05]  /*1470*/  @!P0 BRA `(.L_x_105) ;  /* 0xfffffffc00688947 */ /* 0x000fea000383ffff */
.L_x_103:
[C---:B------:R-:W-:Y:S01]  /*1480*/  VIADD R2, R4.reuse, -UR5 ;  /* 0x8000000504027c36 */ /* 0x040fe20008000000 */
[----:B------:R-:W-:Y:S01]  /*1490*/  ISETP.LE.U32.AND P1, PT, R4, UR5, PT ;  /* 0x0000000504007c0c */ /* 0x000fe2000bf23070 */
[----:B------:R-:W-:Y:S01]  /*14a0*/  IMAD.U32 R3, RZ, RZ, UR4 ;  /* 0x00000004ff037e24 */ /* 0x000fe2000f8e00ff */
[----:B------:R-:W-:Y:S02]  /*14b0*/  BSSY.RECONVERGENT B1, `(.L_x_104) ;  /* 0x000006a000017945 */ /* 0x000fe40003800200 */
[----:B------:R-:W-:-:S04]  /*14c0*/  ISETP.GE.AND P0, PT, R9, R2, PT ;  /* 0x000000020900720c */ /* 0x000fc80003f06270 */
[----:B------:R-:W-:-:S13]  /*14d0*/  ISETP.GE.U32.OR.EX P0, PT, R3, R0, P0, P1 ;  /* 0x000000000300720c */ /* 0x000fda0000706510 */
[----:B------:R-:W-:Y:S05]  /*14e0*/  @P0 BRA `(.L_x_106) ;  /* 0x0000000400980947 */ /* 0x000fea0003800000 */
[----:B------:R-:W-:Y:S01]  /*14f0*/  LOP3.LUT R3, RZ, R9, RZ, 0x33, !PT ;  /* 0x00000009ff037212 */ /* 0x000fe200078e33ff */
[----:B------:R-:W-:Y:S01]  /*1500*/  BSSY.RECONVERGENT B2, `(.L_x_107) ;  /* 0x000002f000027945 */ /* 0x000fe20003800200 */
[----:B------:R-:W-:Y:S02]  /*1510*/  IMAD.MOV.U32 R5, RZ, RZ, R9 ;  /* 0x000000ffff057224 */ /* 0x000fe400078e0009 */
[----:B------:R-:W-:-:S04]  /*1520*/  IADD3 R3, PT, PT, R4, -UR5, R3 ;  /* 0x8000000504037c10 */ /* 0x000fc8000fffe003 */
[C---:B------:R-:W-:Y:S02]  /*1530*/  ISETP.GE.U32.AND P0, PT, R3.reuse, 0xf00, PT ;  /* 0x00000f000300780c */ /* 0x040fe40003f06070 */
[----:B------:R-:W-:-:S04]  /*1540*/  LEA.HI R0, R3, 0x1, RZ, 0x18 ;  /* 0x0000000103007811 */ /* 0x000fc800078fc0ff */
[----:B------:R-:W-:-:S04]  /*1550*/  LOP3.LUT R20, R0, 0xf, RZ, 0xc0, !PT ;  /* 0x0000000f00147812 */ /* 0x000fc800078ec0ff */
[----:B------:R-:W-:-:S03]  /*1560*/  ISETP.NE.AND P1, PT, R20, RZ, PT ;  /* 0x000000ff1400720c */ /* 0x000fc60003f25270 */
[----:B------:R-:W-:Y:S10]  /*1570*/  @!P0 BRA `(.L_x_108) ;  /* 0x00000000009c8947 */ /* 0x000ff40003800000 */
[----:B------:R-:W0:Y:S01]  /*1580*/  LDC.64 R2, c[0x0][0x380] ;  /* 0x0000e000ff027b82 */ /* 0x000e220000000a00 */
[----:B------:R-:W-:Y:S01]  /*1590*/  LOP3.LUT R7, R0, 0x1fffff0, RZ, 0xc0, !PT ;  /* 0x01fffff000077812 */ /* 0x000fe200078ec0ff */
[----:B------:R-:W-:-:S04]  /*15a0*/  IMAD.MOV.U32 R5, RZ, RZ, R9 ;  /* 0x000000ffff057224 */ /* 0x000fc800078e0009 */
[----:B------:R-:W-:Y:S01]  /*15b0*/  IMAD.MOV R7, RZ, RZ, -R7 ;  /* 0x000000ffff077224 */ /* 0x000fe200078e0a07 */
[----:B0-----:R-:W-:-:S04]  /*15c0*/  IADD3 R12, P0, P2, R2, UR5, R9 ;  /* 0x00000005020c7c10 */ /* 0x001fc8000fa1e009 */
[----:B------:R-:W-:Y:S02]  /*15d0*/  IADD3 R12, P3, PT, R12, 0x800, RZ ;  /* 0x000008000c0c7810 */ /* 0x000fe40007f7e0ff */
[----:B------:R-:W-:-:S05]  /*15e0*/  IADD3.X R3, PT, PT, R3, UR4, RZ, P0, P2 ;  /* 0x0000000403037c10 */ /* 0x000fca00087e44ff */
[----:B------:R-:W-:-:S07]  /*15f0*/  IMAD.X R3, RZ, RZ, R3, P3 ;  /* 0x000000ffff037224 */ /* 0x000fce00018e0603 */
.L_x_109:
[----:B------:R-:W-:-:S05]  /*1600*/  IMAD.MOV.U32 R2, RZ, RZ, R12 ;  /* 0x000000ffff027224 */ /* 0x000fca00078e000c */
        /* <DEDUP_REMOVED lines=19> */
[----:B--2---:R-:W-:-:S04]  /*1740*/  IADD3 R10, PT, PT, R10, R8, R15 ;  /* 0x000000080a0a7210 */ /* 0x004fc80007ffe00f */
[----:B---3--:R-:W-:Y:S02]  /*1750*/  IADD3 R10, PT, PT, R12, R10, R17 ;  /* 0x0000000a0c0a7210 */ /* 0x008fe40007ffe011 */
[----:B------:R-:W-:-:S05]  /*1760*/  IADD3 R12, P2, PT, R2, 0x1000, RZ ;  /* 0x00001000020c7810 */ /* 0x000fca0007f5e0ff */
[----:B0-----:R-:W-:Y:S01]  /*1770*/  IMAD.X R3, RZ, RZ, R3, P2 ;  /* 0x000000ffff037224 */ /* 0x001fe200010e0603 */
[----:B----4-:R-:W-:-:S04]  /*1780*/  IADD3 R10, PT, PT, R14, R10, R19 ;  /* 0x0000000a0e0a7210 */ /* 0x010fc80007ffe013 */
[----:B-----5:R-:W-:-:S04]  /*1790*/  IADD3 R10, PT, PT, R16, R10, R21 ;  /* 0x0000000a100a7210 */ /* 0x020fc80007ffe015 */
[----:B------:R-:W-:-:S04]  /*17a0*/  IADD3 R10, PT, PT, R18, R10, R23 ;  /* 0x0000000a120a7210 */ /* 0x000fc80007ffe017 */
[----:B------:R-:W-:-:S04]  /*17b0*/  IADD3 R10, PT, PT, R22, R10, R25 ;  /* 0x0000000a160a7210 */ /* 0x000fc80007ffe019 */
[----:B------:R-:W-:-:S04]  /*17c0*/  IADD3 R6, PT, PT, R13, R10, R6 ;  /* 0x0000000a0d067210 */ /* 0x000fc80007ffe006 */
[----:B------:R-:W-:Y:S01]  /*17d0*/  IADD3 R8, PT, PT, R11, R6, R4 ;  /* 0x000000060b087210 */ /* 0x000fe20007ffe004 */
[----:B------:R-:W-:Y:S06]  /*17e0*/  @P0 BRA `(.L_x_109) ;  /* 0xfffffffc00840947 */ /* 0x000fec000383ffff */
.L_x_108:
[----:B------:R-:W-:Y:S05]  /*17f0*/  BSYNC.RECONVERGENT B2 ;  /* 0x0000000000027941 */ /* 0x000fea0003800200 */
.L_x_107:
[----:B------:R-:W-:Y:S05]  /*1800*/  @!P1 BRA `(.L_x_106) ;  /* 0x0000000000d09947 */ /* 0x000fea0003800000 */
[----:B------:R-:W-:Y:S01]  /*1810*/  ISETP.GE.U32.AND P0, PT, R20, 0x8, PT ;  /* 0x000000081400780c */ /* 0x000fe20003f06070 */
[----:B------:R-:W-:Y:S01]  /*1820*/  BSSY.RECONVERGENT B2, `(.L_x_110) ;  /* 0x0000014000027945 */ /* 0x000fe20003800200 */
[----:B------:R-:W-:-:S04]  /*1830*/  LOP3.LUT R14, R0, 0x7, RZ, 0xc0, !PT ;  /* 0x00000007000e7812 */ /* 0x000fc800078ec0ff */
[----:B------:R-:W-:-:S07]  /*1840*/  ISETP.NE.AND P1, PT, R14, RZ, PT ;  /* 0x000000ff0e00720c */ /* 0x000fce0003f25270 */
[----:B------:R-:W-:Y:S06]  /*1850*/  @!P0 BRA `(.L_x_111) ;  /* 0x0000000000408947 */ /* 0x000fec0003800000 */
[----:B------:R-:W0:Y:S02]  /*1860*/  LDC.64 R2, c[0x0][0x380] ;  /* 0x0000e000ff027b82 */ /* 0x000e240000000a00 */
[----:B0-----:R-:W-:-:S04]  /*1870*/  IADD3 R2, P0, P2, R2, UR5, R5 ;  /* 0x0000000502027c10 */ /* 0x001fc8000fa1e005 */
        /* <DEDUP_REMOVED lines=14> */
.L_x_111:
[----:B------:R-:W-:Y:S05]  /*1960*/  BSYNC.RECONVERGENT B2 ;  /* 0x0000000000027941 */ /* 0x000fea0003800200 */
.L_x_110:
        /* <DEDUP_REMOVED lines=16> */
.L_x_113:
[----:B------:R-:W-:Y:S05]  /*1a70*/  BSYNC.RECONVERGENT B2 ;  /* 0x0000000000027941 */ /* 0x000fea0003800200 */
.L_x_112:
[----:B------:R-:W-:Y:S05]  /*1a80*/  @!P1 BRA `(.L_x_106) ;  /* 0x0000000000309947 */ /* 0x000fea0003800000 */
[----:B------:R-:W0:Y:S01]  /*1a90*/  LDC.64 R2, c[0x0][0x380] ;  /* 0x0000e000ff027b82 */ /* 0x000e220000000a00 */
[----:B------:R-:W-:Y:S01]  /*1aa0*/  IMAD.MOV R0, RZ, RZ, -R0 ;  /* 0x000000ffff007224 */ /* 0x000fe200078e0a00 */
[----:B0-----:R-:W-:-:S04]  /*1ab0*/  IADD3 R2, P0, P1, R2, UR5, R5 ;  /* 0x0000000502027c10 */ /* 0x001fc8000f91e005 */
[----:B------:R-:W-:-:S09]  /*1ac0*/  IADD3.X R5, PT, PT, R3, UR4, RZ, P0, P1 ;  /* 0x0000000403057c10 */ /* 0x000fd200087e24ff */
.L_x_114:
        /* <DEDUP_REMOVED lines=8> */
.L_x_106:
[----:B------:R-:W-:Y:S05]  /*1b50*/  BSYNC.RECONVERGENT B1 ;  /* 0x0000000000017941 */ /* 0x000fea0003800200 */
.L_x_104:
[----:B------:R-:W0:Y:S01]  /*1b60*/  S2R R6, SR_LANEID ;  /* 0x0000000000067919 */ /* 0x000e220000000000 */
[----:B------:R-:W-:Y:S01]  /*1b70*/  ISETP.NE.AND P5, PT, R9, RZ, PT ;  /* 0x000000ff0900720c */ /* 0x000fe20003fa5270 */
        /* <DEDUP_REMOVED lines=39> */
[----:B------:R-:W-:-:S07]  /*1df0*/  IMAD.IADD R7, R0, 0x1, R3 ;  /* 0x0000000100077824 */ /* 0x000fce00078e0203 */
.L_x_102:
[----:B------:R-:W-:Y:S05]  /*1e00*/  BSYNC.RECONVERGENT B0 ;  /* 0x0000000000007941 */ /* 0x000fea0003800200 */
.L_x_87:
[----:B------:R-:W-:Y:S05]  /*1e10*/  @P5 EXIT ;  /* 0x000000000000594d */ /* 0x000fea0003800000 */
[----:B------:R-:W3:Y:S01]  /*1e20*/  LDC.64 R2, c[0x0][0x388] ;  /* 0x0000e200ff027b82 */ /* 0x000ee20000000a00 */
[----:B------:R-:W0:Y:S02]  /*1e30*/  LDCU UR4, c[0x0][0x39c] ;  /* 0x00007380ff0477ac */ /* 0x000e240008000800 */
[----:B012---:R-:W-:-:S05]  /*1e40*/  VIADD R7, R7, UR4 ;  /* 0x0000000407077c36 */ /* 0x007fca0008000000 */
[----:B---3--:R-:W-:Y:S01]  /*1e50*/  STG.E desc[UR6][R2.64], R7 ;  /* 0x0000000702007986 */ /* 0x008fe2000c101906 */
[----:B------:R-:W-:Y:S05]  /*1e60*/  EXIT ;  /* 0x000000000000794d */ /* 0x000fea0003800000 */
.L_x_115:
        /* <DEDUP_REMOVED lines=9> */
.L_x_272:


//--------------------- .text._ZN3cub18CUB_300001_SM_10006detail6reduce28DeviceReduceSingleTileKernelINS2_10policy_hubIijN4cuda3std3__44plusIiEEE10Policy1000EPiSC_iS9_iiNS7_10__identityEEEvT0_T1_T2_T3_T4_T6_ --------------------------
	.section	.text._ZN3cub18CUB_300001_SM_10006detail6reduce28DeviceReduceSingleTileKernelINS2_10policy_hubIijN4cuda3std3__44plusIiEEE10Policy1000EPiSC_iS9_iiNS7_10__identityEEEvT0_T1_T2_T3_T4_T6_,"ax",@progbits
	.align	128
        .global         _ZN3cub18CUB_300001_SM_10006detail6reduce28DeviceReduceSingleTileKernelINS2_10policy_hubIijN4cuda3std3__44plusIiEEE10Policy1000EPiSC_iS9_iiNS7_10__identityEEEvT0_T1_T2_T3_T4_T6_
        .type           _ZN3cub18CUB_300001_SM_10006detail6reduce28DeviceReduceSingleTileKernelINS2_10policy_hubIijN4cuda3std3__44plusIiEEE10Policy1000EPiSC_iS9_iiNS7_10__identityEEEvT0_T1_T2_T3_T4_T6_,@function
        .size           _ZN3cub18CUB_300001_SM_10006detail6reduce28DeviceReduceSingleTileKernelINS2_10policy_hubIijN4cuda3std3__44plusIiEEE10Policy1000EPiSC_iS9_iiNS7_10__identityEEEvT0_T1_T2_T3_T4_T6_,(.L_x_273 - _ZN3cub18CUB_300001_SM_10006detail6reduce28DeviceReduceSingleTileKernelINS2_10policy_hubIijN4cuda3std3__44plusIiEEE10Policy1000EPiSC_iS9_iiNS7_10__identityEEEvT0_T1_T2_T3_T4_T6_)
        .other          _ZN3cub18CUB_300001_SM_10006detail6reduce28DeviceReduceSingleTileKernelINS2_10policy_hubIijN4cuda3std3__44plusIiEEE10Policy1000EPiSC_iS9_iiNS7_10__identityEEEvT0_T1_T2_T3_T4_T6_,@"STO_CUDA_ENTRY STV_DEFAULT"
_ZN3cub18CUB_300001_SM_10006detail6reduce28DeviceReduceSingleTileKernelINS2_10policy_hubIijN4cuda3std3__44plusIiEEE10Policy1000EPiSC_iS9_iiNS7_10__identityEEEvT0_T1_T2_T3_T4_T6_:
.text._ZN3cub18CUB_300001_SM_10006detail6reduce28DeviceReduceSingleTileKernelINS2_10policy_hubIijN4cuda3std3__44plusIiEEE10Policy1000EPiSC_iS9_iiNS7_10__identityEEEvT0_T1_T2_T3_T4_T6_:
        /* <DEDUP_REMOVED lines=13> */
.L_x_116:
        /* <DEDUP_REMOVED lines=16> */
.L_x_121:
[----:B------:R-:W-:Y:S05]  /*01d0*/  BSYNC.RECONVERGENT B1 ;  /* 0x0000000000017941 */ /* 0x000fea0003800200 */
.L_x_120:
        /* <DEDUP_REMOVED lines=16> */
.L_x_126:
        /* <DEDUP_REMOVED lines=9> */
.L_x_125:
[----:B------:R-:W-:Y:S05]  /*0370*/  BSYNC.RECONVERGENT B2 ;  /* 0x0000000000027941 */ /* 0x000fea0003800200 */
.L_x_124:
        /* <DEDUP_REMOVED lines=8> */
.L_x_129:
        /* <DEDUP_REMOVED lines=35> */
.L_x_128:
[----:B------:R-:W-:Y:S05]  /*0630*/  BSYNC.RECONVERGENT B2 ;  /* 0x0000000000027941 */ /* 0x000fea0003800200 */
.L_x_127:
        /* <DEDUP_REMOVED lines=22> */
.L_x_131:
[----:B------:R-:W-:Y:S05]  /*07a0*/  BSYNC.RECONVERGENT B2 ;  /* 0x0000000000027941 */ /* 0x000fea0003800200 */
.L_x_130:
        /* <DEDUP_REMOVED lines=10> */
.L_x_123:
[----:B------:R-:W-:Y:S05]  /*0850*/  BSYNC.RECONVERGENT B1 ;  /* 0x0000000000017941 */ /* 0x000fea0003800200 */
.L_x_122:
        /* <DEDUP_REMOVED lines=45> */
.L_x_132:
        /* <DEDUP_REMOVED lines=67> */
.L_x_119:
        /* <DEDUP_REMOVED lines=22> */
.L_x_136:
        /* <DEDUP_REMOVED lines=20> */
.L_x_134:
        /* <DEDUP_REMOVED lines=20> */
.L_x_140:
        /* <DEDUP_REMOVED lines=8> */
.L_x_139:
[----:B------:R-:W-:Y:S05]  /*13c0*/  BSYNC.RECONVERGENT B2 ;  /* 0x0000000000027941 */ /* 0x000fea0003800200 */
.L_x_138:
        /* <DEDUP_REMOVED lines=16> */
.L_x_143:
        /* <DEDUP_REMOVED lines=39> */
.L_x_142:
[----:B------:R-:W-:Y:S05]  /*1740*/  BSYNC.RECONVERGENT B2 ;  /* 0x0000000000027941 */ /* 0x000fea0003800200 */
.L_x_141:
        /* <DEDUP_REMOVED lines=27> */
.L_x_145:
[----:B------:R-:W-:Y:S05]  /*1900*/  BSYNC.RECONVERGENT B2 ;  /* 0x0000000000027941 */ /* 0x000fea0003800200 */
.L_x_144:
        /* <DEDUP_REMOVED lines=10> */
.L_x_137:
[----:B------:R-:W-:Y:S05]  /*19b0*/  BSYNC.RECONVERGENT B1 ;  /* 0x0000000000017941 */ /* 0x000fea0003800200 */
.L_x_135:
        /* <DEDUP_REMOVED lines=43> */
.L_x_118:
        /* <DEDUP_REMOVED lines=12> */
.L_x_148:
[----:B------:R-:W-:Y:S05]  /*1d30*/  BSYNC.RECONVERGENT B1 ;  /* 0x0000000000017941 */ /* 0x000fea0003800200 */
.L_x_147:
        /* <DEDUP_REMOVED lines=16> */
.L_x_153:
        /* <DEDUP_REMOVED lines=9> */
.L_x_152:
[----:B------:R-:W-:Y:S05]  /*1ed0*/  BSYNC.RECONVERGENT B2 ;  /* 0x0000000000027941 */ /* 0x000fea0003800200 */
.L_x_151:
        /* <DEDUP_REMOVED lines=8> */
.L_x_156:
        /* <DEDUP_REMOVED lines=35> */
.L_x_155:
[----:B------:R-:W-:Y:S05]  /*2190*/  BSYNC.RECONVERGENT B2 ;  /* 0x0000000000027941 */ /* 0x000fea0003800200 */
.L_x_154:
        /* <DEDUP_REMOVED lines=22> */
.L_x_158:
[----:B------:R-:W-:Y:S05]  /*2300*/  BSYNC.RECONVERGENT B2 ;  /* 0x0000000000027941 */ /* 0x000fea0003800200 */
.L_x_157:
        /* <DEDUP_REMOVED lines=10> */
.L_x_150:
[----:B------:R-:W-:Y:S05]  /*23b0*/  BSYNC.RECONVERGENT B1 ;  /* 0x0000000000017941 */ /* 0x000fea0003800200 */
.L_x_149:
        /* <DEDUP_REMOVED lines=45> */
.L_x_159:
        /* <DEDUP_REMOVED lines=67> */
.L_x_146:
        /* <DEDUP_REMOVED lines=33> */
.L_x_162:
        /* <DEDUP_REMOVED lines=32> */
.L_x_160:
        /* <DEDUP_REMOVED lines=20> */
.L_x_166:
        /* <DEDUP_REMOVED lines=8> */
.L_x_165:
[----:B------:R-:W-:Y:S05]  /*3090*/  BSYNC.RECONVERGENT B2 ;  /* 0x0000000000027941 */ /* 0x000fea0003800200 */
.L_x_164:
        /* <DEDUP_REMOVED lines=16> */
.L_x_169:
        /* <DEDUP_REMOVED lines=39> */
.L_x_168:
[----:B------:R-:W-:Y:S05]  /*3410*/  BSYNC.RECONVERGENT B2 ;  /* 0x0000000000027941 */ /* 0x000fea0003800200 */
.L_x_167:
        /* <DEDUP_REMOVED lines=27> */
.L_x_171:
[----:B------:R-:W-:Y:S05]  /*35d0*/  BSYNC.RECONVERGENT B2 ;  /* 0x0000000000027941 */ /* 0x000fea0003800200 */
.L_x_170:
        /* <DEDUP_REMOVED lines=10> */
.L_x_163:
[----:B------:R-:W-:Y:S05]  /*3680*/  BSYNC.RECONVERGENT B1 ;  /* 0x0000000000017941 */ /* 0x000fea0003800200 */
.L_x_161:
        /* <DEDUP_REMOVED lines=42> */
.L_x_133:
[----:B------:R-:W-:Y:S05]  /*3930*/  BSYNC.RECONVERGENT B0 ;  /* 0x0000000000007941 */ /* 0x000fea0003800200 */
.L_x_117:
[----:B------:R-:W-:Y:S05]  /*3940*/  @P0 EXIT ;  /* 0x000000000000094d */ /* 0x000fea0003800000 */
[----:B-1----:R-:W1:Y:S01]  /*3950*/  LDC.64 R4, c[0x0][0x388] ;  /* 0x0000e200ff047b82 */ /* 0x002e620000000a00 */
[----:B------:R-:W0:Y:S02]  /*3960*/  LDCU UR4, c[0x0][0x398] ;  /* 0x00007300ff0477ac */ /* 0x000e240008000800 */
[----:B0-234-:R-:W-:-:S05]  /*3970*/  VIADD R3, R3, UR4 ;  /* 0x0000000403037c36 */ /* 0x01dfca0008000000 */
[----:B-1----:R-:W-:Y:S01]  /*3980*/  STG.E desc[UR6][R4.64], R3 ;  /* 0x0000000304007986 */ /* 0x002fe2000c101906 */
[----:B------:R-:W-:Y:S05]  /*3990*/  EXIT ;  /* 0x000000000000794d */ /* 0x000fea0003800000 */
.L_x_172:
        /* <DEDUP_REMOVED lines=14> */
.L_x_273:


//--------------------- .text._ZN3cub18CUB_300001_SM_10006detail6reduce18DeviceReduceKernelINS2_10policy_hubIijN4cuda3std3__44plusIiEEE10Policy1000EN6thrust24THRUST_300001_SM_1000_NS6detail15normal_iteratorINSD_10device_ptrIcEEEEjS9_iNS7_10__identityEEEvT0_PT3_T1_NS0_13GridEvenShareISN_EET2_T4_ --------------------------
	.section	.text._ZN3cub18CUB_300001_SM_10006detail6reduce18DeviceReduceKernelINS2_10policy_hubIijN4cuda3std3__44plusIiEEE10Policy1000EN6thrust24THRUST_300001_SM_1000_NS6detail15normal_iteratorINSD_10device_ptrIcEEEEjS9_iNS7_10__identityEEEvT0_PT3_T1_NS0_13GridEvenShareISN_EET2_T4_,"ax",@progbits
	.align	128
        .global         _ZN3cub18CUB_300001_SM_10006detail6reduce18DeviceReduceKernelINS2_10policy_hubIijN4cuda3std3__44plusIiEEE10Policy1000EN6thrust24THRUST_300001_SM_1000_NS6detail15normal_iteratorINSD_10device_ptrIcEEEEjS9_iNS7_10__identityEEEvT0_PT3_T1_NS0_13GridEvenShareISN_EET2_T4_
        .type           _ZN3cub18CUB_300001_SM_10006detail6reduce18DeviceReduceKernelINS2_10policy_hubIijN4cuda3std3__44plusIiEEE10Policy1000EN6thrust24THRUST_300001_SM_1000_NS6detail15normal_iteratorINSD_10device_ptrIcEEEEjS9_iNS7_10__identityEEEvT0_PT3_T1_NS0_13GridEvenShareISN_EET2_T4_,@function
        .size           _ZN3cub18CUB_300001_SM_10006detail6reduce18DeviceReduceKernelINS2_10policy_hubIijN4cuda3std3__44plusIiEEE10Policy1000EN6thrust24THRUST_300001_SM_1000_NS6detail15normal_iteratorINSD_10device_ptrIcEEEEjS9_iNS7_10__identityEEEvT0_PT3_T1_NS0_13GridEvenShareISN_EET2_T4_,(.L_x_274 - _ZN3cub18CUB_300001_SM_10006detail6reduce18DeviceReduceKernelINS2_10policy_hubIijN4cuda3std3__44plusIiEEE10Policy1000EN6thrust24THRUST_300001_SM_1000_NS6detail15normal_iteratorINSD_10device_ptrIcEEEEjS9_iNS7_10__identityEEEvT0_PT3_T1_NS0_13GridEvenShareISN_EET2_T4_)
        .other          _ZN3cub18CUB_300001_SM_10006detail6reduce18DeviceReduceKernelINS2_10policy_hubIijN4cuda3std3__44plusIiEEE10Policy1000EN6thrust24THRUST_300001_SM_1000_NS6detail15normal_iteratorINSD_10device_ptrIcEEEEjS9_iNS7_10__identityEEEvT0_PT3_T1_NS0_13GridEvenShareISN_EET2_T4_,@"STO_CUDA_ENTRY STV_DEFAULT"
_ZN3cub18CUB_300001_SM_10006detail6reduce18DeviceReduceKernelINS2_10policy_hubIijN4cuda3std3__44plusIiEEE10Policy1000EN6thrust24THRUST_300001_SM_1000_NS6detail15normal_iteratorINSD_10device_ptrIcEEEEjS9_iNS7_10__identityEEEvT0_PT3_T1_NS0_13GridEvenShareISN_EET2_T4_:
.text._ZN3cub18CUB_300001_SM_10006detail6reduce18DeviceReduceKernelINS2_10policy_hubIijN4cuda3std3__44plusIiEEE10Policy1000EN6thrust24THRUST_300001_SM_1000_NS6detail15normal_iteratorINSD_10device_ptrIcEEEEjS9_iNS7_10__identityEEEvT0_PT3_T1_NS0_13GridEvenShareISN_EET2_T4_:
[----:B------:R-:W-:Y:S08]  /*0000*/  LDC R1, c[0x0][0x37c] ;  /* 0x0000df00ff017b82 */ /* 0x000ff00000000800 */
[----:B------:R-:W0:Y:S01]  /*0010*/  S2UR UR13, SR_CTAID.X ;  /* 0x00000000000d79c3 */ /* 0x000e220000002500 */
[----:B------:R-:W1:Y:S01]  /*0020*/  LDCU.64 UR8, c[0x0][0x3a8] ;  /* 0x00007500ff0877ac */ /* 0x000e620008000a00 */
[----:B------:R-:W-:Y:S01]  /*0030*/  BSSY.RECONVERGENT B0, `(.L_x_173) ;  /* 0x0000282000007945 */ /* 0x000fe20003800200 */
[----:B------:R-:W2:Y:S01]  /*0040*/  LDCU.64 UR14, c[0x0][0x358] ;  /* 0x00006b00ff0e77ac */ /* 0x000ea20008000a00 */
[----:B-1----:R-:W-:-:S02]  /*0050*/  USHF.L.U32 UR5, UR9, 0xc, URZ ;  /* 0x0000000c09057899 */ /* 0x002fc400080006ff */
[----:B0-----:R-:W-:-:S04]  /*0060*/  UIMAD UR12, UR13, -0x1000, UR8 ;  /* 0xfffff0000d0c78a4 */ /* 0x001fc8000f8e0208 */
[----:B------:R-:W-:-:S09]  /*0070*/  UISETP.GT.U32.AND UP0, UPT, UR12, 0xfff, UPT ;  /* 0x00000fff0c00788c */ /* 0x000fd2000bf04070 */
[----:B--2---:R-:W-:Y:S05]  /*0080*/  BRA.U UP0, `(.L_x_174) ;  /* 0x0000001500047547 */ /* 0x004fea000b800000 */
[----:B------:R-:W0:Y:S01]  /*0090*/  S2R R0, SR_TID.X ;  /* 0x0000000000007919 */ /* 0x000e220000002100 */
[----:B------:R-:W1:Y:S01]  /*00a0*/  LDCU.64 UR6, c[0x0][0x380] ;  /* 0x00007000ff0677ac */ /* 0x000e620008000a00 */
[----:B------:R-:W-:Y:S01]  /*00b0*/  BSSY.RECONVERGENT B1, `(.L_x_175) ;  /* 0x000000c000017945 */ /* 0x000fe20003800200 */
[----:B------:R-:W-:Y:S01]  /*00c0*/  IMAD.MOV.U32 R8, RZ, RZ, RZ ;  /* 0x000000ffff087224 */ /* 0x000fe200078e00ff */
[----:B0-----:R-:W-:Y:S01]  /*00d0*/  ISETP.GE.U32.AND P0, PT, R0, UR12, PT ;  /* 0x0000000c00007c0c */ /* 0x001fe2000bf06070 */
[----:B------:R-:W-:-:S12]  /*00e0*/  IMAD.MOV.U32 R2, RZ, RZ, R0 ;  /* 0x000000ffff027224 */ /* 0x000fd800078e0000 */
[----:B-1----:R-:W-:Y:S05]  /*00f0*/  @P0 BRA `(.L_x_176) ;  /* 0x00000000001c0947 */ /* 0x002fea0003800000 */
[----:B------:R-:W0:Y:S01]  /*0100*/  LDCU.64 UR4, c[0x0][0x380] ;  /* 0x00007000ff0477ac */ /* 0x000e220008000a00 */
[----:B------:R-:W-:-:S04]  /*0110*/  IMAD.U32 R3, RZ, RZ, UR13 ;  /* 0x0000000dff037e24 */ /* 0x000fc8000f8e00ff */
[----:B------:R-:W-:-:S05]  /*0120*/  IMAD R8, R3, 0x1000, R0 ;  /* 0x0000100003087824 */ /* 0x000fca00078e0200 */
[----:B0-----:R-:W-:-:S05]  /*0130*/  IADD3 R8, P0, PT, R8, UR4, RZ ;  /* 0x0000000408087c10 */ /* 0x001fca000ff1e0ff */
[----:B------:R-:W-:-:S05]  /*0140*/  IMAD.X R9, RZ, RZ, UR5, P0 ;  /* 0x00000005ff097e24 */ /* 0x000fca00080e06ff */
[----:B------:R0:W5:Y:S01]  /*0150*/  LDG.E.S8 R8, desc[UR14][R8.64] ;  /* 0x0000000e08087981 */ /* 0x000162000c1e1300 */
[----:B------:R-:W-:-:S07]  /*0160*/  VIADD R2, R0, 0x100 ;  /* 0x0000010000027836 */ /* 0x000fce0000000000 */
.L_x_176:
[----:B------:R-:W-:Y:S05]  /*0170*/  BSYNC.RECONVERGENT B1 ;  /* 0x0000000000017941 */ /* 0x000fea0003800200 */
.L_x_175:
[----:B------:R-:W-:Y:S01]  /*0180*/  ISETP.GE.U32.AND P0, PT, R2, UR12, PT ;  /* 0x0000000c02007c0c */ /* 0x000fe2000bf06070 */
[----:B------:R-:W-:-:S12]  /*0190*/  BSSY.RECONVERGENT B1, `(.L_x_177) ;  /* 0x00000b8000017945 */ /* 0x000fd80003800200 */
[----:B------:R-:W-:Y:S05]  /*01a0*/  @P0 BRA `(.L_x_178) ;  /* 0x0000000800d80947 */ /* 0x000fea0003800000 */
[----:B------:R-:W-:Y:S01]  /*01b0*/  LOP3.LUT R3, RZ, R2, RZ, 0x33, !PT ;  /* 0x00000002ff037212 */ /* 0x000fe200078e33ff */
[----:B------:R-:W-:Y:S01]  /*01c0*/  IMAD.U32 R4, RZ, RZ, UR13 ;  /* 0x0000000dff047e24 */ /* 0x000fe2000f8e00ff */
[----:B------:R-:W-:Y:S03]  /*01d0*/  BSSY.RECONVERGENT B2, `(.L_x_179) ;  /* 0x000005b000027945 */ /* 0x000fe60003800200 */
[----:B------:R-:W-:-:S04]  /*01e0*/  VIADD R3, R3, UR8 ;  /* 0x0000000803037c36 */ /* 0x000fc80008000000 */
[----:B------:R-:W-:-:S05]  /*01f0*/  IMAD R3, R4, -0x1000, R3 ;  /* 0xfffff00004037824 */ /* 0x000fca00078e0203 */
[C---:B------:R-:W-:Y:S02]  /*0200*/  ISETP.GE.U32.AND P0, PT, R3.reuse, 0xf00, PT ;  /* 0x00000f000300780c */ /* 0x040fe40003f06070 */
[----:B------:R-:W-:-:S04]  /*0210*/  LEA.HI R3, R3, 0x1, RZ, 0x18 ;  /* 0x0000000103037811 */ /* 0x000fc800078fc0ff */
[----:B------:R-:W-:-:S07]  /*0220*/  LOP3.LUT R4, R3, 0xf, RZ, 0xc0, !PT ;  /* 0x0000000f03047812 */ /* 0x000fce00078ec0ff */
[----:B------:R-:W-:Y:S05]  /*0230*/  @!P0 BRA `(.L_x_180) ;  /* 0x0000000400508947 */ /* 0x000fea0003800000 */
[----:B0-----:R-:W-:Y:S01]  /*0240*/  LOP3.LUT R9, R3, 0x1fffff0, RZ, 0xc0, !PT ;  /* 0x01fffff003097812 */ /* 0x001fe200078ec0ff */
[----:B------:R-:W-:Y:S01]  /*0250*/  IMAD.U32 R5, RZ, RZ, UR13 ;  /* 0x0000000dff057e24 */ /* 0x000fe2000f8e00ff */
[----:B------:R-:W-:Y:S01]  /*0260*/  BSSY.RECONVERGENT B3, `(.L_x_181) ;  /* 0x0000050000037945 */ /* 0x000fe20003800200 */
[----:B------:R-:W-:Y:S02]  /*0270*/  LOP3.LUT R6, R2, 0x800, RZ, 0xfc, !PT ;  /* 0x0000080002067812 */ /* 0x000fe400078efcff */
[----:B------:R-:W-:Y:S02]  /*0280*/  IMAD R2, R5, 0x1000, R2 ;  /* 0x0000100005027824 */ /* 0x000fe400078e0202 */
[----:B------:R-:W-:-:S07]  /*0290*/  IMAD.MOV R9, RZ, RZ, -R9 ;  /* 0x000000ffff097224 */ /* 0x000fce00078e0a09 */
.L_x_182:
[C---:B------:R-:W-:Y:S01]  /*02a0*/  IADD3 R14, P0, PT, R2.reuse, UR6, RZ ;  /* 0x00000006020e7c10 */ /* 0x040fe2000ff1e0ff */
[C---:B------:R-:W-:Y:S02]  /*02b0*/  VIADD R16, R2.reuse, 0x100 ;  /* 0x0000010002107836 */ /* 0x040fe40000000000 */
[----:B------:R-:W-:Y:S02]  /*02c0*/  VIADD R20, R2, 0x200 ;  /* 0x0000020002147836 */ /* 0x000fe40000000000 */
[----:B------:R-:W-:Y:S01]  /*02d0*/  IMAD.X R15, RZ, RZ, UR7, P0 ;  /* 0x00000007ff0f7e24 */ /* 0x000fe200080e06ff */
[----:B------:R-:W-:Y:S01]  /*02e0*/  IADD3 R16, P0, PT, R16, UR6, RZ ;  /* 0x0000000610107c10 */ /* 0x000fe2000ff1e0ff */
[----:B------:R-:W-:Y:S01]  /*02f0*/  VIADD R18, R2, 0x300 ;  /* 0x0000030002127836 */ /* 0x000fe20000000000 */
[----:B------:R-:W-:Y:S01]  /*0300*/  IADD3 R20, P1, PT, R20, UR6, RZ ;  /* 0x0000000614147c10 */ /* 0x000fe2000ff3e0ff */
[----:B------:R-:W-:Y:S01]  /*0310*/  VIADD R26, R2, 0x400 ;  /* 0x00000400021a7836 */ /* 0x000fe20000000000 */
[----:B------:R0:W2:Y:S01]  /*0320*/  LDG.E.S8 R5, desc[UR14][R14.64] ;  /* 0x0000000e0e057981 */ /* 0x0000a2000c1e1300 */
[----:B------:R-:W-:Y:S01]  /*0330*/  IMAD.X R17, RZ, RZ, UR7, P0 ;  /* 0x00000007ff117e24 */ /* 0x000fe200080e06ff */
[----:B------:R-:W-:Y:S01]  /*0340*/  IADD3 R18, P0, PT, R18, UR6, RZ ;  /* 0x0000000612127c10 */ /* 0x000fe2000ff1e0ff */
[----:B------:R-:W-:-:S02]  /*0350*/  VIADD R12, R2, 0x500 ;  /* 0x00000500020c7836 */ /* 0x000fc40000000000 */
[----:B------:R-:W-:Y:S01]  /*0360*/  IMAD.X R21, RZ, RZ, UR7, P1 ;  /* 0x00000007ff157e24 */ /* 0x000fe200088e06ff */
[----:B------:R-:W-:Y:S01]  /*0370*/  IADD3 R26, P1, PT, R26, UR6, RZ ;  /* 0x000000061a1a7c10 */ /* 0x000fe2000ff3e0ff */
[----:B------:R-:W-:Y:S01]  /*0380*/  IMAD.X R19, RZ, RZ, UR7, P0 ;  /* 0x00000007ff137e24 */ /* 0x000fe200080e06ff */
[----:B------:R-:W-:Y:S01]  /*0390*/  IADD3 R12, P0, PT, R12, UR6, RZ ;  /* 0x000000060c0c7c10 */ /* 0x000fe2000ff1e0ff */
[C---:B------:R-:W-:Y:S01]  /*03a0*/  VIADD R13, R2.reuse, 0x600 ;  /* 0x00000600020d7836 */ /* 0x040fe20000000000 */
[----:B------:R1:W2:Y:S01]  /*03b0*/  LDG.E.S8 R7, desc[UR14][R16.64] ;  /* 0x0000000e10077981 */ /* 0x0002a2000c1e1300 */
[C---:B0-----:R-:W-:Y:S02]  /*03c0*/  VIADD R15, R2.reuse, 0x700 ;  /* 0x00000700020f7836 */ /* 0x041fe40000000000 */
[----:B------:R-:W-:Y:S01]  /*03d0*/  IMAD.X R27, RZ, RZ, UR7, P1 ;  /* 0x00000007ff1b7e24 */ /* 0x000fe200088e06ff */
[----:B------:R-:W-:Y:S01]  /*03e0*/  IADD3 R14, P1, PT, R13, UR6, RZ ;  /* 0x000000060d0e7c10 */ /* 0x000fe2000ff3e0ff */
[----:B------:R-:W-:Y:S01]  /*03f0*/  IMAD.X R13, RZ, RZ, UR7, P0 ;  /* 0x00000007ff0d7e24 */ /* 0x000fe200080e06ff */
[----:B------:R0:W3:Y:S01]  /*0400*/  LDG.E.S8 R10, desc[UR14][R20.64] ;  /* 0x0000000e140a7981 */ /* 0x0000e2000c1e1300 */
[----:B------:R-:W-:Y:S01]  /*0410*/  VIADD R28, R2, 0x800 ;  /* 0x00000800021c7836 */ /* 0x000fe20000000000 */
[----:B-1----:R-:W-:Y:S01]  /*0420*/  IADD3 R16, P0, PT, R15, UR6, RZ ;  /* 0x000000060f107c10 */ /* 0x002fe2000ff1e0ff */
[----:B------:R-:W-:Y:S01]  /*0430*/  IMAD.X R15, RZ, RZ, UR7, P1 ;  /* 0x00000007ff0f7e24 */ /* 0x000fe200088e06ff */
[----:B------:R1:W3:Y:S02]  /*0440*/  LDG.E.S8 R11, desc[UR14][R18.64] ;  /* 0x0000000e120b7981 */ /* 0x0002e4000c1e1300 */
[----:B------:R-:W-:Y:S01]  /*0450*/  IADD3 R28, P1, PT, R28, UR6, RZ ;  /* 0x000000061c1c7c10 */ /* 0x000fe2000ff3e0ff */
[----:B0-----:R-:W-:Y:S01]  /*0460*/  VIADD R20, R2, 0x900 ;  /* 0x0000090002147836 */ /* 0x001fe20000000000 */
[----:B------:R0:W4:Y:S01]  /*0470*/  LDG.E.S8 R25, desc[UR14][R12.64] ;  /* 0x0000000e0c197981 */ /* 0x000122000c1e1300 */
[----:B------:R-:W-:-:S03]  /*0480*/  IMAD.X R17, RZ, RZ, UR7, P0 ;  /* 0x00000007ff117e24 */ /* 0x000fc600080e06ff */
[----:B------:R-:W-:Y:S01]  /*0490*/  IADD3 R20, P0, PT, R20, UR6, RZ ;  /* 0x0000000614147c10 */ /* 0x000fe2000ff1e0ff */
[C---:B-1----:R-:W-:Y:S01]  /*04a0*/  VIADD R18, R2.reuse, 0xa00 ;  /* 0x00000a0002127836 */ /* 0x042fe20000000000 */
[----:B------:R1:W4:Y:S01]  /*04b0*/  LDG.E.S8 R24, desc[UR14][R14.64] ;  /* 0x0000000e0e187981 */ /* 0x000322000c1e1300 */
[----:B------:R-:W-:Y:S02]  /*04c0*/  VIADD R19, R2, 0xb00 ;  /* 0x00000b0002137836 */ /* 0x000fe40000000000 */
[----:B------:R-:W-:Y:S01]  /*04d0*/  IMAD.X R29, RZ, RZ, UR7, P1 ;  /* 0x00000007ff1d7e24 */ /* 0x000fe200088e06ff */
[----:B------:R-:W-:Y:S01]  /*04e0*/  IADD3 R18, P1, PT, R18, UR6, RZ ;  /* 0x0000000612127c10 */ /* 0x000fe2000ff3e0ff */
[----:B------:R-:W-:Y:S01]  /*04f0*/  IMAD.X R21, RZ, RZ, UR7, P0 ;  /* 0x00000007ff157e24 */ /* 0x000fe200080e06ff */
[----:B0-----:R-:W-:Y:S01]  /*0500*/  IADD3 R12, P0, PT, R19, UR6, RZ ;  /* 0x00000006130c7c10 */ /* 0x001fe2000ff1e0ff */
[C---:B------:R-:W-:Y:S01]  /*0510*/  VIADD R13, R2.reuse, 0xc00 ;  /* 0x00000c00020d7836 */ /* 0x040fe20000000000 */
[----:B------:R-:W4:Y:S01]  /*0520*/  LDG.E.S8 R26, desc[UR14][R26.64] ;  /* 0x0000000e1a1a7981 */ /* 0x000f22000c1e1300 */
[----:B-1----:R-:W-:-:S02]  /*0530*/  VIADD R15, R2, 0xd00 ;  /* 0x00000d00020f7836 */ /* 0x002fc40000000000 */
[----:B------:R-:W-:Y:S01]  /*0540*/  IMAD.X R19, RZ, RZ, UR7, P1 ;  /* 0x00000007ff137e24 */ /* 0x000fe200088e06ff */
[----:B------:R-:W-:Y:S01]  /*0550*/  IADD3 R14, P1, PT, R13, UR6, RZ ;  /* 0x000000060d0e7c10 */ /* 0x000fe2000ff3e0ff */
[----:B------:R-:W-:Y:S01]  /*0560*/  IMAD.X R13, RZ, RZ, UR7, P0 ;  /* 0x00000007ff0d7e24 */ /* 0x000fe200080e06ff */
[----:B------:R-:W4:Y:S01]  /*0570*/  LDG.E.S8 R28, desc[UR14][R28.64] ;  /* 0x0000000e1c1c7981 */ /* 0x000f22000c1e1300 */
[----:B------:R-:W-:-:S03]  /*0580*/  VIADD R22, R2, 0xe00 ;  /* 0x00000e0002167836 */ /* 0x000fc60000000000 */
[----:B------:R0:W4:Y:S01]  /*0590*/  LDG.E.S8 R27, desc[UR14][R16.64] ;  /* 0x0000000e101b7981 */ /* 0x000122000c1e1300 */
[----:B------:R-:W-:-:S03]  /*05a0*/  VIADD R23, R2, 0xf00 ;  /* 0x00000f0002177836 */ /* 0x000fc60000000000 */
[----:B------:R-:W4:Y:S04]  /*05b0*/  LDG.E.S8 R18, desc[UR14][R18.64] ;  /* 0x0000000e12127981 */ /* 0x000f28000c1e1300 */
[----:B------:R1:W4:Y:S01]  /*05c0*/  LDG.E.S8 R29, desc[UR14][R20.64] ;  /* 0x0000000e141d7981 */ /* 0x000322000c1e1300 */
[----:B0-----:R-:W-:Y:S01]  /*05d0*/  IADD3 R16, P0, PT, R15, UR6, RZ ;  /* 0x000000060f107c10 */ /* 0x001fe2000ff1e0ff */
[----:B------:R-:W-:Y:S02]  /*05e0*/  IMAD.X R15, RZ, RZ, UR7, P1 ;  /* 0x00000007ff0f7e24 */ /* 0x000fe400088e06ff */
[----:B------:R-:W4:Y:S02]  /*05f0*/  LDG.E.S8 R13, desc[UR14][R12.64] ;  /* 0x0000000e0c0d7981 */ /* 0x000f24000c1e1300 */
[----:B------:R-:W-:-:S02]  /*0600*/  IMAD.X R17, RZ, RZ, UR7, P0 ;  /* 0x00000007ff117e24 */ /* 0x000fc400080e06ff */
[----:B------:R-:W4:Y:S01]  /*0610*/  LDG.E.S8 R14, desc[UR14][R14.64] ;  /* 0x0000000e0e0e7981 */ /* 0x000f22000c1e1300 */
[----:B-1----:R-:W-:Y:S02]  /*0620*/  IADD3 R20, P0, PT, R22, UR6, RZ ;  /* 0x0000000616147c10 */ /* 0x002fe4000ff1e0ff */
[----:B------:R-:W-:Y:S01]  /*0630*/  IADD3 R22, P1, PT, R23, UR6, RZ ;  /* 0x0000000617167c10 */ /* 0x000fe2000ff3e0ff */
[----:B------:R-:W4:Y:S02]  /*0640*/  LDG.E.S8 R17, desc[UR14][R16.64] ;  /* 0x0000000e10117981 */ /* 0x000f24000c1e1300 */
[----:B------:R-:W-:Y:S02]  /*0650*/  IMAD.X R21, RZ, RZ, UR7, P0 ;  /* 0x00000007ff157e24 */ /* 0x000fe400080e06ff */
[----:B------:R-:W-:-:S03]  /*0660*/  IMAD.X R23, RZ, RZ, UR7, P1 ;  /* 0x00000007ff177e24 */ /* 0x000fc600088e06ff */
[----:B------:R-:W4:Y:S04]  /*0670*/  LDG.E.S8 R20, desc[UR14][R20.64] ;  /* 0x0000000e14147981 */ /* 0x000f28000c1e1300 */
[----:B------:R-:W4:Y:S01]  /*0680*/  LDG.E.S8 R23, desc[UR14][R22.64] ;  /* 0x0000000e16177981 */ /* 0x000f22000c1e1300 */
[----:B------:R-:W-:-:S05]  /*0690*/  VIADD R9, R9, 0x10 ;  /* 0x0000001009097836 */ /* 0x000fca0000000000 */
[----:B------:R-:W-:Y:S01]  /*06a0*/  ISETP.NE.AND P0, PT, R9, RZ, PT ;  /* 0x000000ff0900720c */ /* 0x000fe20003f05270 */
[----:B------:R-:W-:Y:S02]  /*06b0*/  VIADD R6, R6, 0x1000 ;  /* 0x0000100006067836 */ /* 0x000fe40000000000 */
[----:B------:R-:W-:Y:S01]  /*06c0*/  VIADD R2, R2, 0x1000 ;  /* 0x0000100002027836 */ /* 0x000fe20000000000 */
        /* <DEDUP_REMOVED lines=8> */
[----:B------:R-:W-:Y:S06]  /*0750*/  @P0 BRA `(.L_x_182) ;  /* 0xfffffff800d00947 */ /* 0x000fec000383ffff */
[----:B------:R-:W-:Y:S05]  /*0760*/  BSYNC.RECONVERGENT B3 ;  /* 0x0000000000037941 */ /* 0x000fea0003800200 */
.L_x_181:
[----:B------:R-:W-:-:S07]  /*0770*/  VIADD R2, R6, 0xfffff800 ;  /* 0xfffff80006027836 */ /* 0x000fce0000000000 */
.L_x_180:
[----:B------:R-:W-:Y:S05]  /*0780*/  BSYNC.RECONVERGENT B2 ;  /* 0x0000000000027941 */ /* 0x000fea0003800200 */
.L_x_179:
[----:B------:R-:W-:-:S13]  /*0790*/  ISETP.NE.AND P0, PT, R4, RZ, PT ;  /* 0x000000ff0400720c */ /* 0x000fda0003f05270 */
[----:B------:R-:W-:Y:S05]  /*07a0*/  @!P0 BRA `(.L_x_178) ;  /* 0x0000000400588947 */ /* 0x000fea0003800000 */
[----:B------:R-:W-:Y:S01]  /*07b0*/  ISETP.GE.U32.AND P1, PT, R4, 0x8, PT ;  /* 0x000000080400780c */ /* 0x000fe20003f26070 */
[----:B------:R-:W-:Y:S01]  /*07c0*/  BSSY.RECONVERGENT B2, `(.L_x_183) ;  /* 0x000002b000027945 */ /* 0x000fe20003800200 */
[----:B------:R-:W-:-:S04]  /*07d0*/  LOP3.LUT R20, R3, 0x7, RZ, 0xc0, !PT ;  /* 0x0000000703147812 */ /* 0x000fc800078ec0ff */
[----:B------:R-:W-:-:S07]  /*07e0*/  ISETP.NE.AND P0, PT, R20, RZ, PT ;  /* 0x000000ff1400720c */ /* 0x000fce0003f05270 */
[----:B------:R-:W-:Y:S06]  /*07f0*/  @!P1 BRA `(.L_x_184) ;  /* 0x00000000009c9947 */ /* 0x000fec0003800000 */
[----:B------:R-:W1:Y:S01]  /*0800*/  LDCU.64 UR4, c[0x0][0x380] ;  /* 0x00007000ff0477ac */ /* 0x000e620008000a00 */
[----:B------:R-:W-:-:S04]  /*0810*/  IMAD.U32 R21, RZ, RZ, UR13 ;  /* 0x0000000dff157e24 */ /* 0x000fc8000f8e00ff */
[----:B------:R-:W-:-:S04]  /*0820*/  IMAD R21, R21, 0x1000, R2 ;  /* 0x0000100015157824 */ /* 0x000fc800078e0202 */
[C---:B------:R-:W-:Y:S02]  /*0830*/  VIADD R12, R21.reuse, 0x100 ;  /* 0x00000100150c7836 */ /* 0x040fe40000000000 */
[C---:B------:R-:W-:Y:S02]  /*0840*/  VIADD R18, R21.reuse, 0x200 ;  /* 0x0000020015127836 */ /* 0x040fe40000000000 */
[C---:B------:R-:W-:Y:S01]  /*0850*/  VIADD R14, R21.reuse, 0x300 ;  /* 0x00000300150e7836 */ /* 0x040fe20000000000 */
[C---:B-1----:R-:W-:Y:S02]  /*0860*/  IADD3 R4, P1, PT, R21.reuse, UR4, RZ ;  /* 0x0000000415047c10 */ /* 0x042fe4000ff3e0ff */
[----:B------:R-:W-:Y:S01]  /*0870*/  IADD3 R12, P2, PT, R12, UR4, RZ ;  /* 0x000000040c0c7c10 */ /* 0x000fe2000ff5e0ff */
[C---:B------:R-:W-:Y:S02]  /*0880*/  VIADD R10, R21.reuse, 0x400 ;  /* 0x00000400150a7836 */ /* 0x040fe40000000000 */
[----:B------:R-:W-:Y:S01]  /*0890*/  IMAD.X R5, RZ, RZ, UR5, P1 ;  /* 0x00000005ff057e24 */ /* 0x000fe200088e06ff */
[----:B------:R-:W-:Y:S01]  /*08a0*/  IADD3 R18, P1, PT, R18, UR4, RZ ;  /* 0x0000000412127c10 */ /* 0x000fe2000ff3e0ff */
[----:B------:R-:W-:Y:S01]  /*08b0*/  IMAD.X R13, RZ, RZ, UR5, P2 ;  /* 0x00000005ff0d7e24 */ /* 0x000fe200090e06ff */
[----:B------:R-:W-:Y:S01]  /*08c0*/  IADD3 R14, P2, PT, R14, UR4, RZ ;  /* 0x000000040e0e7c10 */ /* 0x000fe2000ff5e0ff */
[C---:B------:R-:W-:Y:S01]  /*08d0*/  VIADD R6, R21.reuse, 0x500 ;  /* 0x0000050015067836 */ /* 0x040fe20000000000 */
[----:B0-----:R0:W2:Y:S01]  /*08e0*/  LDG.E.S8 R9, desc[UR14][R4.64] ;  /* 0x0000000e04097981 */ /* 0x0010a2000c1e1300 */
[----:B------:R-:W-:Y:S01]  /*08f0*/  IMAD.X R19, RZ, RZ, UR5, P1 ;  /* 0x00000005ff137e24 */ /* 0x000fe200088e06ff */
[----:B------:R-:W-:Y:S01]  /*0900*/  IADD3 R10, P1, PT, R10, UR4, RZ ;  /* 0x000000040a0a7c10 */ /* 0x000fe2000ff3e0ff */
[C---:B------:R-:W-:Y:S01]  /*0910*/  VIADD R7, R21.reuse, 0x600 ;  /* 0x0000060015077836 */ /* 0x040fe20000000000 */
[----:B------:R-:W-:Y:S01]  /*0920*/  IADD3 R6, P3, PT, R6, UR4, RZ ;  /* 0x0000000406067c10 */ /* 0x000fe2000ff7e0ff */
[----:B------:R-:W-:Y:S01]  /*0930*/  VIADD R21, R21, 0x700 ;  /* 0x0000070015157836 */ /* 0x000fe20000000000 */
[----:B------:R1:W2:Y:S01]  /*0940*/  LDG.E.S8 R16, desc[UR14][R12.64] ;  /* 0x0000000e0c107981 */ /* 0x0002a2000c1e1300 */
[----:B------:R-:W-:-:S02]  /*0950*/  IMAD.X R15, RZ, RZ, UR5, P2 ;  /* 0x00000005ff0f7e24 */ /* 0x000fc400090e06ff */
[----:B------:R-:W-:Y:S01]  /*0960*/  IMAD.X R11, RZ, RZ, UR5, P1 ;  /* 0x00000005ff0b7e24 */ /* 0x000fe200088e06ff */
[----:B0-----:R-:W-:Y:S01]  /*0970*/  IADD3 R4, P2, PT, R7, UR4, RZ ;  /* 0x0000000407047c10 */ /* 0x001fe2000ff5e0ff */
[----:B------:R-:W-:Y:S01]  /*0980*/  IMAD.X R7, RZ, RZ, UR5, P3 ;  /* 0x00000005ff077e24 */ /* 0x000fe200098e06ff */
[----:B------:R-:W3:Y:S01]  /*0990*/  LDG.E.S8 R17, desc[UR14][R18.64] ;  /* 0x0000000e12117981 */ /* 0x000ee2000c1e1300 */
[----:B-1----:R-:W-:-:S03]  /*09a0*/  IADD3 R12, P1, PT, R21, UR4, RZ ;  /* 0x00000004150c7c10 */ /* 0x002fc6000ff3e0ff */
[----:B------:R-:W3:Y:S01]  /*09b0*/  LDG.E.S8 R14, desc[UR14][R14.64] ;  /* 0x0000000e0e0e7981 */ /* 0x000ee2000c1e1300 */
[----:B------:R-:W-:Y:S02]  /*09c0*/  IMAD.X R5, RZ, RZ, UR5, P2 ;  /* 0x00000005ff057e24 */ /* 0x000fe400090e06ff */
[----:B------:R-:W-:Y:S01]  /*09d0*/  IMAD.X R13, RZ, RZ, UR5, P1 ;  /* 0x00000005ff0d7e24 */ /* 0x000fe200088e06ff */
        /* <DEDUP_REMOVED lines=9> */
.L_x_184:
[----:B------:R-:W-:Y:S05]  /*0a70*/  BSYNC.RECONVERGENT B2 ;  /* 0x0000000000027941 */ /* 0x000fea0003800200 */
.L_x_183:
        /* <DEDUP_REMOVED lines=12> */
[----:B-1----:R-:W-:Y:S02]  /*0b40*/  IADD3 R4, P2, PT, R5, UR4, RZ ;  /* 0x0000000405047c10 */ /* 0x002fe4000ff5e0ff */
[----:B------:R-:W-:Y:S02]  /*0b50*/  IADD3 R6, P1, PT, R6, UR4, RZ ;  /* 0x0000000406067c10 */ /* 0x000fe4000ff3e0ff */
[----:B------:R-:W-:Y:S01]  /*0b60*/  IADD3 R12, P3, PT, R12, UR4, RZ ;  /* 0x000000040c0c7c10 */ /* 0x000fe2000ff7e0ff */
[----:B------:R-:W-:Y:S01]  /*0b70*/  IMAD.X R5, RZ, RZ, UR5, P2 ;  /* 0x00000005ff057e24 */ /* 0x000fe200090e06ff */
[----:B------:R-:W-:Y:S01]  /*0b80*/  IADD3 R10, P2, PT, R10, UR4, RZ ;  /* 0x000000040a0a7c10 */ /* 0x000fe2000ff5e0ff */
[----:B------:R-:W-:-:S02]  /*0b90*/  IMAD.X R7, RZ, RZ, UR5, P1 ;  /* 0x00000005ff077e24 */ /* 0x000fc400088e06ff */
[----:B------:R-:W-:Y:S02]  /*0ba0*/  IMAD.X R13, RZ, RZ, UR5, P3 ;  /* 0x00000005ff0d7e24 */ /* 0x000fe400098e06ff */
[----:B------:R-:W-:Y:S01]  /*0bb0*/  IMAD.X R11, RZ, RZ, UR5, P2 ;  /* 0x00000005ff0b7e24 */ /* 0x000fe200090e06ff */
[----:B------:R-:W2:Y:S04]  /*0bc0*/  LDG.E.S8 R5, desc[UR14][R4.64] ;  /* 0x0000000e04057981 */ /* 0x000ea8000c1e1300 */
[----:B------:R-:W2:Y:S04]  /*0bd0*/  LDG.E.S8 R6, desc[UR14][R6.64] ;  /* 0x0000000e06067981 */ /* 0x000ea8000c1e1300 */
[----:B------:R-:W3:Y:S04]  /*0be0*/  LDG.E.S8 R11, desc[UR14][R10.64] ;  /* 0x0000000e0a0b7981 */ /* 0x000ee8000c1e1300 */
[----:B------:R-:W3:Y:S01]  /*0bf0*/  LDG.E.S8 R12, desc[UR14][R12.64] ;  /* 0x0000000e0c0c7981 */ /* 0x000ee2000c1e1300 */
[----:B------:R-:W-:Y:S01]  /*0c00*/  VIADD R2, R2, 0x400 ;  /* 0x0000040002027836 */ /* 0x000fe20000000000 */
[----:B--2--5:R-:W-:-:S04]  /*0c10*/  IADD3 R8, PT, PT, R6, R8, R5 ;  /* 0x0000000806087210 */ /* 0x024fc80007ffe005 */
[----:B---3--:R-:W-:-:S07]  /*0c20*/  IADD3 R8, PT, PT, R12, R8, R11 ;  /* 0x000000080c087210 */ /* 0x008fce0007ffe00b */
.L_x_186:
[----:B------:R-:W-:Y:S05]  /*0c30*/  BSYNC.RECONVERGENT B2 ;  /* 0x0000000000027941 */ /* 0x000fea0003800200 */
.L_x_185:
[----:B------:R-:W-:Y:S05]  /*0c40*/  @!P0 BRA `(.L_x_178) ;  /* 0x0000000000308947 */ /* 0x000fea0003800000 */
[----:B------:R-:W-:Y:S02]  /*0c50*/  IMAD.U32 R7, RZ, RZ, UR13 ;  /* 0x0000000dff077e24 */ /* 0x000fe4000f8e00ff */
[----:B------:R-:W-:Y:S02]  /*0c60*/  IMAD.MOV R5, RZ, RZ, -R3 ;  /* 0x000000ffff057224 */ /* 0x000fe400078e0a03 */
[----:B------:R-:W-:-:S07]  /*0c70*/  IMAD R4, R7, 0x1000, R2 ;  /* 0x0000100007047824 */ /* 0x000fce00078e0202 */
.L_x_187:
[----:B------:R-:W1:Y:S02]  /*0c80*/  LDCU.64 UR4, c[0x0][0x380] ;  /* 0x00007000ff0477ac */ /* 0x000e640008000a00 */
[----:B-1----:R-:W-:-:S05]  /*0c90*/  IADD3 R2, P0, PT, R4, UR4, RZ ;  /* 0x0000000404027c10 */ /* 0x002fca000ff1e0ff */
[----:B------:R-:W-:-:S06]  /*0ca0*/  IMAD.X R3, RZ, RZ, UR5, P0 ;  /* 0x00000005ff037e24 */ /* 0x000fcc00080e06ff */
[----:B------:R-:W2:Y:S01]  /*0cb0*/  LDG.E.S8 R3, desc[UR14][R2.64] ;  /* 0x0000000e02037981 */ /* 0x000ea2000c1e1300 */
[----:B------:R-:W-:Y:S02]  /*0cc0*/  VIADD R5, R5, 0x1 ;  /* 0x0000000105057836 */ /* 0x000fe40000000000 */
[----:B------:R-:W-:-:S03]  /*0cd0*/  VIADD R4, R4, 0x100 ;  /* 0x0000010004047836 */ /* 0x000fc60000000000 */
[----:B------:R-:W-:Y:S01]  /*0ce0*/  ISETP.NE.AND P0, PT, R5, RZ, PT ;  /* 0x000000ff0500720c */ /* 0x000fe20003f05270 */
[----:B--2--5:R-:W-:-:S12]  /*0cf0*/  IMAD.IADD R8, R3, 0x1, R8 ;  /* 0x0000000103087824 */ /* 0x024fd800078e0208 */
[----:B------:R-:W-:Y:S05]  /*0d00*/  @P0 BRA `(.L_x_187) ;  /* 0xfffffffc00dc0947 */ /* 0x000fea000383ffff */
.L_x_178:
[----:B------:R-:W-:Y:S05]  /*0d10*/  BSYNC.RECONVERGENT B1 ;  /* 0x0000000000017941 */ /* 0x000fea0003800200 */
.L_x_177:
[----:B------:R-:W-:-:S09]  /*0d20*/  UISETP.GE.U32.AND UP0, UPT, UR12, 0x100, UPT ;  /* 0x000001000c00788c */ /* 0x000fd2000bf06070 */
[----:B------:R-:W-:Y:S05]  /*0d30*/  BRA.U !UP0, `(.L_x_188) ;  /* 0x0000000108ac7547 */ /* 0x000fea000b800000 */
[----:B0-----:R-:W0:Y:S01]  /*0d40*/  S2R R9, SR_LANEID ;  /* 0x0000000000097919 */ /* 0x001e220000000000 */
[----:B-----5:R-:W1:Y:S01]  /*0d50*/  SHFL.DOWN PT, R2, R8, 0x1, 0x1f ;  /* 0x08201f0008027f89 */ /* 0x020e6200000e0000 */
        /* <DEDUP_REMOVED lines=35> */
[----:B------:R-:W2:Y:S01]  /*0f90*/  LDS.64 R8, [UR4+0x20] ;  /* 0x00002004ff087984 */ /* 0x000ea20008000a00 */
[----:B0-----:R-:W-:-:S04]  /*0fa0*/  IADD3 R0, PT, PT, R4, R0, R3 ;  /* 0x0000000004007210 */ /* 0x001fc80007ffe003 */
[----:B------:R-:W-:-:S04]  /*0fb0*/  IADD3 R0, PT, PT, R6, R0, R5 ;  /* 0x0000000006007210 */ /* 0x000fc80007ffe005 */
[----:B--2---:R-:W-:-:S05]  /*0fc0*/  IADD3 R0, PT, PT, R8, R0, R7 ;  /* 0x0000000008007210 */ /* 0x004fca0007ffe007 */
[----:B-1----:R-:W-:Y:S01]  /*0fd0*/  IMAD.IADD R3, R0, 0x1, R9 ;  /* 0x0000000100037824 */ /* 0x002fe200078e0209 */
[----:B------:R-:W-:Y:S06]  /*0fe0*/  BRA `(.L_x_189) ;  /* 0x0000001800187947 */ /* 0x000fec0003800000 */
.L_x_188:
[----:B------:R-:W-:Y:S01]  /*0ff0*/  LOP3.LUT R2, R0, 0x3e0, RZ, 0xc0, !PT ;  /* 0x000003e000027812 */ /* 0x000fe200078ec0ff */
[----:B------:R-:W1:Y:S04]  /*1000*/  S2R R10, SR_LANEID ;  /* 0x00000000000a7919 */ /* 0x000e680000000000 */
[----:B------:R-:W-:Y:S01]  /*1010*/  VIADD R3, R2, 0x20 ;  /* 0x0000002002037836 */ /* 0x000fe20000000000 */
[----:B------:R-:W-:-:S04]  /*1020*/  LOP3.LUT R2, RZ, R2, RZ, 0x33, !PT ;  /* 0x00000002ff027212 */ /* 0x000fc800078e33ff */
[----:B------:R-:W-:Y:S01]  /*1030*/  ISETP.GT.U32.AND P0, PT, R3, UR12, PT ;  /* 0x0000000c03007c0c */ /* 0x000fe2000bf04070 */
[----:B------:R-:W-:-:S05]  /*1040*/  VIADD R2, R2, UR12 ;  /* 0x0000000c02027c36 */ /* 0x000fca0008000000 */
[----:B------:R-:W-:-:S05]  /*1050*/  SEL R5, R2, 0x1f, P0 ;  /* 0x0000001f02057807 */ /* 0x000fca0000000000 */
[----:B-----5:R-:W2:Y:S01]  /*1060*/  SHFL.DOWN PT, R2, R8, 0x1, R5 ;  /* 0x0820000008027989 */ /* 0x020ea200000e0005 */
[CC--:B-1----:R-:W-:Y:S01]  /*1070*/  ISETP.GE.AND P0, PT, R10.reuse, R5.reuse, PT ;  /* 0x000000050a00720c */ /* 0x0c2fe20003f06270 */
[C---:B------:R-:W-:Y:S01]  /*1080*/  VIADD R4, R10.reuse, 0x2 ;  /* 0x000000020a047836 */ /* 0x040fe20000000000 */
[C---:B------:R-:W-:Y:S01]  /*1090*/  ISETP.NE.AND P1, PT, R10.reuse, RZ, PT ;  /* 0x000000ff0a00720c */ /* 0x040fe20003f25270 */
[----:B------:R-:W-:Y:S01]  /*10a0*/  VIADD R6, R10, 0x4 ;  /* 0x000000040a067836 */ /* 0x000fe20000000000 */
[----:B--2---:R-:W-:Y:S02]  /*10b0*/  SEL R3, R2, RZ, !P0 ;  /* 0x000000ff02037207 */ /* 0x004fe40004000000 */
[----:B------:R-:W-:-:S09]  /*10c0*/  ISETP.GT.AND P0, PT, R4, R5, PT ;  /* 0x000000050400720c */ /* 0x000fd20003f04270 */
[----:B0-----:R-:W0:Y:S01]  /*10d0*/  @!P1 S2R R9, SR_CgaCtaId ;  /* 0x0000000000099919 */ /* 0x001e220000008800 */
[----:B------:R-:W-:Y:S01]  /*10e0*/  @!P1 SHF.R.U32.HI R7, RZ, 0x3, R0 ;  /* 0x00000003ff079819 */ /* 0x000fe20000011600 */
[----:B------:R-:W-:Y:S01]  /*10f0*/  IMAD.IADD R2, R3, 0x1, R8 ;  /* 0x0000000103027824 */ /* 0x000fe200078e0208 */
[----:B------:R-:W-:Y:S02]  /*1100*/  @!P1 MOV R8, 0x400 ;  /* 0x0000040000089802 */ /* 0x000fe40000000f00 */
[----:B------:R-:W-:Y:S02]  /*1110*/  @!P1 LOP3.LUT R7, R7, 0x7c, RZ, 0xc0, !PT ;  /* 0x0000007c07079812 */ /* 0x000fe400078ec0ff */
[----:B------:R-:W1:Y:S02]  /*1120*/  SHFL.DOWN PT, R3, R2, 0x2, R5 ;  /* 0x0840000002037989 */ /* 0x000e6400000e0005 */
[----:B-1----:R-:W-:Y:S02]  /*1130*/  SEL R3, R3, RZ, !P0 ;  /* 0x000000ff03037207 */ /* 0x002fe40004000000 */
[----:B------:R-:W-:-:S02]  /*1140*/  ISETP.GT.AND P0, PT, R6, R5, PT ;  /* 0x000000050600720c */ /* 0x000fc40003f04270 */
[----:B0-----:R-:W-:Y:S01]  /*1150*/  @!P1 LEA R8, R9, R8, 0x18 ;  /* 0x0000000809089211 */ /* 0x001fe200078ec0ff */
[----:B------:R-:W-:Y:S02]  /*1160*/  IMAD.IADD R4, R2, 0x1, R3 ;  /* 0x0000000102047824 */ /* 0x000fe400078e0203 */
[----:B------:R-:W-:Y:S02]  /*1170*/  VIADD R2, R10, 0x8 ;  /* 0x000000080a027836 */ /* 0x000fe40000000000 */
[----:B------:R-:W-:Y:S01]  /*1180*/  @!P1 IMAD.IADD R8, R7, 0x1, R8 ;  /* 0x0000000107089824 */ /* 0x000fe200078e0208 */
[----:B------:R-:W0:Y:S02]  /*1190*/  SHFL.DOWN PT, R3, R4, 0x4, R5 ;  /* 0x0880000004037989 */ /* 0x000e2400000e0005 */
        /* <DEDUP_REMOVED lines=15> */
[----:B------:R-:W1:Y:S01]  /*1290*/  S2UR UR5, SR_CgaCtaId ;  /* 0x00000000000579c3 */ /* 0x000e620000008800 */
[----:B------:R-:W-:Y:S01]  /*12a0*/  UMOV UR4, 0x400 ;  /* 0x0000040000047882 */ /* 0x000fe20000000000 */
[----:B------:R-:W-:Y:S02]  /*12b0*/  UISETP.GT.U32.AND UP1, UPT, UR12, 0x20, UPT ;  /* 0x000000200c00788c */ /* 0x000fe4000bf24070 */
[----:B------:R-:W-:Y:S02]  /*12c0*/  UISETP.GT.U32.AND UP3, UPT, UR12, 0x40, UPT ;  /* 0x000000400c00788c */ /* 0x000fe4000bf64070 */
[----:B------:R-:W-:Y:S02]  /*12d0*/  UISETP.GT.U32.AND UP2, UPT, UR12, 0x80, UPT ;  /* 0x000000800c00788c */ /* 0x000fe4000bf44070 */
[----:B------:R-:W-:Y:S02]  /*12e0*/  UISETP.GT.U32.AND UP0, UPT, UR12, 0x60, UPT ;  /* 0x000000600c00788c */ /* 0x000fe4000bf04070 */
[----:B------:R-:W-:-:S02]  /*12f0*/  UISETP.GT.U32.AND UP4, UPT, UR12, 0xe0, UPT ;  /* 0x000000e00c00788c */ /* 0x000fc4000bf84070 */
[----:B------:R-:W-:Y:S01]  /*1300*/  PLOP3.LUT P1, PT, PT, PT, UP2, 0x80, 0x8 ;  /* 0x000000000008781c */ /* 0x000fe20003f2f028 */
[----:B-1----:R-:W-:-:S09]  /*1310*/  ULEA UR4, UR5, UR4, 0x18 ;  /* 0x0000000405047291 */ /* 0x002fd2000f8ec0ff */
[----:B------:R-:W1:Y:S04]  /*1320*/  LDS R0, [UR4+0xc] ;  /* 0x00000c04ff007984 */ /* 0x000e680008000800 */
[----:B0-----:R-:W0:Y:S04]  /*1330*/  LDS.128 R8, [UR4+0x10] ;  /* 0x00001004ff087984 */ /* 0x001e280008000c00 */
[----:B------:R-:W2:Y:S01]  /*1340*/  LDS.64 R6, [UR4+0x20] ;  /* 0x00002004ff067984 */ /* 0x000ea20008000a00 */
[----:B-1----:R-:W-:Y:S02]  /*1350*/  R2UR UR4, R0 ;  /* 0x00000000000472ca */ /* 0x002fe400000e0000 */
[----:B0-----:R-:W-:-:S02]  /*1360*/  R2UR UR5, R8 ;  /* 0x00000000080572ca */ /* 0x001fc400000e0000 */
[----:B------:R-:W-:-:S09]  /*1370*/  R2UR UR6, R9 ;  /* 0x00000000090672ca */ /* 0x000fd200000e0000 */
[----:B------:R-:W-:Y:S02]  /*1380*/  USEL UR4, UR4, URZ, UP1 ;  /* 0x000000ff04047287 */ /* 0x000fe40008800000 */
[----:B------:R-:W-:Y:S02]  /*1390*/  UISETP.GT.U32.AND UP1, UPT, UR12, 0xa0, UPT ;  /* 0x000000a00c00788c */ /* 0x000fe4000bf24070 */
[----:B------:R-:W-:Y:S02]  /*13a0*/  USEL UR5, UR5, URZ, UP3 ;  /* 0x000000ff05057287 */ /* 0x000fe40009800000 */
[----:B------:R-:W-:Y:S01]  /*13b0*/  IMAD.U32 R0, RZ, RZ, UR4 ;  /* 0x00000004ff007e24 */ /* 0x000fe2000f8e00ff */
[----:B------:R-:W-:Y:S01]  /*13c0*/  UISETP.GT.U32.AND UP3, UPT, UR12, 0xc0, UPT ;  /* 0x000000c00c00788c */ /* 0x000fe2000bf64070 */
[----:B------:R-:W-:Y:S01]  /*13d0*/  PLOP3.LUT P2, PT, PT, PT, UP1, 0x80, 0x8 ;  /* 0x000000000008781c */ /* 0x000fe20003f4f018 */
[----:B------:R-:W-:Y:S02]  /*13e0*/  USEL UR4, UR6, URZ, UP0 ;  /* 0x000000ff06047287 */ /* 0x000fe40008000000 */
[----:B------:R-:W-:-:S02]  /*13f0*/  IADD3 R3, PT, PT, R0, UR5, R3 ;  /* 0x0000000500037c10 */ /* 0x000fc4000fffe003 */
[----:B------:R-:W-:Y:S02]  /*1400*/  SEL R0, R10, RZ, P1 ;  /* 0x000000ff0a007207 */ /* 0x000fe40000800000 */
[----:B------:R-:W-:Y:S02]  /*1410*/  PLOP3.LUT P1, PT, PT, PT, UP3, 0x80, 0x8 ;  /* 0x000000000008781c */ /* 0x000fe40003f2f038 */
[----:B------:R-:W-:Y:S02]  /*1420*/  SEL R5, R11, RZ, P2 ;  /* 0x000000ff0b057207 */ /* 0x000fe40001000000 */
[----:B------:R-:W-:Y:S02]  /*1430*/  IADD3 R0, PT, PT, R0, UR4, R3 ;  /* 0x0000000400007c10 */ /* 0x000fe4000fffe003 */
[----:B------:R-:W-:Y:S02]  /*1440*/  PLOP3.LUT P2, PT, PT, PT, UP4, 0x80, 0x8 ;  /* 0x000000000008781c */ /* 0x000fe40003f4f048 */
[----:B--2---:R-:W-:-:S02]  /*1450*/  SEL R6, R6, RZ, P1 ;  /* 0x000000ff06067207 */ /* 0x004fc40000800000 */
[----:B------:R-:W-:Y:S02]  /*1460*/  SEL R7, R7, RZ, P2 ;  /* 0x000000ff07077207 */ /* 0x000fe40001000000 */
[----:B------:R-:W-:-:S05]  /*1470*/  IADD3 R0, PT, PT, R6, R0, R5 ;  /* 0x0000000006007210 */ /* 0x000fca0007ffe005 */
[----:B------:R-:W-:Y:S01]  /*1480*/  IMAD.IADD R3, R0, 0x1, R7 ;  /* 0x0000000100037824 */ /* 0x000fe200078e0207 */
[----:B------:R-:W-:Y:S06]  /*1490*/  BRA `(.L_x_189) ;  /* 0x0000001000ec7947 */ /* 0x000fec0003800000 */
.L_x_174:
[----:B------:R-:W0:Y:S01]  /*14a0*/  S2R R0, SR_TID.X ;  /* 0x0000000000007919 */ /* 0x000e220000002100 */
[----:B------:R-:W1:Y:S01]  /*14b0*/  LDCU.64 UR10, c[0x0][0x380] ;  /* 0x00007000ff0a77ac */ /* 0x000e620008000a00 */
[----:B------:R-:W-:-:S04]  /*14c0*/  IMAD.U32 R3, RZ, RZ, UR13 ;  /* 0x0000000dff037e24 */ /* 0x000fc8000f8e00ff */
[----:B0-----:R-:W-:-:S05]  /*14d0*/  IMAD R2, R3, 0x1000, R0 ;  /* 0x0000100003027824 */ /* 0x001fca00078e0200 */
        /* <DEDUP_REMOVED lines=18> */
[----:B------:R-:W-:Y:S01]  /*1600*/  UISETP.GE.U32.AND UP0, UPT, UR12, UR5, UPT ;  /* 0x000000050c00728c */ /* 0x000fe2000bf06070 */
        /* <DEDUP_REMOVED lines=8> */
[----:B------:R-:W-:Y:S06]  /*1690*/  BRA.U !UP0, `(.L_x_190) ;  /* 0x0000000d08c47547 */ /* 0x000fec000b800000 */
[----:B------:R-:W-:Y:S02]  /*16a0*/  ULEA UR6, UR13, UR5, 0xc ;  /* 0x000000050d067291 */ /* 0x000fe4000f8e60ff */
[----:B------:R-:W-:Y:S01]  /*16b0*/  IMAD.U32 R3, RZ, RZ, UR5 ;  /* 0x00000005ff037e24 */ /* 0x000fe2000f8e00ff */
[----:B------:R-:W-:Y:S01]  /*16c0*/  UIADD3 UR9, UPT, UPT, UR8, -0x1000, URZ ;  /* 0xfffff00008097890 */ /* 0x000fe2000fffe0ff */
[----:B------:R-:W-:Y:S01]  /*16d0*/  LOP3.LUT R2, RZ, R0, RZ, 0x33, !PT ;  /* 0x00000000ff027212 */ /* 0x000fe200078e33ff */
[----:B------:R-:W-:Y:S01]  /*16e0*/  UMOV UR4, URZ ;  /* 0x000000ff00047c82 */ /* 0x000fe20008000000 */
[----:B------:R-:W-:Y:S02]  /*16f0*/  IMAD.U32 R4, RZ, RZ, UR6 ;  /* 0x00000006ff047e24 */ /* 0x000fe4000f8e00ff */
[----:B------:R-:W-:Y:S01]  /*1700*/  IADD3 R2, PT, PT, -R3, UR8, R2 ;  /* 0x0000000803027c10 */ /* 0x000fe2000fffe102 */
[----:B------:R-:W-:Y:S01]  /*1710*/  IMAD.U32 R3, RZ, RZ, UR13 ;  /* 0x0000000dff037e24 */ /* 0x000fe2000f8e00ff */
[----:B------:R-:W-:Y:S01]  /*1720*/  UMOV UR7, UR6 ;  /* 0x0000000600077c82 */ /* 0x000fe20008000000 */
[----:B------:R-:W-:Y:S01]  /*1730*/  IMAD.U32 R7, RZ, RZ, UR6 ;  /* 0x00000006ff077e24 */ /* 0x000fe2000f8e00ff */
[----:B------:R-:W-:Y:S01]  /*1740*/  ISETP.GT.U32.AND P0, PT, R4, UR9, PT ;  /* 0x0000000904007c0c */ /* 0x000fe2000bf04070 */
[----:B------:R-:W-:-:S02]  /*1750*/  IMAD R3, R3, -0x1000, R2 ;  /* 0xfffff00003037824 */ /* 0x000fc400078e0202 */
[----:B------:R-:W-:Y:S01]  /*1760*/  IMAD.U32 R5, RZ, RZ, UR6 ;  /* 0x00000006ff057e24 */ /* 0x000fe2000f8e00ff */
[----:B------:R-:W-:-:S09]  /*1770*/  IADD3 R2, PT, PT, R7, 0x800, R0 ;  /* 0x0000080007027810 */ /* 0x000fd20007ffe000 */
[----:B------:R-:W-:Y:S05]  /*1780*/  @P0 BRA `(.L_x_191) ;  /* 0x0000000000a00947 */ /* 0x000fea0003800000 */
[----:B------:R-:W0:Y:S01]  /*1790*/  LDCU UR8, c[0x0][0x3a8] ;  /* 0x00007500ff0877ac */ /* 0x000e220008000800 */
[----:B------:R-:W1:Y:S01]  /*17a0*/  LDCU.64 UR10, c[0x0][0x380] ;  /* 0x00007000ff0a77ac */ /* 0x000e620008000a00 */
[----:B------:R-:W-:Y:S01]  /*17b0*/  NOP ;  /* 0x0000000000007918 */ /* 0x000fe20000000000 */
.L_x_192:
[----:B------:R-:W-:-:S05]  /*17c0*/  IMAD.IADD R6, R0, 0x1, R5 ;  /* 0x0000000100067824 */ /* 0x000fca00078e0205 */
[----:B-1----:R-:W-:-:S05]  /*17d0*/  IADD3 R6, P0, PT, R6, UR10, RZ ;  /* 0x0000000a06067c10 */ /* 0x002fca000ff1e0ff */
[----:B------:R-:W-:-:S05]  /*17e0*/  IMAD.X R7, RZ, RZ, UR11, P0 ;  /* 0x0000000bff077e24 */ /* 0x000fca00080e06ff */
        /* <DEDUP_REMOVED lines=17> */
[----:B0-----:R-:W-:-:S04]  /*1900*/  IADD3 R11, PT, PT, -R5, UR8, RZ ;  /* 0x00000008050b7c10 */ /* 0x001fc8000fffe1ff */
[----:B------:R-:W-:Y:S02]  /*1910*/  ISETP.GE.U32.AND P0, PT, R11, UR5, PT ;  /* 0x000000050b007c0c */ /* 0x000fe4000bf06070 */
        /* <DEDUP_REMOVED lines=8> */
[----:B------:R-:W-:Y:S01]  /*19a0*/  VIADD R5, R5, UR5 ;  /* 0x0000000505057c36 */ /* 0x000fe20008000000 */
[----:B------:R-:W-:Y:S01]  /*19b0*/  UIADD3 UR4, UPT, UPT, UR4, 0x1, URZ ;  /* 0x0000000104047890 */ /* 0x000fe2000fffe0ff */
[----:B------:R-:W-:Y:S01]  /*19c0*/  VIADD R3, R3, -UR5 ;  /* 0x8000000503037c36 */ /* 0x000fe20008000000 */
[----:B------:R-:W-:Y:S02]  /*19d0*/  UIADD3 UR7, UPT, UPT, UR5, UR7, URZ ;  /* 0x0000000705077290 */ /* 0x000fe4000fffe0ff */
[----:B------:R-:W-:Y:S01]  /*19e0*/  VIADD R2, R2, UR5 ;  /* 0x0000000502027c36 */ /* 0x000fe20008000000 */
[----:B------:R-:W-:-:S13]  /*19f0*/  ISETP.GT.U32.AND P0, PT, R5, UR9, PT ;  /* 0x0000000905007c0c */ /* 0x000fda000bf04070 */
[----:B------:R-:W-:Y:S05]  /*1a00*/  @!P0 BRA `(.L_x_192) ;  /* 0xfffffffc006c8947 */ /* 0x000fea000383ffff */
.L_x_191:
[----:B------:R-:W-:Y:S01]  /*1a10*/  IADD3 R7, PT, PT, -R5, UR8, RZ ;  /* 0x0000000805077c10 */ /* 0x000fe2000fffe1ff */
[----:B------:R-:W-:Y:S03]  /*1a20*/  BSSY.RECONVERGENT B1, `(.L_x_190) ;  /* 0x00000b8000017945 */ /* 0x000fe60003800200 */
[----:B------:R-:W-:-:S04]  /*1a30*/  ISETP.GE.AND P0, PT, R0, R7, PT ;  /* 0x000000070000720c */ /* 0x000fc80003f06270 */
[----:B------:R-:W-:-:S13]  /*1a40*/  ISETP.GE.U32.OR P0, PT, R5, UR8, P0 ;  /* 0x0000000805007c0c */ /* 0x000fda0008706470 */
[----:B------:R-:W-:Y:S05]  /*1a50*/  @P0 BRA `(.L_x_193) ;  /* 0x0000000800d00947 */ /* 0x000fea0003800000 */
[----:B------:R-:W0:Y:S01]  /*1a60*/  LDC R7, c[0x0][0x3ac] ;  /* 0x0000eb00ff077b82 */ /* 0x000e220000000800 */
[----:B------:R-:W-:Y:S01]  /*1a70*/  IMAD.U32 R9, RZ, RZ, UR6 ;  /* 0x00000006ff097e24 */ /* 0x000fe2000f8e00ff */
[----:B------:R-:W-:Y:S01]  /*1a80*/  LOP3.LUT R4, RZ, R0, RZ, 0x33, !PT ;  /* 0x00000000ff047212 */ /* 0x000fe200078e33ff */
[----:B------:R-:W-:Y:S03]  /*1a90*/  BSSY.RECONVERGENT B2, `(.L_x_194) ;  /* 0x000005c000027945 */ /* 0x000fe60003800200 */
[----:B------:R-:W-:Y:S01]  /*1aa0*/  IADD3 R4, PT, PT, -R9, UR8, R4 ;  /* 0x0000000809047c10 */ /* 0x000fe2000fffe104 */
[----:B0-----:R-:W-:-:S04]  /*1ab0*/  IMAD R7, R7, UR4, RZ ;  /* 0x0000000407077c24 */ /* 0x001fc8000f8e02ff */
[----:B------:R-:W-:-:S05]  /*1ac0*/  IMAD R4, R7, -0x1000, R4 ;  /* 0xfffff00007047824 */ /* 0x000fca00078e0204 */
[C---:B------:R-:W-:Y:S02]  /*1ad0*/  ISETP.GE.U32.AND P0, PT, R4.reuse, 0xf00, PT ;  /* 0x00000f000400780c */ /* 0x040fe40003f06070 */
[----:B------:R-:W-:Y:S01]  /*1ae0*/  LEA.HI R6, R4, 0x1, RZ, 0x18 ;  /* 0x0000000104067811 */ /* 0x000fe200078fc0ff */
[----:B------:R-:W-:-:S03]  /*1af0*/  IMAD.MOV.U32 R4, RZ, RZ, R0 ;  /* 0x000000ffff047224 */ /* 0x000fc600078e0000 */
[----:B------:R-:W-:-:S07]  /*1b00*/  LOP3.LUT R7, R6, 0xf, RZ, 0xc0, !PT ;  /* 0x0000000f06077812 */ /* 0x000fce00078ec0ff */
[----:B------:R-:W-:Y:S05]  /*1b10*/  @!P0 BRA `(.L_x_195) ;  /* 0x00000004004c8947 */ /* 0x000fea0003800000 */
[----:B------:R-:W-:Y:S01]  /*1b20*/  LEA.HI R4, R3, 0x1, RZ, 0x18 ;  /* 0x0000000103047811 */ /* 0x000fe200078fc0ff */
[----:B------:R-:W-:Y:S01]  /*1b30*/  BSSY.RECONVERGENT B3, `(.L_x_196) ;  /* 0x0000050000037945 */ /* 0x000fe20003800200 */
[----:B------:R-:W-:Y:S02]  /*1b40*/  LOP3.LUT R9, R0, 0x800, RZ, 0xfc, !PT ;  /* 0x0000080000097812 */ /* 0x000fe400078efcff */
[----:B------:R-:W-:-:S05]  /*1b50*/  LOP3.LUT R4, R4, 0x1fffff0, RZ, 0xc0, !PT ;  /* 0x01fffff004047812 */ /* 0x000fca00078ec0ff */
[----:B------:R-:W-:-:S07]  /*1b60*/  IMAD.MOV R12, RZ, RZ, -R4 ;  /* 0x000000ffff0c7224 */ /* 0x000fce00078e0a04 */
.L_x_197:
        /* <DEDUP_REMOVED lines=11> */
[----:B------:R-:W-:Y:S01]  /*1c20*/  IMAD.X R15, RZ, RZ, UR11, P1 ;  /* 0x0000000bff0f7e24 */ /* 0x000fe200088e06ff */
[----:B------:R-:W-:Y:S01]  /*1c30*/  IADD3 R22, P1, PT, R22, UR10, RZ ;  /* 0x0000000a16167c10 */ /* 0x000fe2000ff3e0ff */
[C---:B------:R-:W-:Y:S01]  /*1c40*/  VIADD R16, R2.reuse, 0xfffffc00 ;  /* 0xfffffc0002107836 */ /* 0x040fe20000000000 */
[----:B------:R1:W3:Y:S01]  /*1c50*/  LDG.E.S8 R8, desc[UR14][R18.64] ;  /* 0x0000000e12087981 */ /* 0x0002e2000c1e1300 */
[----:B------:R-:W-:-:S02]  /*1c60*/  VIADD R17, R2, 0xfffffd00 ;  /* 0xfffffd0002117836 */ /* 0x000fc40000000000 */
[----:B------:R-:W-:Y:S01]  /*1c70*/  IMAD.X R29, RZ, RZ, UR11, P0 ;  /* 0x0000000bff1d7e24 */ /* 0x000fe200080e06ff */
[----:B------:R-:W-:Y:S01]  /*1c80*/  IADD3 R16, P0, PT, R16, UR10, RZ ;  /* 0x0000000a10107c10 */ /* 0x000fe2000ff1e0ff */
[----:B------:R-:W-:Y:S01]  /*1c90*/  IMAD.X R23, RZ, RZ, UR11, P1 ;  /* 0x0000000bff177e24 */ /* 0x000fe200088e06ff */
[----:B0-----:R-:W-:Y:S01]  /*1ca0*/  IADD3 R20, P1, PT, R17, UR10, RZ ;  /* 0x0000000a11147c10 */ /* 0x001fe2000ff3e0ff */
[C---:B------:R-:W-:Y:S01]  /*1cb0*/  VIADD R21, R2.reuse, 0xfffffe00 ;  /* 0xfffffe0002157836 */ /* 0x040fe20000000000 */
[----:B------:R0:W3:Y:S01]  /*1cc0*/  LDG.E.S8 R10, desc[UR14][R14.64] ;  /* 0x0000000e0e0a7981 */ /* 0x0000e2000c1e1300 */
[C---:B-1----:R-:W-:Y:S02]  /*1cd0*/  VIADD R19, R2.reuse, 0xffffff00 ;  /* 0xffffff0002137836 */ /* 0x042fe40000000000 */
[----:B------:R-:W-:Y:S01]  /*1ce0*/  IMAD.X R17, RZ, RZ, UR11, P0 ;  /* 0x0000000bff117e24 */ /* 0x000fe200080e06ff */
[----:B------:R-:W-:Y:S01]  /*1cf0*/  IADD3 R18, P0, PT, R21, UR10, RZ ;  /* 0x0000000a15127c10 */ /* 0x000fe2000ff1e0ff */
[----:B------:R-:W-:Y:S01]  /*1d00*/  IMAD.X R21, RZ, RZ, UR11, P1 ;  /* 0x0000000bff157e24 */ /* 0x000fe200088e06ff */
[----:B------:R1:W4:Y:S01]  /*1d10*/  LDG.E.S8 R4, desc[UR14][R28.64] ;  /* 0x0000000e1c047981 */ /* 0x000322000c1e1300 */
[----:B0-----:R-:W-:Y:S01]  /*1d20*/  VIADD R15, R2, 0x100 ;  /* 0x00000100020f7836 */ /* 0x001fe20000000000 */
[----:B------:R-:W-:-:S02]  /*1d30*/  IADD3 R14, P1, PT, R19, UR10, RZ ;  /* 0x0000000a130e7c10 */ /* 0x000fc4000ff3e0ff */
[----:B------:R0:W5:Y:S01]  /*1d40*/  LDG.E.S8 R25, desc[UR14][R16.64] ;  /* 0x0000000e10197981 */ /* 0x000162000c1e1300 */
[----:B------:R-:W-:Y:S02]  /*1d50*/  IMAD.X R19, RZ, RZ, UR11, P0 ;  /* 0x0000000bff137e24 */ /* 0x000fe400080e06ff */
[C---:B------:R-:W-:Y:S01]  /*1d60*/  VIADD R26, R2.reuse, 0x300 ;  /* 0x00000300021a7836 */ /* 0x040fe20000000000 */
[----:B------:R-:W4:Y:S01]  /*1d70*/  LDG.E.S8 R27, desc[UR14][R22.64] ;  /* 0x0000000e161b7981 */ /* 0x000f22000c1e1300 */
[----:B-1----:R-:W-:-:S03]  /*1d80*/  VIADD R28, R2, 0x200 ;  /* 0x00000200021c7836 */ /* 0x002fc60000000000 */
[----:B------:R1:W5:Y:S01]  /*1d90*/  LDG.E.S8 R24, desc[UR14][R20.64] ;  /* 0x0000000e14187981 */ /* 0x000362000c1e1300 */
[----:B0-----:R-:W-:Y:S01]  /*1da0*/  IADD3 R16, P0, PT, R15, UR10, RZ ;  /* 0x0000000a0f107c10 */ /* 0x001fe2000ff1e0ff */
[----:B------:R-:W-:Y:S01]  /*1db0*/  IMAD.X R15, RZ, RZ, UR11, P1 ;  /* 0x0000000bff0f7e24 */ /* 0x000fe200088e06ff */
[----:B------:R-:W-:Y:S01]  /*1dc0*/  IADD3 R28, P1, PT, R28, UR10, RZ ;  /* 0x0000000a1c1c7c10 */ /* 0x000fe2000ff3e0ff */
[----:B------:R0:W2:Y:S02]  /*1dd0*/  LDG.E.S8 R23, desc[UR14][R18.64] ;  /* 0x0000000e12177981 */ /* 0x0000a4000c1e1300 */
[----:B------:R-:W-:Y:S02]  /*1de0*/  IMAD.X R17, RZ, RZ, UR11, P0 ;  /* 0x0000000bff117e24 */ /* 0x000fe400080e06ff */
[----:B------:R0:W2:Y:S01]  /*1df0*/  LDG.E.S8 R22, desc[UR14][R14.64] ;  /* 0x0000000e0e167981 */ /* 0x0000a2000c1e1300 */
[----:B-1----:R-:W-:Y:S01]  /*1e00*/  IADD3 R20, P0, PT, R26, UR10, RZ ;  /* 0x0000000a1a147c10 */ /* 0x002fe2000ff1e0ff */
[----:B------:R-:W-:-:S02]  /*1e10*/  IMAD.X R29, RZ, RZ, UR11, P1 ;  /* 0x0000000bff1d7e24 */ /* 0x000fc400088e06ff */
[----:B------:R1:W2:Y:S02]  /*1e20*/  LDG.E.S8 R26, desc[UR14][R16.64] ;  /* 0x0000000e101a7981 */ /* 0x0002a4000c1e1300 */
[----:B------:R-:W-:Y:S02]  /*1e30*/  IMAD.X R21, RZ, RZ, UR11, P0 ;  /* 0x0000000bff157e24 */ /* 0x000fe400080e06ff */
[C---:B0-----:R-:W-:Y:S01]  /*1e40*/  VIADD R18, R2.reuse, 0x400 ;  /* 0x0000040002127836 */ /* 0x041fe20000000000 */
[----:B------:R-:W2:Y:S01]  /*1e50*/  LDG.E.S8 R28, desc[UR14][R28.64] ;  /* 0x0000000e1c1c7981 */ /* 0x000ea2000c1e1300 */
[C---:B------:R-:W-:Y:S02]  /*1e60*/  VIADD R14, R2.reuse, 0x500 ;  /* 0x00000500020e7836 */ /* 0x040fe40000000000 */
[----:B-1----:R-:W-:-:S03]  /*1e70*/  VIADD R16, R2, 0x600 ;  /* 0x0000060002107836 */ /* 0x002fc60000000000 */
[----:B------:R-:W-:Y:S01]  /*1e80*/  IADD3 R14, P0, PT, R14, UR10, RZ ;  /* 0x0000000a0e0e7c10 */ /* 0x000fe2000ff1e0ff */
[----:B------:R0:W2:Y:S04]  /*1e90*/  LDG.E.S8 R29, desc[UR14][R20.64] ;  /* 0x0000000e141d7981 */ /* 0x0000a8000c1e1300 */
[----:B------:R-:W-:Y:S01]  /*1ea0*/  IMAD.X R15, RZ, RZ, UR11, P0 ;  /* 0x0000000bff0f7e24 */ /* 0x000fe200080e06ff */
[----:B------:R-:W-:Y:S02]  /*1eb0*/  IADD3 R16, P0, PT, R16, UR10, RZ ;  /* 0x0000000a10107c10 */ /* 0x000fe4000ff1e0ff */
[----:B------:R-:W-:Y:S01]  /*1ec0*/  IADD3 R18, P1, PT, R18, UR10, RZ ;  /* 0x0000000a12127c10 */ /* 0x000fe2000ff3e0ff */
[----:B0-----:R-:W-:Y:S02]  /*1ed0*/  VIADD R20, R2, 0x700 ;  /* 0x0000070002147836 */ /* 0x001fe40000000000 */
[----:B------:R-:W2:Y:S01]  /*1ee0*/  LDG.E.S8 R15, desc[UR14][R14.64] ;  /* 0x0000000e0e0f7981 */ /* 0x000ea2000c1e1300 */
[----:B------:R-:W-:-:S02]  /*1ef0*/  IMAD.X R17, RZ, RZ, UR11, P0 ;  /* 0x0000000bff117e24 */ /* 0x000fc400080e06ff */
[----:B------:R-:W-:Y:S01]  /*1f00*/  IADD3 R20, P0, PT, R20, UR10, RZ ;  /* 0x0000000a14147c10 */ /* 0x000fe2000ff1e0ff */
[----:B------:R-:W-:Y:S02]  /*1f10*/  IMAD.X R19, RZ, RZ, UR11, P1 ;  /* 0x0000000bff137e24 */ /* 0x000fe400088e06ff */
[----:B------:R-:W2:Y:S02]  /*1f20*/  LDG.E.S8 R16, desc[UR14][R16.64] ;  /* 0x0000000e10107981 */ /* 0x000ea4000c1e1300 */
[----:B------:R-:W-:Y:S02]  /*1f30*/  IMAD.X R21, RZ, RZ, UR11, P0 ;  /* 0x0000000bff157e24 */ /* 0x000fe400080e06ff */
[----:B------:R-:W2:Y:S04]  /*1f40*/  LDG.E.S8 R18, desc[UR14][R18.64] ;  /* 0x0000000e12127981 */ /* 0x000ea8000c1e1300 */
[----:B------:R-:W2:Y:S01]  /*1f50*/  LDG.E.S8 R21, desc[UR14][R20.64] ;  /* 0x0000000e14157981 */ /* 0x000ea2000c1e1300 */
[----:B------:R-:W-:-:S05]  /*1f60*/  VIADD R12, R12, 0x10 ;  /* 0x000000100c0c7836 */ /* 0x000fca0000000000 */
[----:B------:R-:W-:Y:S01]  /*1f70*/  ISETP.NE.AND P0, PT, R12, RZ, PT ;  /* 0x000000ff0c00720c */ /* 0x000fe20003f05270 */
[----:B------:R-:W-:Y:S02]  /*1f80*/  VIADD R9, R9, 0x1000 ;  /* 0x0000100009097836 */ /* 0x000fe40000000000 */
[----:B------:R-:W-:Y:S01]  /*1f90*/  VIADD R2, R2, 0x1000 ;  /* 0x0000100002027836 */ /* 0x000fe20000000000 */
[----:B---3--:R-:W-:-:S04]  /*1fa0*/  IADD3 R8, PT, PT, R10, R11, R8 ;  /* 0x0000000b0a087210 */ /* 0x008fc80007ffe008 */
[----:B----4-:R-:W-:-:S04]  /*1fb0*/  IADD3 R4, PT, PT, R27, R8, R4 ;  /* 0x000000081b047210 */ /* 0x010fc80007ffe004 */
[----:B-----5:R-:W-:-:S04]  /*1fc0*/  IADD3 R4, PT, PT, R24, R4, R25 ;  /* 0x0000000418047210 */ /* 0x020fc80007ffe019 */
[----:B--2---:R-:W-:-:S04]  /*1fd0*/  IADD3 R4, PT, PT, R22, R4, R23 ;  /* 0x0000000416047210 */ /* 0x004fc80007ffe017 */
[----:B------:R-:W-:-:S04]  /*1fe0*/  IADD3 R4, PT, PT, R26, R4, R13 ;  /* 0x000000041a047210 */ /* 0x000fc80007ffe00d */
[----:B------:R-:W-:-:S04]  /*1ff0*/  IADD3 R4, PT, PT, R29, R4, R28 ;  /* 0x000000041d047210 */ /* 0x000fc80007ffe01c */
[----:B------:R-:W-:-:S04]  /*2000*/  IADD3 R4, PT, PT, R15, R4, R18 ;  /* 0x000000040f047210 */ /* 0x000fc80007ffe012 */
[----:B------:R-:W-:Y:S01]  /*2010*/  IADD3 R11, PT, PT, R21, R4, R16 ;  /* 0x00000004150b7210 */ /* 0x000fe20007ffe010 */
[----:B------:R-:W-:Y:S06]  /*2020*/  @P0 BRA `(.L_x_197) ;  /* 0xfffffff800d00947 */ /* 0x000fec000383ffff */
[----:B------:R-:W-:Y:S05]  /*2030*/  BSYNC.RECONVERGENT B3 ;  /* 0x0000000000037941 */ /* 0x000fea0003800200 */
.L_x_196:
[----:B------:R-:W-:-:S07]  /*2040*/  VIADD R4, R9, 0xfffff800 ;  /* 0xfffff80009047836 */ /* 0x000fce0000000000 */
.L_x_195:
[----:B------:R-:W-:Y:S05]  /*2050*/  BSYNC.RECONVERGENT B2 ;  /* 0x0000000000027941 */ /* 0x000fea0003800200 */
.L_x_194:
[----:B------:R-:W-:-:S13]  /*2060*/  ISETP.NE.AND P0, PT, R7, RZ, PT ;  /* 0x000000ff0700720c */ /* 0x000fda0003f05270 */
[----:B------:R-:W-:Y:S05]  /*2070*/  @!P0 BRA `(.L_x_193) ;  /* 0x0000000400488947 */ /* 0x000fea0003800000 */
[----:B------:R-:W-:Y:S01]  /*2080*/  ISETP.GE.U32.AND P1, PT, R7, 0x8, PT ;  /* 0x000000080700780c */ /* 0x000fe20003f26070 */
[----:B------:R-:W-:Y:S01]  /*2090*/  BSSY.RECONVERGENT B2, `(.L_x_198) ;  /* 0x0000029000027945 */ /* 0x000fe20003800200 */
[----:B------:R-:W-:-:S04]  /*20a0*/  LOP3.LUT R20, R6, 0x7, RZ, 0xc0, !PT ;  /* 0x0000000706147812 */ /* 0x000fc800078ec0ff */
[----:B------:R-:W-:-:S07]  /*20b0*/  ISETP.NE.AND P0, PT, R20, RZ, PT ;  /* 0x000000ff1400720c */ /* 0x000fce0003f05270 */
[----:B------:R-:W-:Y:S06]  /*20c0*/  @!P1 BRA `(.L_x_199) ;  /* 0x0000000000949947 */ /* 0x000fec0003800000 */
[----:B------:R-:W-:-:S04]  /*20d0*/  IMAD.IADD R9, R4, 0x1, R5 ;  /* 0x0000000104097824 */ /* 0x000fc800078e0205 */
[C---:B------:R-:W-:Y:S01]  /*20e0*/  VIADD R16, R9.reuse, 0x100 ;  /* 0x0000010009107836 */ /* 0x040fe20000000000 */
[C---:B------:R-:W-:Y:S01]  /*20f0*/  IADD3 R14, P1, PT, R9.reuse, UR10, RZ ;  /* 0x0000000a090e7c10 */ /* 0x040fe2000ff3e0ff */
[C---:B------:R-:W-:Y:S02]  /*2100*/  VIADD R18, R9.reuse, 0x200 ;  /* 0x0000020009127836 */ /* 0x040fe40000000000 */
[C---:B------:R-:W-:Y:S01]  /*2110*/  VIADD R12, R9.reuse, 0x300 ;  /* 0x00000300090c7836 */ /* 0x040fe20000000000 */
[----:B------:R-:W-:Y:S01]  /*2120*/  IADD3 R16, P2, PT, R16, UR10, RZ ;  /* 0x0000000a10107c10 */ /* 0x000fe2000ff5e0ff */
[----:B------:R-:W-:Y:S01]  /*2130*/  IMAD.X R15, RZ, RZ, UR11, P1 ;  /* 0x0000000bff0f7e24 */ /* 0x000fe200088e06ff */
[----:B------:R-:W-:Y:S01]  /*2140*/  IADD3 R18, P1, PT, R18, UR10, RZ ;  /* 0x0000000a12127c10 */ /* 0x000fe2000ff3e0ff */
[C---:B------:R-:W-:Y:S02]  /*2150*/  VIADD R8, R9.reuse, 0x400 ;  /* 0x0000040009087836 */ /* 0x040fe40000000000 */
[----:B------:R-:W-:Y:S01]  /*2160*/  IMAD.X R17, RZ, RZ, UR11, P2 ;  /* 0x0000000bff117e24 */ /* 0x000fe200090e06ff */
[----:B------:R-:W-:Y:S01]  /*2170*/  IADD3 R12, P2, PT, R12, UR10, RZ ;  /* 0x0000000a0c0c7c10 */ /* 0x000fe2000ff5e0ff */
[C---:B------:R-:W-:Y:S01]  /*2180*/  VIADD R21, R9.reuse, 0x500 ;  /* 0x0000050009157836 */ /* 0x040fe20000000000 */
[----:B------:R0:W2:Y:S01]  /*2190*/  LDG.E.S8 R2, desc[UR14][R14.64] ;  /* 0x0000000e0e027981 */ /* 0x0000a2000c1e1300 */
[----:B------:R-:W-:Y:S01]  /*21a0*/  IMAD.X R19, RZ, RZ, UR11, P1 ;  /* 0x0000000bff137e24 */ /* 0x000fe200088e06ff */
[----:B------:R-:W-:Y:S01]  /*21b0*/  IADD3 R8, P1, PT, R8, UR10, RZ ;  /* 0x0000000a08087c10 */ /* 0x000fe2000ff3e0ff */
[C---:B------:R-:W-:Y:S01]  /*21c0*/  VIADD R22, R9.reuse, 0x600 ;  /* 0x0000060009167836 */ /* 0x040fe20000000000 */
[----:B------:R1:W2:Y:S01]  /*21d0*/  LDG.E.S8 R7, desc[UR14][R16.64] ;  /* 0x0000000e10077981 */ /* 0x0002a2000c1e1300 */
[----:B------:R-:W-:-:S02]  /*21e0*/  VIADD R23, R9, 0x700 ;  /* 0x0000070009177836 */ /* 0x000fc40000000000 */
[----:B------:R-:W-:Y:S01]  /*21f0*/  IMAD.X R13, RZ, RZ, UR11, P2 ;  /* 0x0000000bff0d7e24 */ /* 0x000fe200090e06ff */
[----:B------:R3:W4:Y:S01]  /*2200*/  LDG.E.S8 R10, desc[UR14][R18.64] ;  /* 0x0000000e120a7981 */ /* 0x000722000c1e1300 */
[----:B0-----:R-:W-:Y:S01]  /*2210*/  IADD3 R14, P3, PT, R21, UR10, RZ ;  /* 0x0000000a150e7c10 */ /* 0x001fe2000ff7e0ff */
[----:B------:R-:W-:Y:S02]  /*2220*/  IMAD.X R9, RZ, RZ, UR11, P1 ;  /* 0x0000000bff097e24 */ /* 0x000fe400088e06ff */
[----:B------:R-:W4:Y:S01]  /*2230*/  LDG.E.S8 R12, desc[UR14][R12.64] ;  /* 0x0000000e0c0c7981 */ /* 0x000f22000c1e1300 */
[----:B-1----:R-:W-:Y:S01]  /*2240*/  IADD3 R16, P2, PT, R22, UR10, RZ ;  /* 0x0000000a16107c10 */ /* 0x002fe2000ff5e0ff */
[----:B------:R-:W-:Y:S02]  /*2250*/  IMAD.X R15, RZ, RZ, UR11, P3 ;  /* 0x0000000bff0f7e24 */ /* 0x000fe400098e06ff */
[----:B------:R-:W5:Y:S01]  /*2260*/  LDG.E.S8 R8, desc[UR14][R8.64] ;  /* 0x0000000e08087981 */ /* 0x000f62000c1e1300 */
[----:B---3--:R-:W-:Y:S01]  /*2270*/  IADD3 R18, P1, PT, R23, UR10, RZ ;  /* 0x0000000a17127c10 */ /* 0x008fe2000ff3e0ff */
[----:B------:R-:W-:-:S02]  /*2280*/  IMAD.X R17, RZ, RZ, UR11, P2 ;  /* 0x0000000bff117e24 */ /* 0x000fc400090e06ff */
[----:B------:R-:W5:Y:S02]  /*2290*/  LDG.E.S8 R14, desc[UR14][R14.64] ;  /* 0x0000000e0e0e7981 */ /* 0x000f64000c1e1300 */
[----:B------:R-:W-:Y:S02]  /*22a0*/  IMAD.X R19, RZ, RZ, UR11, P1 ;  /* 0x0000000bff137e24 */ /* 0x000fe400088e06ff */
[----:B------:R-:W3:Y:S04]  /*22b0*/  LDG.E.S8 R16, desc[UR14][R16.64] ;  /* 0x0000000e10107981 */ /* 0x000ee8000c1e1300 */
[----:B------:R-:W3:Y:S01]  /*22c0*/  LDG.E.S8 R18, desc[UR14][R18.64] ;  /* 0x0000000e12127981 */ /* 0x000ee2000c1e1300 */
[----:B------:R-:W-:Y:S01]  /*22d0*/  VIADD R4, R4, 0x800 ;  /* 0x0000080004047836 */ /* 0x000fe20000000000 */
[----:B--2---:R-:W-:-:S04]  /*22e0*/  IADD3 R7, PT, PT, R7, R11, R2 ;  /* 0x0000000b07077210 */ /* 0x004fc80007ffe002 */
[----:B----4-:R-:W-:-:S04]  /*22f0*/  IADD3 R7, PT, PT, R12, R7, R10 ;  /* 0x000000070c077210 */ /* 0x010fc80007ffe00a */
[----:B-----5:R-:W-:-:S04]  /*2300*/  IADD3 R7, PT, PT, R14, R7, R8 ;  /* 0x000000070e077210 */ /* 0x020fc80007ffe008 */
[----:B---3--:R-:W-:-:S07]  /*2310*/  IADD3 R11, PT, PT, R18, R7, R16 ;  /* 0x00000007120b7210 */ /* 0x008fce0007ffe010 */
.L_x_199:
[----:B------:R-:W-:Y:S05]  /*2320*/  BSYNC.RECONVERGENT B2 ;  /* 0x0000000000027941 */ /* 0x000fea0003800200 */
.L_x_198:
[----:B------:R-:W-:Y:S05]  /*2330*/  @!P0 BRA `(.L_x_193) ;  /* 0x0000000000988947 */ /* 0x000fea0003800000 */
[----:B------:R-:W-:Y:S01]  /*2340*/  ISETP.GE.U32.AND P1, PT, R20, 0x4, PT ;  /* 0x000000041400780c */ /* 0x000fe20003f26070 */
[----:B------:R-:W-:Y:S01]  /*2350*/  BSSY.RECONVERGENT B2, `(.L_x_200) ;  /* 0x0000016000027945 */ /* 0x000fe20003800200 */
[----:B------:R-:W-:-:S11]  /*2360*/  LOP3.LUT P0, RZ, R6, 0x3, RZ, 0xc0, !PT ;  /* 0x0000000306ff7812 */ /* 0x000fd6000780c0ff */
[----:B------:R-:W-:Y:S05]  /*2370*/  @!P1 BRA `(.L_x_201) ;  /* 0x00000000004c9947 */ /* 0x000fea0003800000 */
[----:B------:R-:W-:-:S04]  /*2380*/  IMAD.IADD R5, R4, 0x1, R5 ;  /* 0x0000000104057824 */ /* 0x000fc800078e0205 */
[C---:B------:R-:W-:Y:S01]  /*2390*/  VIADD R8, R5.reuse, 0x100 ;  /* 0x0000010005087836 */ /* 0x040fe20000000000 */
[C---:B------:R-:W-:Y:S01]  /*23a0*/  IADD3 R6, P2, PT, R5.reuse, UR10, RZ ;  /* 0x0000000a05067c10 */ /* 0x040fe2000ff5e0ff */
[C---:B------:R-:W-:Y:S02]  /*23b0*/  VIADD R12, R5.reuse, 0x200 ;  /* 0x00000200050c7836 */ /* 0x040fe40000000000 */
[----:B------:R-:W-:Y:S01]  /*23c0*/  VIADD R5, R5, 0x300 ;  /* 0x0000030005057836 */ /* 0x000fe20000000000 */
[----:B------:R-:W-:Y:S01]  /*23d0*/  IADD3 R8, P1, PT, R8, UR10, RZ ;  /* 0x0000000a08087c10 */ /* 0x000fe2000ff3e0ff */
[----:B------:R-:W-:Y:S01]  /*23e0*/  IMAD.X R7, RZ, RZ, UR11, P2 ;  /* 0x0000000bff077e24 */ /* 0x000fe200090e06ff */
[----:B------:R-:W-:Y:S02]  /*23f0*/  IADD3 R12, P2, PT, R12, UR10, RZ ;  /* 0x0000000a0c0c7c10 */ /* 0x000fe4000ff5e0ff */
[----:B------:R-:W-:Y:S01]  /*2400*/  IADD3 R14, P3, PT, R5, UR10, RZ ;  /* 0x0000000a050e7c10 */ /* 0x000fe2000ff7e0ff */
[----:B------:R-:W-:Y:S01]  /*2410*/  IMAD.X R9, RZ, RZ, UR11, P1 ;  /* 0x0000000bff097e24 */ /* 0x000fe200088e06ff */
[----:B------:R-:W2:Y:S01]  /*2420*/  LDG.E.S8 R6, desc[UR14][R6.64] ;  /* 0x0000000e06067981 */ /* 0x000ea2000c1e1300 */
[----:B------:R-:W-:-:S02]  /*2430*/  IMAD.X R13, RZ, RZ, UR11, P2 ;  /* 0x0000000bff0d7e24 */ /* 0x000fc400090e06ff */
[----:B------:R-:W-:Y:S01]  /*2440*/  IMAD.X R15, RZ, RZ, UR11, P3 ;  /* 0x0000000bff0f7e24 */ /* 0x000fe200098e06ff */
[----:B------:R-:W2:Y:S04]  /*2450*/  LDG.E.S8 R8, desc[UR14][R8.64] ;  /* 0x0000000e08087981 */ /* 0x000ea8000c1e1300 */
[----:B------:R-:W3:Y:S04]  /*2460*/  LDG.E.S8 R12, desc[UR14][R12.64] ;  /* 0x0000000e0c0c7981 */ /* 0x000ee8000c1e1300 */
[----:B------:R-:W3:Y:S01]  /*2470*/  LDG.E.S8 R14, desc[UR14][R14.64] ;  /* 0x0000000e0e0e7981 */ /* 0x000ee2000c1e1300 */
[----:B------:R-:W-:Y:S01]  /*2480*/  VIADD R4, R4, 0x400 ;  /* 0x0000040004047836 */ /* 0x000fe20000000000 */
[----:B--2---:R-:W-:-:S04]  /*2490*/  IADD3 R11, PT, PT, R8, R11, R6 ;  /* 0x0000000b080b7210 */ /* 0x004fc80007ffe006 */
[----:B---3--:R-:W-:-:S07]  /*24a0*/  IADD3 R11, PT, PT, R14, R11, R12 ;  /* 0x0000000b0e0b7210 */ /* 0x008fce0007ffe00c */
.L_x_201:
[----:B------:R-:W-:Y:S05]  /*24b0*/  BSYNC.RECONVERGENT B2 ;  /* 0x0000000000027941 */ /* 0x000fea0003800200 */
.L_x_200:
[----:B------:R-:W-:Y:S05]  /*24c0*/  @!P0 BRA `(.L_x_193) ;  /* 0x0000000000348947 */ /* 0x000fea0003800000 */
[----:B------:R-:W-:Y:S01]  /*24d0*/  LOP3.LUT R2, R3, 0xffff, RZ, 0xc0, !PT ;  /* 0x0000ffff03027812 */ /* 0x000fe200078ec0ff */
[----:B------:R-:W-:-:S03]  /*24e0*/  VIADD R4, R4, UR7 ;  /* 0x0000000704047c36 */ /* 0x000fc60008000000 */
[----:B------:R-:W-:-:S04]  /*24f0*/  LEA.HI R2, R2, 0x1, RZ, 0x18 ;  /* 0x0000000102027811 */ /* 0x000fc800078fc0ff */
[----:B------:R-:W-:-:S05]  /*2500*/  LOP3.LUT R2, R2, 0x3, RZ, 0xc0, !PT ;  /* 0x0000000302027812 */ /* 0x000fca00078ec0ff */
[----:B------:R-:W-:-:S07]  /*2510*/  IMAD.MOV R5, RZ, RZ, -R2 ;  /* 0x000000ffff057224 */ /* 0x000fce00078e0a02 */
.L_x_202:
[----:B------:R-:W-:-:S05]  /*2520*/  IADD3 R2, P0, PT, R4, UR10, RZ ;  /* 0x0000000a04027c10 */ /* 0x000fca000ff1e0ff */
[----:B------:R-:W-:-:S05]  /*2530*/  IMAD.X R3, RZ, RZ, UR11, P0 ;  /* 0x0000000bff037e24 */ /* 0x000fca00080e06ff */
[----:B------:R-:W2:Y:S01]  /*2540*/  LDG.E.S8 R2, desc[UR14][R2.64] ;  /* 0x0000000e02027981 */ /* 0x000ea2000c1e1300 */
[----:B------:R-:W-:Y:S02]  /*2550*/  VIADD R5, R5, 0x1 ;  /* 0x0000000105057836 */ /* 0x000fe40000000000 */
[----:B------:R-:W-:-:S03]  /*2560*/  VIADD R4, R4, 0x100 ;  /* 0x0000010004047836 */ /* 0x000fc60000000000 */
[----:B------:R-:W-:Y:S01]  /*2570*/  ISETP.NE.AND P0, PT, R5, RZ, PT ;  /* 0x000000ff0500720c */ /* 0x000fe20003f05270 */
[----:B--2---:R-:W-:-:S12]  /*2580*/  IMAD.IADD R11, R2, 0x1, R11 ;  /* 0x00000001020b7824 */ /* 0x004fd800078e020b */
[----:B------:R-:W-:Y:S05]  /*2590*/  @P0 BRA `(.L_x_202) ;  /* 0xfffffffc00e00947 */ /* 0x000fea000383ffff */
.L_x_193:
[----:B------:R-:W-:Y:S05]  /*25a0*/  BSYNC.RECONVERGENT B1 ;  /* 0x0000000000017941 */ /* 0x000fea0003800200 */
.L_x_190:
        /* <DEDUP_REMOVED lines=36> */
[----:B--2---:R-:W0:Y:S04]  /*27f0*/  LDS.128 R4, [UR4+0x10] ;  /* 0x00001004ff047984 */ /* 0x004e280008000c00 */
[----:B------:R-:W1:Y:S01]  /*2800*/  LDS.64 R8, [UR4+0x20] ;  /* 0x00002004ff087984 */ /* 0x000e620008000a00 */
[----:B0-----:R-:W-:-:S04]  /*2810*/  IADD3 R0, PT, PT, R4, R0, R3 ;  /* 0x0000000004007210 */ /* 0x001fc80007ffe003 */
[----:B------:R-:W-:-:S04]  /*2820*/  IADD3 R0, PT, PT, R6, R0, R5 ;  /* 0x0000000006007210 */ /* 0x000fc80007ffe005 */
[----:B-1----:R-:W-:-:S05]  /*2830*/  IADD3 R0, PT, PT, R8, R0, R7 ;  /* 0x0000000008007210 */ /* 0x002fca0007ffe007 */
[----:B------:R-:W-:-:S07]  /*2840*/  IMAD.IADD R3, R0, 0x1, R9 ;  /* 0x0000000100037824 */ /* 0x000fce00078e0209 */
.L_x_189:
[----:B------:R-:W-:Y:S05]  /*2850*/  BSYNC.RECONVERGENT B0 ;  /* 0x0000000000007941 */ /* 0x000fea0003800200 */
.L_x_173:
[----:B------:R-:W-:Y:S05]  /*2860*/  @P0 EXIT ;  /* 0x000000000000094d */ /* 0x000fea0003800000 */
[----:B------:R-:W3:Y:S02]  /*2870*/  LDCU.64 UR4, c[0x0][0x388] ;  /* 0x00007100ff0477ac */ /* 0x000ee40008000a00 */
[----:B---3--:R-:W-:-:S06]  /*2880*/  UIMAD.WIDE.U32 UR4, UR13, 0x4, UR4 ;  /* 0x000000040d0478a5 */ /* 0x008fcc000f8e0004 */
[----:B------:R-:W-:Y:S02]  /*2890*/  IMAD.U32 R4, RZ, RZ, UR4 ;  /* 0x00000004ff047e24 */ /* 0x000fe4000f8e00ff */
[----:B------:R-:W-:-:S05]  /*28a0*/  IMAD.U32 R5, RZ, RZ, UR5 ;  /* 0x00000005ff057e24 */ /* 0x000fca000f8e00ff */
[----:B------:R-:W-:Y:S01]  /*28b0*/  STG.E desc[UR14][R4.64], R3 ;  /* 0x0000000304007986 */ /* 0x000fe2000c10190e */
[----:B------:R-:W-:Y:S05]  /*28c0*/  EXIT ;  /* 0x000000000000794d */ /* 0x000fea0003800000 */
.L_x_203:
        /* <DEDUP_REMOVED lines=11> */
.L_x_274:


//--------------------- .text._ZN3cub18CUB_300001_SM_10006detail6reduce28DeviceReduceSingleTileKernelINS2_10policy_hubIijN4cuda3std3__44plusIiEEE10Policy1000EN6thrust24THRUST_300001_SM_1000_NS6detail15normal_iteratorINSD_10device_ptrIcEEEEPijS9_iiNS7_10__identityEEEvT0_T1_T2_T3_T4_T6_ --------------------------
	.section	.text._ZN3cub18CUB_300001_SM_10006detail6reduce28DeviceReduceSingleTileKernelINS2_10policy_hubIijN4cuda3std3__44plusIiEEE10Policy1000EN6thrust24THRUST_300001_SM_1000_NS6detail15normal_iteratorINSD_10device_ptrIcEEEEPijS9_iiNS7_10__identityEEEvT0_T1_T2_T3_T4_T6_,"ax",@progbits
	.align	128
        .global         _ZN3cub18CUB_300001_SM_10006detail6reduce28DeviceReduceSingleTileKernelINS2_10policy_hubIijN4cuda3std3__44plusIiEEE10Policy1000EN6thrust24THRUST_300001_SM_1000_NS6detail15normal_iteratorINSD_10device_ptrIcEEEEPijS9_iiNS7_10__identityEEEvT0_T1_T2_T3_T4_T6_
        .type           _ZN3cub18CUB_300001_SM_10006detail6reduce28DeviceReduceSingleTileKernelINS2_10policy_hubIijN4cuda3std3__44plusIiEEE10Policy1000EN6thrust24THRUST_300001_SM_1000_NS6detail15normal_iteratorINSD_10device_ptrIcEEEEPijS9_iiNS7_10__identityEEEvT0_T1_T2_T3_T4_T6_,@function
        .size           _ZN3cub18CUB_300001_SM_10006detail6reduce28DeviceReduceSingleTileKernelINS2_10policy_hubIijN4cuda3std3__44plusIiEEE10Policy1000EN6thrust24THRUST_300001_SM_1000_NS6detail15normal_iteratorINSD_10device_ptrIcEEEEPijS9_iiNS7_10__identityEEEvT0_T1_T2_T3_T4_T6_,(.L_x_275 - _ZN3cub18CUB_300001_SM_10006detail6reduce28DeviceReduceSingleTileKernelINS2_10policy_hubIijN4cuda3std3__44plusIiEEE10Policy1000EN6thrust24THRUST_300001_SM_1000_NS6detail15normal_iteratorINSD_10device_ptrIcEEEEPijS9_iiNS7_10__identityEEEvT0_T1_T2_T3_T4_T6_)
        .other          _ZN3cub18CUB_300001_SM_10006detail6reduce28DeviceReduceSingleTileKernelINS2_10policy_hubIijN4cuda3std3__44plusIiEEE10Policy1000EN6thrust24THRUST_300001_SM_1000_NS6detail15normal_iteratorINSD_10device_ptrIcEEEEPijS9_iiNS7_10__identityEEEvT0_T1_T2_T3_T4_T6_,@"STO_CUDA_ENTRY STV_DEFAULT"
_ZN3cub18CUB_300001_SM_10006detail6reduce28DeviceReduceSingleTileKernelINS2_10policy_hubIijN4cuda3std3__44plusIiEEE10Policy1000EN6thrust24THRUST_300001_SM_1000_NS6detail15normal_iteratorINSD_10device_ptrIcEEEEPijS9_iiNS7_10__identityEEEvT0_T1_T2_T3_T4_T6_:
.text._ZN3cub18CUB_300001_SM_10006detail6reduce28DeviceReduceSingleTileKernelINS2_10policy_hubIijN4cuda3std3__44plusIiEEE10Policy1000EN6thrust24THRUST_300001_SM_1000_NS6detail15normal_iteratorINSD_10device_ptrIcEEEEPijS9_iiNS7_10__identityEEEvT0_T1_T2_T3_T4_T6_:
        /* <DEDUP_REMOVED lines=13> */
.L_x_204:
[----:B------:R-:W-:Y:S01]  /*00d0*/  ISETP.GT.U32.AND P0, PT, R2, 0xfff, PT ;  /* 0x00000fff0200780c */ /* 0x000fe20003f04070 */
[----:B------:R-:W-:-:S12]  /*00e0*/  BSSY.RECONVERGENT B0, `(.L_x_205) ;  /* 0x0000207000007945 */ /* 0x000fd80003800200 */
        /* <DEDUP_REMOVED lines=12> */
.L_x_208:
[----:B------:R-:W-:Y:S05]  /*01b0*/  BSYNC.RECONVERGENT B1 ;  /* 0x0000000000017941 */ /* 0x000fea0003800200 */
.L_x_207:
        /* <DEDUP_REMOVED lines=17> */
.L_x_213:
        /* <DEDUP_REMOVED lines=31> */
.L_x_212:
[----:B------:R-:W-:Y:S05]  /*04c0*/  BSYNC.RECONVERGENT B2 ;  /* 0x0000000000027941 */ /* 0x000fea0003800200 */
.L_x_211:
[----:B------:R-:W-:Y:S05]  /*04d0*/  @!P0 BRA `(.L_x_210) ;  /* 0x0000000000d08947 */ /* 0x000fea0003800000 */
[----:B------:R-:W-:Y:S01]  /*04e0*/  ISETP.GE.U32.AND P0, PT, R23, 0x8, PT ;  /* 0x000000081700780c */ /* 0x000fe20003f06070 */
[----:B------:R-:W-:Y:S01]  /*04f0*/  BSSY.RECONVERGENT B2, `(.L_x_214) ;  /* 0x0000014000027945 */ /* 0x000fe20003800200 */
[----:B------:R-:W-:-:S04]  /*0500*/  LOP3.LUT R16, R6, 0x7, RZ, 0xc0, !PT ;  /* 0x0000000706107812 */ /* 0x000fc800078ec0ff */
[----:B------:R-:W-:-:S07]  /*0510*/  ISETP.NE.AND P1, PT, R16, RZ, PT ;  /* 0x000000ff1000720c */ /* 0x000fce0003f25270 */
[----:B------:R-:W-:Y:S06]  /*0520*/  @!P0 BRA `(.L_x_215) ;  /* 0x0000000000408947 */ /* 0x000fec0003800000 */
[----:B------:R-:W0:Y:S02]  /*0530*/  LDCU.64 UR4, c[0x0][0x380] ;  /* 0x00007000ff0477ac */ /* 0x000e240008000a00 */
[----:B0-----:R-:W-:-:S05]  /*0540*/  IADD3 R4, P0, PT, R7, UR4, RZ ;  /* 0x0000000407047c10 */ /* 0x001fca000ff1e0ff */
[----:B------:R-:W-:-:S05]  /*0550*/  IMAD.X R5, RZ, RZ, UR5, P0 ;  /* 0x00000005ff057e24 */ /* 0x000fca00080e06ff */
        /* <DEDUP_REMOVED lines=13> */
.L_x_215:
[----:B------:R-:W-:Y:S05]  /*0630*/  BSYNC.RECONVERGENT B2 ;  /* 0x0000000000027941 */ /* 0x000fea0003800200 */
.L_x_214:
        /* <DEDUP_REMOVED lines=12> */
[----:B------:R-:W3:Y:S01]  /*0700*/  LDG.E.S8 R10, desc[UR8][R4.64+0x300] ;  /* 0x00030008040a7981 */ /* 0x000ee2000c1e1300 */
[----:B------:R-:W-:Y:S01]  /*0710*/  VIADD R7, R7, 0x400 ;  /* 0x0000040007077836 */ /* 0x000fe20000000000 */
[----:B--2--5:R-:W-:-:S04]  /*0720*/  IADD3 R0, PT, PT, R8, R0, R9 ;  /* 0x0000000008007210 */ /* 0x024fc80007ffe009 */
[----:B---3--:R-:W-:-:S07]  /*0730*/  IADD3 R0, PT, PT, R10, R0, R11 ;  /* 0x000000000a007210 */ /* 0x008fce0007ffe00b */
.L_x_217:
[----:B------:R-:W-:Y:S05]  /*0740*/  BSYNC.RECONVERGENT B2 ;  /* 0x0000000000027941 */ /* 0x000fea0003800200 */
.L_x_216:
[----:B------:R-:W-:Y:S05]  /*0750*/  @!P1 BRA `(.L_x_210) ;  /* 0x0000000000309947 */ /* 0x000fea0003800000 */
[----:B------:R-:W0:Y:S01]  /*0760*/  LDCU.64 UR4, c[0x0][0x380] ;  /* 0x00007000ff0477ac */ /* 0x000e220008000a00 */
[----:B------:R-:W-:Y:S01]  /*0770*/  IMAD.MOV R6, RZ, RZ, -R6 ;  /* 0x000000ffff067224 */ /* 0x000fe200078e0a06 */
[----:B0-----:R-:W-:-:S05]  /*0780*/  IADD3 R4, P0, PT, R7, UR4, RZ ;  /* 0x0000000407047c10 */ /* 0x001fca000ff1e0ff */
[----:B------:R-:W-:-:S08]  /*0790*/  IMAD.X R7, RZ, RZ, UR5, P0 ;  /* 0x00000005ff077e24 */ /* 0x000fd000080e06ff */
.L_x_218:
[----:B------:R-:W-:-:S06]  /*07a0*/  IMAD.MOV.U32 R5, RZ, RZ, R7 ;  /* 0x000000ffff057224 */ /* 0x000fcc00078e0007 */
[----:B------:R0:W2:Y:S01]  /*07b0*/  LDG.E.S8 R5, desc[UR8][R4.64] ;  /* 0x0000000804057981 */ /* 0x0000a2000c1e1300 */
[----:B------:R-:W-:-:S05]  /*07c0*/  VIADD R6, R6, 0x1 ;  /* 0x0000000106067836 */ /* 0x000fca0000000000 */
[----:B------:R-:W-:Y:S02]  /*07d0*/  ISETP.NE.AND P0, PT, R6, RZ, PT ;  /* 0x000000ff0600720c */ /* 0x000fe40003f05270 */
[----:B0-----:R-:W-:-:S05]  /*07e0*/  IADD3 R4, P1, PT, R4, 0x100, RZ ;  /* 0x0000010004047810 */ /* 0x001fca0007f3e0ff */
[----:B------:R-:W-:Y:S02]  /*07f0*/  IMAD.X R7, RZ, RZ, R7, P1 ;  /* 0x000000ffff077224 */ /* 0x000fe400008e0607 */
[----:B--2--5:R-:W-:-:S04]  /*0800*/  IMAD.IADD R0, R5, 0x1, R0 ;  /* 0x0000000105007824 */ /* 0x024fc800078e0200 */
[----:B------:R-:W-:Y:S05]  /*0810*/  @P0 BRA `(.L_x_218) ;  /* 0xfffffffc00e00947 */ /* 0x000fea000383ffff */
.L_x_210:
[----:B------:R-:W-:Y:S05]  /*0820*/  BSYNC.RECONVERGENT B1 ;  /* 0x0000000000017941 */ /* 0x000fea0003800200 */
.L_x_209:
[----:B------:R-:W-:-:S13]  /*0830*/  ISETP.GE.U32.AND P0, PT, R2, 0x100, PT ;  /* 0x000001000200780c */ /* 0x000fda0003f06070 */
        /* <DEDUP_REMOVED lines=38> */
[----:B-1----:R-:W1:Y:S01]  /*0aa0*/  LDS.64 R2, [UR4+0x20] ;  /* 0x00002004ff027984 */ /* 0x002e620008000a00 */
[----:B0-----:R-:W-:-:S04]  /*0ab0*/  IADD3 R0, PT, PT, R4, R0, R9 ;  /* 0x0000000004007210 */ /* 0x001fc80007ffe009 */
[----:B------:R-:W-:-:S04]  /*0ac0*/  IADD3 R0, PT, PT, R6, R0, R5 ;  /* 0x0000000006007210 */ /* 0x000fc80007ffe005 */
[----:B-1----:R-:W-:-:S05]  /*0ad0*/  IADD3 R0, PT, PT, R2, R0, R7 ;  /* 0x0000000002007210 */ /* 0x002fca0007ffe007 */
[----:B------:R-:W-:Y:S01]  /*0ae0*/  IMAD.IADD R9, R0, 0x1, R3 ;  /* 0x0000000100097824 */ /* 0x000fe200078e0203 */
[----:B------:R-:W-:Y:S06]  /*0af0*/  BRA `(.L_x_220) ;  /* 0x0000001400947947 */ /* 0x000fec0003800000 */
.L_x_219:
[----:B0-----:R-:W-:Y:S01]  /*0b00*/  LOP3.LUT R4, R3, 0x3e0, RZ, 0xc0, !PT ;  /* 0x000003e003047812 */ /* 0x001fe200078ec0ff */
[----:B------:R-:W0:Y:S03]  /*0b10*/  S2R R10, SR_LANEID ;  /* 0x00000000000a7919 */ /* 0x000e260000000000 */
        /* <DEDUP_REMOVED lines=44> */
[----:B------:R-:W-:Y:S01]  /*0de0*/  ISETP.GT.U32.AND P3, PT, R2, 0x80, PT ;  /* 0x000000800200780c */ /* 0x000fe20003f64070 */
[----:B-1----:R-:W-:-:S09]  /*0df0*/  ULEA UR4, UR5, UR4, 0x18 ;  /* 0x0000000405047291 */ /* 0x002fd2000f8ec0ff */
[----:B------:R-:W1:Y:S04]  /*0e00*/  LDS.128 R4, [UR4+0x10] ;  /* 0x00001004ff047984 */ /* 0x000e680008000c00 */
[----:B------:R-:W2:Y:S04]  /*0e10*/  LDS R0, [UR4+0xc] ;  /* 0x00000c04ff007984 */ /* 0x000ea80008000800 */
[----:B------:R-:W3:Y:S01]  /*0e20*/  LDS.64 R10, [UR4+0x20] ;  /* 0x00002004ff0a7984 */ /* 0x000ee20008000a00 */
[----:B-1----:R-:W-:Y:S02]  /*0e30*/  SEL R4, R4, RZ, P2 ;  /* 0x000000ff04047207 */ /* 0x002fe40001000000 */
[----:B------:R-:W-:-:S02]  /*0e40*/  ISETP.GT.U32.AND P2, PT, R2, 0x60, PT ;  /* 0x000000600200780c */ /* 0x000fc40003f44070 */
[----:B--2---:R-:W-:Y:S02]  /*0e50*/  SEL R0, R0, RZ, P1 ;  /* 0x000000ff00007207 */ /* 0x004fe40000800000 */
[----:B------:R-:W-:Y:S02]  /*0e60*/  SEL R5, R5, RZ, P2 ;  /* 0x000000ff05057207 */ /* 0x000fe40001000000 */
[----:B------:R-:W-:Y:S02]  /*0e70*/  IADD3 R0, PT, PT, R4, R0, R9 ;  /* 0x0000000004007210 */ /* 0x000fe40007ffe009 */
[----:B------:R-:W-:Y:S02]  /*0e80*/  ISETP.GT.U32.AND P1, PT, R2, 0xa0, PT ;  /* 0x000000a00200780c */ /* 0x000fe40003f24070 */
[----:B------:R-:W-:Y:S02]  /*0e90*/  SEL R6, R6, RZ, P3 ;  /* 0x000000ff06067207 */ /* 0x000fe40001800000 */
[----:B------:R-:W-:-:S02]  /*0ea0*/  ISETP.GT.U32.AND P2, PT, R2, 0xc0, PT ;  /* 0x000000c00200780c */ /* 0x000fc40003f44070 */
[----:B------:R-:W-:Y:S02]  /*0eb0*/  ISETP.GT.U32.AND P3, PT, R2, 0xe0, PT ;  /* 0x000000e00200780c */ /* 0x000fe40003f64070 */
[----:B------:R-:W-:Y:S02]  /*0ec0*/  SEL R7, R7, RZ, P1 ;  /* 0x000000ff07077207 */ /* 0x000fe40000800000 */
[----:B------:R-:W-:Y:S02]  /*0ed0*/  IADD3 R0, PT, PT, R6, R0, R5 ;  /* 0x0000000006007210 */ /* 0x000fe40007ffe005 */
[----:B---3--:R-:W-:Y:S02]  /*0ee0*/  SEL R10, R10, RZ, P2 ;  /* 0x000000ff0a0a7207 */ /* 0x008fe40001000000 */
[----:B------:R-:W-:Y:S02]  /*0ef0*/  SEL R11, R11, RZ, P3 ;  /* 0x000000ff0b0b7207 */ /* 0x000fe40001800000 */
[----:B------:R-:W-:-:S05]  /*0f00*/  IADD3 R0, PT, PT, R10, R0, R7 ;  /* 0x000000000a007210 */ /* 0x000fca0007ffe007 */
[----:B0-----:R-:W-:Y:S01]  /*0f10*/  IMAD.IADD R9, R0, 0x1, R11 ;  /* 0x0000000100097824 */ /* 0x001fe200078e020b */
[----:B------:R-:W-:Y:S06]  /*0f20*/  BRA `(.L_x_220) ;  /* 0x0000001000887947 */ /* 0x000fec0003800000 */
.L_x_206:
        /* <DEDUP_REMOVED lines=21> */
[----:B--2---:R-:W-:-:S04]  /*1080*/  IADD3 R3, PT, PT, R5, R4, R3 ;  /* 0x0000000405037210 */ /* 0x004fc80007ffe003 */
[----:B---3--:R-:W-:-:S04]  /*1090*/  IADD3 R3, PT, PT, R9, R3, R8 ;  /* 0x0000000309037210 */ /* 0x008fc80007ffe008 */
[----:B----4-:R-:W-:-:S04]  /*10a0*/  IADD3 R3, PT, PT, R11, R3, R10 ;  /* 0x000000030b037210 */ /* 0x010fc80007ffe00a */
[----:B-----5:R-:W-:-:S04]  /*10b0*/  IADD3 R3, PT, PT, R13, R3, R12 ;  /* 0x000000030d037210 */ /* 0x020fc80007ffe00c */
[----:B------:R-:W-:Y:S01]  /*10c0*/  IADD3 R14, PT, PT, R15, R3, R14 ;  /* 0x000000030f0e7210 */ /* 0x000fe20007ffe00e */
[----:B------:R-:W-:-:S05]  /*10d0*/  VIADD R3, R2, 0xfffff000 ;  /* 0xfffff00002037836 */ /* 0x000fca0000000000 */
[----:B------:R-:W-:Y:S02]  /*10e0*/  ISETP.GE.U32.AND P0, PT, R3, 0x1000, PT ;  /* 0x000010000300780c */ /* 0x000fe40003f06070 */
[----:B------:R-:W-:-:S04]  /*10f0*/  IADD3 R14, PT, PT, R17, R14, R16 ;  /* 0x0000000e110e7210 */ /* 0x000fc80007ffe010 */
[----:B------:R-:W-:-:S05]  /*1100*/  IADD3 R19, PT, PT, R19, R14, R18 ;  /* 0x0000000e13137210 */ /* 0x000fca0007ffe012 */
[----:B------:R-:W-:Y:S02]  /*1110*/  IMAD.IADD R5, R20, 0x1, R19 ;  /* 0x0000000114057824 */ /* 0x000fe400078e0213 */
[----:B------:R-:W-:Y:S05]  /*1120*/  @!P0 BRA `(.L_x_221) ;  /* 0x0000000000908947 */ /* 0x000fea0003800000 */
[----:B------:R-:W0:Y:S01]  /*1130*/  LDC R2, c[0x0][0x390] ;  /* 0x0000e400ff027b82 */ /* 0x000e220000000800 */
[----:B------:R-:W1:Y:S01]  /*1140*/  LDCU.64 UR4, c[0x0][0x380] ;  /* 0x00007000ff0477ac */ /* 0x000e620008000a00 */
[----:B------:R-:W-:-:S05]  /*1150*/  UMOV UR6, 0x1000 ;  /* 0x0000100000067882 */ /* 0x000fca0000000000 */
.L_x_223:
[----:B------:R-:W-:-:S05]  /*1160*/  VIADD R6, R0, UR6 ;  /* 0x0000000600067c36 */ /* 0x000fca0008000000 */
        /* <DEDUP_REMOVED lines=18> */
[----:B--2---:R-:W-:Y:S01]  /*1290*/  IADD3 R10, PT, PT, R11, R5, R10 ;  /* 0x000000050b0a7210 */ /* 0x004fe20007ffe00a */
[----:B0-----:R-:W-:-:S05]  /*12a0*/  VIADD R5, R2, -UR6 ;  /* 0x8000000602057c36 */ /* 0x001fca0008000000 */
[----:B------:R-:W-:Y:S02]  /*12b0*/  ISETP.GE.U32.AND P0, PT, R5, 0x1000, PT ;  /* 0x000010000500780c */ /* 0x000fe40003f06070 */
        /* <DEDUP_REMOVED lines=8> */
[----:B------:R-:W-:-:S06]  /*1340*/  UIADD3 UR6, UPT, UPT, UR6, 0x1000, URZ ;  /* 0x0000100006067890 */ /* 0x000fcc000fffe0ff */
[----:B------:R-:W-:-:S13]  /*1350*/  ISETP.LT.U32.AND P0, PT, R3, UR6, PT ;  /* 0x0000000603007c0c */ /* 0x000fda000bf01070 */
[----:B------:R-:W-:Y:S05]  /*1360*/  @!P0 BRA `(.L_x_223) ;  /* 0xfffffffc007c8947 */ /* 0x000fea000383ffff */
.L_x_221:
[----:B------:R-:W-:Y:S01]  /*1370*/  VIADD R3, R2, -UR6 ;  /* 0x8000000602037c36 */ /* 0x000fe20008000000 */
[----:B------:R-:W-:Y:S04]  /*1380*/  BSSY.RECONVERGENT B1, `(.L_x_222) ;  /* 0x00000b2000017945 */ /* 0x000fe80003800200 */
[----:B------:R-:W-:-:S04]  /*1390*/  ISETP.GE.AND P0, PT, R0, R3, PT ;  /* 0x000000030000720c */ /* 0x000fc80003f06270 */
[----:B------:R-:W-:-:S13]  /*13a0*/  ISETP.LE.U32.OR P0, PT, R2, UR6, P0 ;  /* 0x0000000602007c0c */ /* 0x000fda0008703470 */
[----:B------:R-:W-:Y:S05]  /*13b0*/  @P0 BRA `(.L_x_224) ;  /* 0x0000000800b80947 */ /* 0x000fea0003800000 */
[----:B------:R-:W-:Y:S01]  /*13c0*/  LOP3.LUT R3, RZ, R0, RZ, 0x33, !PT ;  /* 0x00000000ff037212 */ /* 0x000fe200078e33ff */
[----:B------:R-:W-:Y:S01]  /*13d0*/  BSSY.RECONVERGENT B2, `(.L_x_225) ;  /* 0x000005a000027945 */ /* 0x000fe20003800200 */
[----:B------:R-:W-:Y:S02]  /*13e0*/  IMAD.MOV.U32 R7, RZ, RZ, R0 ;  /* 0x000000ffff077224 */ /* 0x000fe400078e0000 */
[----:B------:R-:W-:-:S04]  /*13f0*/  IADD3 R3, PT, PT, R2, -UR6, R3 ;  /* 0x8000000602037c10 */ /* 0x000fc8000fffe003 */
[C---:B------:R-:W-:Y:S02]  /*1400*/  ISETP.GE.U32.AND P0, PT, R3.reuse, 0xf00, PT ;  /* 0x00000f000300780c */ /* 0x040fe40003f06070 */
[----:B------:R-:W-:-:S04]  /*1410*/  LEA.HI R3, R3, 0x1, RZ, 0x18 ;  /* 0x0000000103037811 */ /* 0x000fc800078fc0ff */
[----:B------:R-:W-:-:S07]  /*1420*/  LOP3.LUT R4, R3, 0xf, RZ, 0xc0, !PT ;  /* 0x0000000f03047812 */ /* 0x000fce00078ec0ff */
[----:B------:R-:W-:Y:S05]  /*1430*/  @!P0 BRA `(.L_x_226) ;  /* 0x00000004004c8947 */ /* 0x000fea0003800000 */
[----:B------:R-:W-:Y:S01]  /*1440*/  LOP3.LUT R11, R3, 0x1fffff0, RZ, 0xc0, !PT ;  /* 0x01fffff0030b7812 */ /* 0x000fe200078ec0ff */
[----:B------:R-:W-:Y:S01]  /*1450*/  BSSY.RECONVERGENT B3, `(.L_x_227) ;  /* 0x0000050000037945 */ /* 0x000fe20003800200 */
[C---:B------:R-:W-:Y:S01]  /*1460*/  LOP3.LUT R7, R0.reuse, 0x800, RZ, 0xfc, !PT ;  /* 0x0000080000077812 */ /* 0x040fe200078efcff */
[----:B------:R-:W-:Y:S02]  /*1470*/  VIADD R2, R0, UR6 ;  /* 0x0000000600027c36 */ /* 0x000fe40008000000 */
[----:B------:R-:W-:-:S07]  /*1480*/  IMAD.MOV R11, RZ, RZ, -R11 ;  /* 0x000000ffff0b7224 */ /* 0x000fce00078e0a0b */
.L_x_228:
[C---:B------:R-:W-:Y:S01]  /*1490*/  IADD3 R8, P0, PT, R2.reuse, UR4, RZ ;  /* 0x0000000402087c10 */ /* 0x040fe2000ff1e0ff */
[C---:B------:R-:W-:Y:S02]  /*14a0*/  VIADD R14, R2.reuse, 0x100 ;  /* 0x00000100020e7836 */ /* 0x040fe40000000000 */
[----:B------:R-:W-:Y:S02]  /*14b0*/  VIADD R24, R2, 0x200 ;  /* 0x0000020002187836 */ /* 0x000fe40000000000 */
[----:B------:R-:W-:Y:S01]  /*14c0*/  IMAD.X R9, RZ, RZ, UR5, P0 ;  /* 0x00000005ff097e24 */ /* 0x000fe200080e06ff */
[----:B------:R-:W-:Y:S01]  /*14d0*/  IADD3 R14, P0, PT, R14, UR4, RZ ;  /* 0x000000040e0e7c10 */ /* 0x000fe2000ff1e0ff */
[----:B------:R-:W-:Y:S01]  /*14e0*/  VIADD R20, R2, 0x300 ;  /* 0x0000030002147836 */ /* 0x000fe20000000000 */
[----:B------:R-:W-:Y:S01]  /*14f0*/  IADD3 R24, P1, PT, R24, UR4, RZ ;  /* 0x0000000418187c10 */ /* 0x000fe2000ff3e0ff */
[C---:B------:R-:W-:Y:S01]  /*1500*/  VIADD R12, R2.reuse, 0x400 ;  /* 0x00000400020c7836 */ /* 0x040fe20000000000 */
[----:B------:R-:W2:Y:S01]  /*1510*/  LDG.E.S8 R8, desc[UR8][R8.64] ;  /* 0x0000000808087981 */ /* 0x000ea2000c1e1300 */
[----:B------:R-:W-:-:S02]  /*1520*/  VIADD R18, R2, 0x500 ;  /* 0x0000050002127836 */ /* 0x000fc40000000000 */
[----:B------:R-:W-:Y:S01]  /*1530*/  IMAD.X R15, RZ, RZ, UR5, P0 ;  /* 0x00000005ff0f7e24 */ /* 0x000fe200080e06ff */
[----:B------:R-:W-:Y:S01]  /*1540*/  IADD3 R20, P0, PT, R20, UR4, RZ ;  /* 0x0000000414147c10 */ /* 0x000fe2000ff1e0ff */
[----:B------:R-:W-:Y:S01]  /*1550*/  IMAD.X R25, RZ, RZ, UR5, P1 ;  /* 0x00000005ff197e24 */ /* 0x000fe200088e06ff */
[----:B------:R-:W-:Y:S01]  /*1560*/  IADD3 R12, P2, PT, R12, UR4, RZ ;  /* 0x000000040c0c7c10 */ /* 0x000fe2000ff5e0ff */
[----:B------:R-:W-:Y:S01]  /*1570*/  VIADD R16, R2, 0x600 ;  /* 0x0000060002107836 */ /* 0x000fe20000000000 */
[----:B------:R-:W-:Y:S01]  /*1580*/  IADD3 R18, P1, PT, R18, UR4, RZ ;  /* 0x0000000412127c10 */ /* 0x000fe2000ff3e0ff */
[----:B------:R-:W-:Y:S01]  /*1590*/  IMAD.X R21, RZ, RZ, UR5, P0 ;  /* 0x00000005ff157e24 */ /* 0x000fe200080e06ff */
[----:B------:R0:W2:Y:S01]  /*15a0*/  LDG.E.S8 R10, desc[UR8][R14.64] ;  /* 0x000000080e0a7981 */ /* 0x0000a2000c1e1300 */
[----:B------:R-:W-:Y:S01]  /*15b0*/  VIADD R17, R2, 0x700 ;  /* 0x0000070002117836 */ /* 0x000fe20000000000 */
[----:B------:R-:W-:Y:S01]  /*15c0*/  IADD3 R16, P0, PT, R16, UR4, RZ ;  /* 0x0000000410107c10 */ /* 0x000fe2000ff1e0ff */
[----:B------:R-:W-:Y:S01]  /*15d0*/  IMAD.X R13, RZ, RZ, UR5, P2 ;  /* 0x00000005ff0d7e24 */ /* 0x000fe200090e06ff */
[----:B------:R1:W3:Y:S01]  /*15e0*/  LDG.E.S8 R9, desc[UR8][R24.64] ;  /* 0x0000000818097981 */ /* 0x0002e2000c1e1300 */
[----:B------:R-:W-:-:S02]  /*15f0*/  IMAD.X R19, RZ, RZ, UR5, P1 ;  /* 0x00000005ff137e24 */ /* 0x000fc400088e06ff */
[C---:B------:R-:W-:Y:S01]  /*1600*/  VIADD R26, R2.reuse, 0x800 ;  /* 0x00000800021a7836 */ /* 0x040fe20000000000 */
[----:B------:R4:W5:Y:S01]  /*1610*/  LDG.E.S8 R22, desc[UR8][R12.64] ;  /* 0x000000080c167981 */ /* 0x000962000c1e1300 */
[C---:B0-----:R-:W-:Y:S01]  /*1620*/  VIADD R15, R2.reuse, 0x900 ;  /* 0x00000900020f7836 */ /* 0x041fe20000000000 */
[----:B------:R-:W-:Y:S01]  /*1630*/  IADD3 R14, P1, PT, R17, UR4, RZ ;  /* 0x00000004110e7c10 */ /* 0x000fe2000ff3e0ff */
[----:B------:R-:W-:Y:S01]  /*1640*/  IMAD.X R17, RZ, RZ, UR5, P0 ;  /* 0x00000005ff117e24 */ /* 0x000fe200080e06ff */
[----:B------:R0:W5:Y:S01]  /*1650*/  LDG.E.S8 R23, desc[UR8][R18.64] ;  /* 0x0000000812177981 */ /* 0x000162000c1e1300 */
[----:B-1----:R-:W-:Y:S01]  /*1660*/  VIADD R25, R2, 0xa00 ;  /* 0x00000a0002197836 */ /* 0x002fe20000000000 */
[----:B------:R-:W-:Y:S02]  /*1670*/  IADD3 R26, P0, PT, R26, UR4, RZ ;  /* 0x000000041a1a7c10 */ /* 0x000fe4000ff1e0ff */
[----:B------:R1:W3:Y:S01]  /*1680*/  LDG.E.S8 R6, desc[UR8][R20.64] ;  /* 0x0000000814067981 */ /* 0x0002e2000c1e1300 */
[----:B----4-:R-:W-:Y:S01]  /*1690*/  IADD3 R12, P2, PT, R15, UR4, RZ ;  /* 0x000000040f0c7c10 */ /* 0x010fe2000ff5e0ff */
[----:B------:R-:W-:-:S02]  /*16a0*/  IMAD.X R15, RZ, RZ, UR5, P1 ;  /* 0x00000005ff0f7e24 */ /* 0x000fc400088e06ff */
[----:B------:R4:W5:Y:S01]  /*16b0*/  LDG.E.S8 R24, desc[UR8][R16.64] ;  /* 0x0000000810187981 */ /* 0x000962000c1e1300 */
[C---:B0-----:R-:W-:Y:S02]  /*16c0*/  VIADD R18, R2.reuse, 0xb00 ;  /* 0x00000b0002127836 */ /* 0x041fe40000000000 */
[----:B------:R-:W-:Y:S01]  /*16d0*/  IMAD.X R27, RZ, RZ, UR5, P0 ;  /* 0x00000005ff1b7e24 */ /* 0x000fe200080e06ff */
[----:B-1----:R-:W-:Y:S01]  /*16e0*/  IADD3 R20, P1, PT, R25, UR4, RZ ;  /* 0x0000000419147c10 */ /* 0x002fe2000ff3e0ff */
[----:B------:R-:W-:Y:S01]  /*16f0*/  VIADD R19, R2, 0xc00 ;  /* 0x00000c0002137836 */ /* 0x000fe20000000000 */
[----:B------:R-:W-:Y:S01]  /*1700*/  IADD3 R18, P0, PT, R18, UR4, RZ ;  /* 0x0000000412127c10 */ /* 0x000fe2000ff1e0ff */
[----:B------:R-:W-:Y:S01]  /*1710*/  IMAD.X R13, RZ, RZ, UR5, P2 ;  /* 0x00000005ff0d7e24 */ /* 0x000fe200090e06ff */
[----:B------:R0:W5:Y:S01]  /*1720*/  LDG.E.S8 R25, desc[UR8][R14.64] ;  /* 0x000000080e197981 */ /* 0x000162000c1e1300 */
[----:B----4-:R-:W-:Y:S02]  /*1730*/  VIADD R17, R2, 0xd00 ;  /* 0x00000d0002117836 */ /* 0x010fe40000000000 */
[----:B------:R-:W-:Y:S01]  /*1740*/  IMAD.X R21, RZ, RZ, UR5, P1 ;  /* 0x00000005ff157e24 */ /* 0x000fe200088e06ff */
[----:B------:R-:W-:Y:S01]  /*1750*/  IADD3 R16, P1, PT, R19, UR4, RZ ;  /* 0x0000000413107c10 */ /* 0x000fe2000ff3e0ff */
[----:B------:R1:W4:Y:S01]  /*1760*/  LDG.E.S8 R29, desc[UR8][R12.64] ;  /* 0x000000080c1d7981 */ /* 0x000322000c1e1300 */
[----:B------:R-:W-:-:S03]  /*1770*/  IMAD.X R19, RZ, RZ, UR5, P0 ;  /* 0x00000005ff137e24 */ /* 0x000fc600080e06ff */
[----:B------:R-:W4:Y:S01]  /*1780*/  LDG.E.S8 R26, desc[UR8][R26.64] ;  /* 0x000000081a1a7981 */ /* 0x000f22000c1e1300 */
[C---:B0-----:R-:W-:Y:S01]  /*1790*/  VIADD R15, R2.reuse, 0xf00 ;  /* 0x00000f00020f7836 */ /* 0x041fe20000000000 */
[----:B------:R-:W-:Y:S01]  /*17a0*/  IADD3 R14, P0, PT, R17, UR4, RZ ;  /* 0x00000004110e7c10 */ /* 0x000fe2000ff1e0ff */
[----:B------:R-:W-:Y:S01]  /*17b0*/  IMAD.X R17, RZ, RZ, UR5, P1 ;  /* 0x00000005ff117e24 */ /* 0x000fe200088e06ff */
[----:B------:R0:W4:Y:S01]  /*17c0*/  LDG.E.S8 R28, desc[UR8][R20.64] ;  /* 0x00000008141c7981 */ /* 0x000122000c1e1300 */
[----:B-1----:R-:W-:-:S03]  /*17d0*/  VIADD R12, R2, 0xe00 ;  /* 0x00000e00020c7836 */ /* 0x002fc60000000000 */
[----:B------:R-:W4:Y:S02]  /*17e0*/  LDG.E.S8 R19, desc[UR8][R18.64] ;  /* 0x0000000812137981 */ /* 0x000f24000c1e1300 */
[----:B------:R-:W-:Y:S02]  /*17f0*/  IADD3 R12, P2, PT, R12, UR4, RZ ;  /* 0x000000040c0c7c10 */ /* 0x000fe4000ff5e0ff */
[----:B------:R-:W4:Y:S01]  /*1800*/  LDG.E.S8 R16, desc[UR8][R16.64] ;  /* 0x0000000810107981 */ /* 0x000f22000c1e1300 */
[----:B0-----:R-:W-:Y:S01]  /*1810*/  IADD3 R20, P1, PT, R15, UR4, RZ ;  /* 0x000000040f147c10 */ /* 0x001fe2000ff3e0ff */
[----:B------:R-:W-:Y:S02]  /*1820*/  IMAD.X R15, RZ, RZ, UR5, P0 ;  /* 0x00000005ff0f7e24 */ /* 0x000fe400080e06ff */
[----:B------:R-:W-:Y:S02]  /*1830*/  IMAD.X R13, RZ, RZ, UR5, P2 ;  /* 0x00000005ff0d7e24 */ /* 0x000fe400090e06ff */
[----:B------:R-:W-:-:S02]  /*1840*/  IMAD.X R21, RZ, RZ, UR5, P1 ;  /* 0x00000005ff157e24 */ /* 0x000fc400088e06ff */
[----:B------:R-:W4:Y:S04]  /*1850*/  LDG.E.S8 R15, desc[UR8][R14.64] ;  /* 0x000000080e0f7981 */ /* 0x000f28000c1e1300 */
[----:B------:R-:W4:Y:S04]  /*1860*/  LDG.E.S8 R12, desc[UR8][R12.64] ;  /* 0x000000080c0c7981 */ /* 0x000f28000c1e1300 */
[----:B------:R-:W4:Y:S01]  /*1870*/  LDG.E.S8 R21, desc[UR8][R20.64] ;  /* 0x0000000814157981 */ /* 0x000f22000c1e1300 */
[----:B------:R-:W-:-:S05]  /*1880*/  VIADD R11, R11, 0x10 ;  /* 0x000000100b0b7836 */ /* 0x000fca0000000000 */
[----:B------:R-:W-:Y:S01]  /*1890*/  ISETP.NE.AND P0, PT, R11, RZ, PT ;  /* 0x000000ff0b00720c */ /* 0x000fe20003f05270 */
[----:B------:R-:W-:Y:S02]  /*18a0*/  VIADD R7, R7, 0x1000 ;  /* 0x0000100007077836 */ /* 0x000fe40000000000 */
[----:B------:R-:W-:Y:S01]  /*18b0*/  VIADD R2, R2, 0x1000 ;  /* 0x0000100002027836 */ /* 0x000fe20000000000 */
[----:B--2---:R-:W-:-:S04]  /*18c0*/  IADD3 R8, PT, PT, R10, R5, R8 ;  /* 0x000000050a087210 */ /* 0x004fc80007ffe008 */
[----:B---3--:R-:W-:-:S04]  /*18d0*/  IADD3 R6, PT, PT, R6, R8, R9 ;  /* 0x0000000806067210 */ /* 0x008fc80007ffe009 */
[----:B-----5:R-:W-:-:S04]  /*18e0*/  IADD3 R6, PT, PT, R23, R6, R22 ;  /* 0x0000000617067210 */ /* 0x020fc80007ffe016 */
[----:B------:R-:W-:-:S04]  /*18f0*/  IADD3 R6, PT, PT, R25, R6, R24 ;  /* 0x0000000619067210 */ /* 0x000fc80007ffe018 */
[----:B----4-:R-:W-:-:S04]  /*1900*/  IADD3 R6, PT, PT, R29, R6, R26 ;  /* 0x000000061d067210 */ /* 0x010fc80007ffe01a */
[----:B------:R-:W-:-:S04]  /*1910*/  IADD3 R6, PT, PT, R19, R6, R28 ;  /* 0x0000000613067210 */ /* 0x000fc80007ffe01c */
[----:B------:R-:W-:-:S04]  /*1920*/  IADD3 R6, PT, PT, R15, R6, R16 ;  /* 0x000000060f067210 */ /* 0x000fc80007ffe010 */
[----:B------:R-:W-:Y:S01]  /*1930*/  IADD3 R5, PT, PT, R21, R6, R12 ;  /* 0x0000000615057210 */ /* 0x000fe20007ffe00c */
[----:B------:R-:W-:Y:S06]  /*1940*/  @P0 BRA `(.L_x_228) ;  /* 0xfffffff800d00947 */ /* 0x000fec000383ffff */
[----:B------:R-:W-:Y:S05]  /*1950*/  BSYNC.RECONVERGENT B3 ;  /* 0x0000000000037941 */ /* 0x000fea0003800200 */
.L_x_227:
[----:B------:R-:W-:-:S07]  /*1960*/  VIADD R7, R7, 0xfffff800 ;  /* 0xfffff80007077836 */ /* 0x000fce0000000000 */
.L_x_226:
[----:B------:R-:W-:Y:S05]  /*1970*/  BSYNC.RECONVERGENT B2 ;  /* 0x0000000000027941 */ /* 0x000fea0003800200 */
.L_x_225:
[----:B------:R-:W-:-:S13]  /*1980*/  ISETP.NE.AND P0, PT, R4, RZ, PT ;  /* 0x000000ff0400720c */ /* 0x000fda0003f05270 */
[----:B------:R-:W-:Y:S05]  /*1990*/  @!P0 BRA `(.L_x_224) ;  /* 0x0000000400408947 */ /* 0x000fea0003800000 */
[----:B------:R-:W-:Y:S01]  /*19a0*/  ISETP.GE.U32.AND P1, PT, R4, 0x8, PT ;  /* 0x000000080400780c */ /* 0x000fe20003f26070 */
[----:B------:R-:W-:Y:S01]  /*19b0*/  BSSY.RECONVERGENT B2, `(.L_x_229) ;  /* 0x0000029000027945 */ /* 0x000fe20003800200 */
[----:B------:R-:W-:-:S04]  /*19c0*/  LOP3.LUT R20, R3, 0x7, RZ, 0xc0, !PT ;  /* 0x0000000703147812 */ /* 0x000fc800078ec0ff */
[----:B------:R-:W-:-:S07]  /*19d0*/  ISETP.NE.AND P0, PT, R20, RZ, PT ;  /* 0x000000ff1400720c */ /* 0x000fce0003f05270 */
[----:B------:R-:W-:Y:S06]  /*19e0*/  @!P1 BRA `(.L_x_230) ;  /* 0x0000000000949947 */ /* 0x000fec0003800000 */
[----:B------:R-:W-:-:S04]  /*19f0*/  VIADD R9, R7, UR6 ;  /* 0x0000000607097c36 */ /* 0x000fc80008000000 */
        /* <DEDUP_REMOVED lines=36> */
.L_x_230:
[----:B------:R-:W-:Y:S05]  /*1c40*/  BSYNC.RECONVERGENT B2 ;  /* 0x0000000000027941 */ /* 0x000fea0003800200 */
.L_x_229:
        /* <DEDUP_REMOVED lines=25> */
.L_x_232:
[----:B------:R-:W-:Y:S05]  /*1de0*/  BSYNC.RECONVERGENT B2 ;  /* 0x0000000000027941 */ /* 0x000fea0003800200 */
.L_x_231:
[----:B------:R-:W-:Y:S05]  /*1df0*/  @!P0 BRA `(.L_x_224) ;  /* 0x0000000000288947 */ /* 0x000fea0003800000 */
[----:B------:R-:W-:Y:S02]  /*1e00*/  VIADD R4, R7, UR6 ;  /* 0x0000000607047c36 */ /* 0x000fe40008000000 */
[----:B------:R-:W-:-:S07]  /*1e10*/  IMAD.MOV R6, RZ, RZ, -R6 ;  /* 0x000000ffff067224 */ /* 0x000fce00078e0a06 */
.L_x_233:
        /* <DEDUP_REMOVED lines=8> */
.L_x_224:
[----:B------:R-:W-:Y:S05]  /*1ea0*/  BSYNC.RECONVERGENT B1 ;  /* 0x0000000000017941 */ /* 0x000fea0003800200 */
.L_x_222:
        /* <DEDUP_REMOVED lines=42> */
.L_x_220:
[----:B------:R-:W-:Y:S05]  /*2150*/  BSYNC.RECONVERGENT B0 ;  /* 0x0000000000007941 */ /* 0x000fea0003800200 */
.L_x_205:
[----:B------:R-:W-:Y:S05]  /*2160*/  @P0 EXIT ;  /* 0x000000000000094d */ /* 0x000fea0003800000 */
[----:B-1----:R-:W1:Y:S01]  /*2170*/  LDC.64 R2, c[0x0][0x388] ;  /* 0x0000e200ff027b82 */ /* 0x002e620000000a00 */
[----:B------:R-:W0:Y:S02]  /*2180*/  LDCU UR4, c[0x0][0x398] ;  /* 0x00007300ff0477ac */ /* 0x000e240008000800 */
[----:B0-2---:R-:W-:-:S05]  /*2190*/  VIADD R9, R9, UR4 ;  /* 0x0000000409097c36 */ /* 0x005fca0008000000 */
[----:B-1----:R-:W-:Y:S01]  /*21a0*/  STG.E desc[UR8][R2.64], R9 ;  /* 0x0000000902007986 */ /* 0x002fe2000c101908 */
[----:B------:R-:W-:Y:S05]  /*21b0*/  EXIT ;  /* 0x000000000000794d */ /* 0x000fea0003800000 */
.L_x_234:
        /* <DEDUP_REMOVED lines=12> */
.L_x_275:


//--------------------- .text._ZN3cub18CUB_300001_SM_10006detail9transform16transform_kernelINS2_10policy_hubILb1EN4cuda3std3__45tupleIJN6thrust24THRUST_300001_SM_1000_NS6detail15normal_iteratorINSA_10device_ptrIcEEEESF_EEEE10policy1000El19calculate_score_gpuSF_JPcSK_EEEvT0_iT1_T2_DpNS2_10kernel_argIT3_EE --------------------------
	.section	.text._ZN3cub18CUB_300001_SM_10006detail9transform16transform_kernelINS2_10policy_hubILb1EN4cuda3std3__45tupleIJN6thrust24THRUST_300001_SM_1000_NS6detail15normal_iteratorINSA_10device_ptrIcEEEESF_EEEE10policy1000El19calculate_score_gpuSF_JPcSK_EEEvT0_iT1_T2_DpNS2_10kernel_argIT3_EE,"ax",@progbits
	.align	128
        .global         _ZN3cub18CUB_300001_SM_10006detail9transform16transform_kernelINS2_10policy_hubILb1EN4cuda3std3__45tupleIJN6thrust24THRUST_300001_SM_1000_NS6detail15normal_iteratorINSA_10device_ptrIcEEEESF_EEEE10policy1000El19calculate_score_gpuSF_JPcSK_EEEvT0_iT1_T2_DpNS2_10kernel_argIT3_EE
        .type           _ZN3cub18CUB_300001_SM_10006detail9transform16transform_kernelINS2_10policy_hubILb1EN4cuda3std3__45tupleIJN6thrust24THRUST_300001_SM_1000_NS6detail15normal_iteratorINSA_10device_ptrIcEEEESF_EEEE10policy1000El19calculate_score_gpuSF_JPcSK_EEEvT0_iT1_T2_DpNS2_10kernel_argIT3_EE,@function
        .size           _ZN3cub18CUB_300001_SM_10006detail9transform16transform_kernelINS2_10policy_hubILb1EN4cuda3std3__45tupleIJN6thrust24THRUST_300001_SM_1000_NS6detail15normal_iteratorINSA_10device_ptrIcEEEESF_EEEE10policy1000El19calculate_score_gpuSF_JPcSK_EEEvT0_iT1_T2_DpNS2_10kernel_argIT3_EE,(.L_x_276 - _ZN3cub18CUB_300001_SM_10006detail9transform16transform_kernelINS2_10policy_hubILb1EN4cuda3std3__45tupleIJN6thrust24THRUST_300001_SM_1000_NS6detail15normal_iteratorINSA_10device_ptrIcEEEESF_EEEE10policy1000El19calculate_score_gpuSF_JPcSK_EEEvT0_iT1_T2_DpNS2_10kernel_argIT3_EE)
        .other          _ZN3cub18CUB_300001_SM_10006detail9transform16transform_kernelINS2_10policy_hubILb1EN4cuda3std3__45tupleIJN6thrust24THRUST_300001_SM_1000_NS6detail15normal_iteratorINSA_10device_ptrIcEEEESF_EEEE10policy1000El19calculate_score_gpuSF_JPcSK_EEEvT0_iT1_T2_DpNS2_10kernel_argIT3_EE,@"STO_CUDA_ENTRY STV_DEFAULT"
_ZN3cub18CUB_300001_SM_10006detail9transform16transform_kernelINS2_10policy_hubILb1EN4cuda3std3__45tupleIJN6thrust24THRUST_300001_SM_1000_NS6detail15normal_iteratorINSA_10device_ptrIcEEEESF_EEEE10policy1000El19calculate_score_gpuSF_JPcSK_EEEvT0_iT1_T2_DpNS2_10kernel_argIT3_EE:
.text._ZN3cub18CUB_300001_SM_10006detail9transform16transform_kernelINS2_10policy_hubILb1EN4cuda3std3__45tupleIJN6thrust24THRUST_300001_SM_1000_NS6detail15normal_iteratorINSA_10device_ptrIcEEEESF_EEEE10policy1000El19calculate_score_gpuSF_JPcSK_EEEvT0_iT1_T2_DpNS2_10kernel_argIT3_EE:
[----:B------:R-:W-:Y:S01]  /*0000*/  LDC R1, c[0x0][0x37c] ;  /* 0x0000df00ff017b82 */ /* 0x000fe20000000800 */
[----:B------:R-:W0:Y:S07]  /*0010*/  LDCU UR18, c[0x0][0x388] ;  /* 0x00007100ff1277ac */ /* 0x000e2e0008000800 */
[----:B------:R-:W1:Y:S01]  /*0020*/  S2UR UR6, SR_CTAID.X ;  /* 0x00000000000679c3 */ /* 0x000e620000002500 */
[----:B------:R-:W2:Y:S01]  /*0030*/  S2R R0, SR_TID.X ;  /* 0x0000000000007919 */ /* 0x000ea20000002100 */
[----:B------:R-:W-:Y:S01]  /*0040*/  BSSY.RECONVERGENT B0, `(.L_x_235) ;  /* 0x000002b000007945 */ /* 0x000fe20003800200 */
[----:B------:R-:W3:Y:S01]  /*0050*/  LDCU.64 UR8, c[0x0][0x380] ;  /* 0x00007000ff0877ac */ /* 0x000ee20008000a00 */
[----:B0-----:R-:W-:-:S04]  /*0060*/  USHF.L.U32 UR10, UR18, 0x7, URZ ;  /* 0x00000007120a7899 */ /* 0x001fc800080006ff */
[----:B------:R-:W-:Y:S02]  /*0070*/  USHF.R.S32.HI UR11, URZ, 0x1f, UR10 ;  /* 0x0000001fff0b7899 */ /* 0x000fe4000801140a */
[----:B-1----:R-:W-:Y:S02]  /*0080*/  UIMAD.WIDE.U32 UR4, UR10, UR6, URZ ;  /* 0x000000060a0472a5 */ /* 0x002fe4000f8e00ff */
[----:B------:R-:W-:Y:S02]  /*0090*/  UIMAD UR6, UR11, UR6, URZ ;  /* 0x000000060b0672a4 */ /* 0x000fe4000f8e02ff */
[----:B---3--:R-:W-:Y:S02]  /*00a0*/  UIADD3 UR8, UP1, UPT, -UR4, UR8, URZ ;  /* 0x0000000804087290 */ /* 0x008fe4000ff3e1ff */
[----:B------:R-:W-:Y:S02]  /*00b0*/  UIADD3 UR7, UPT, UPT, UR5, UR6, URZ ;  /* 0x0000000605077290 */ /* 0x000fe4000fffe0ff */
[----:B------:R-:W-:Y:S01]  /*00c0*/  UISETP.LT.U32.AND UP0, UPT, UR8, UR10, UPT ;  /* 0x0000000a0800728c */ /* 0x000fe2000bf01070 */
[----:B--2---:R-:W-:Y:S01]  /*00d0*/  IMAD.SHL.U32 R4, R0, 0x80, RZ ;  /* 0x0000008000047824 */ /* 0x004fe200078e00ff */
[----:B------:R-:W-:Y:S01]  /*00e0*/  UIADD3.X UR5, UPT, UPT, ~UR7, UR9, URZ, UP1, !UPT ;  /* 0x0000000907057290 */ /* 0x000fe20008ffe5ff */
[----:B------:R-:W-:-:S03]  /*00f0*/  UMOV UR6, UR4 ;  /* 0x0000000400067c82 */ /* 0x000fc60008000000 */
[----:B------:R-:W-:-:S04]  /*0100*/  UISETP.LT.AND.EX UP0, UPT, UR5, UR11, UPT, UP0 ;  /* 0x0000000b0500728c */ /* 0x000fc8000bf01300 */
[----:B------:R-:W-:-:S06]  /*0110*/  USEL UR8, UR8, UR10, UP0 ;  /* 0x0000000a08087287 */ /* 0x000fcc0008000000 */
[----:B------:R-:W-:-:S13]  /*0120*/  ISETP.GE.AND P0, PT, R4, UR8, PT ;  /* 0x0000000804007c0c */ /* 0x000fda000bf06270 */
[----:B------:R-:W-:Y:S05]  /*0130*/  @P0 BRA `(.L_x_236) ;  /* 0x00000000006c0947 */ /* 0x000fea0003800000 */
[----:B------:R-:W0:Y:S01]  /*0140*/  LDCU.64 UR4, c[0x0][0x398] ;  /* 0x00007300ff0477ac */ /* 0x000e220008000a00 */
[----:B------:R-:W-:Y:S01]  /*0150*/  BSSY.RECONVERGENT B1, `(.L_x_237) ;  /* 0x000000d000017945 */ /* 0x000fe20003800200 */
[----:B------:R-:W-:Y:S01]  /*0160*/  IMAD.MOV.U32 R5, RZ, RZ, R4 ;  /* 0x000000ffff057224 */ /* 0x000fe200078e0004 */
[----:B0-----:R-:W-:-:S04]  /*0170*/  UIADD3 UR4, UP0, UPT, UR6, UR4, URZ ;  /* 0x0000000406047290 */ /* 0x001fc8000ff1e0ff */
[----:B------:R-:W-:Y:S02]  /*0180*/  UIADD3.X UR5, UPT, UPT, UR7, UR5, URZ, UP0, !UPT ;  /* 0x0000000507057290 */ /* 0x000fe400087fe4ff */
[----:B------:R-:W-:-:S04]  /*0190*/  IMAD.U32 R2, RZ, RZ, UR4 ;  /* 0x00000004ff027e24 */ /* 0x000fc8000f8e00ff */
[----:B------:R-:W-:Y:S02]  /*01a0*/  IMAD.U32 R3, RZ, RZ, UR5 ;  /* 0x00000005ff037e24 */ /* 0x000fe4000f8e00ff */
[----:B------:R-:W-:-:S07]  /*01b0*/  IMAD.WIDE.U32 R2, R0, 0x80, R2 ;  /* 0x0000008000027825 */ /* 0x000fce00078e0002 */
.L_x_238:
[----:B------:R-:W-:Y:S01]  /*01c0*/  VIADD R5, R5, 0x4000 ;  /* 0x0000400005057836 */ /* 0x000fe20000000000 */
[----:B------:R0:W-:Y:S04]  /*01d0*/  CCTL.E.PF2 [R2] ;  /* 0x000000000200798f */ /* 0x0001e80000800100 */
[----:B------:R-:W-:Y:S02]  /*01e0*/  ISETP.GE.AND P0, PT, R5, UR8, PT ;  /* 0x0000000805007c0c */ /* 0x000fe4000bf06270 */
[----:B0-----:R-:W-:-:S05]  /*01f0*/  IADD3 R2, P1, PT, R2, 0x4000, RZ ;  /* 0x0000400002027810 */ /* 0x001fca0007f3e0ff */
[----:B------:R-:W-:-:S06]  /*0200*/  IMAD.X R3, RZ, RZ, R3, P1 ;  /* 0x000000ffff037224 */ /* 0x000fcc00008e0603 */
[----:B------:R-:W-:Y:S05]  /*0210*/  @!P0 BRA `(.L_x_238) ;  /* 0xfffffffc00e88947 */ /* 0x000fea000383ffff */
[----:B------:R-:W-:Y:S05]  /*0220*/  BSYNC.RECONVERGENT B1 ;  /* 0x0000000000017941 */ /* 0x000fea0003800200 */
.L_x_237:
[----:B------:R-:W0:Y:S02]  /*0230*/  LDCU.64 UR4, c[0x0][0x3a8] ;  /* 0x00007500ff0477ac */ /* 0x000e240008000a00 */
[----:B0-----:R-:W-:-:S04]  /*0240*/  UIADD3 UR4, UP0, UPT, UR6, UR4, URZ ;  /* 0x0000000406047290 */ /* 0x001fc8000ff1e0ff */
[----:B------:R-:W-:Y:S02]  /*0250*/  UIADD3.X UR5, UPT, UPT, UR7, UR5, URZ, UP0, !UPT ;  /* 0x0000000507057290 */ /* 0x000fe400087fe4ff */
[----:B------:R-:W-:-:S04]  /*0260*/  IMAD.U32 R2, RZ, RZ, UR4 ;  /* 0x00000004ff027e24 */ /* 0x000fc8000f8e00ff */
[----:B------:R-:W-:Y:S02]  /*0270*/  IMAD.U32 R3, RZ, RZ, UR5 ;  /* 0x00000005ff037e24 */ /* 0x000fe4000f8e00ff */
[----:B------:R-:W-:-:S07]  /*0280*/  IMAD.WIDE.U32 R2, R0, 0x80, R2 ;  /* 0x0000008000027825 */ /* 0x000fce00078e0002 */
.L_x_239:
[----:B------:R-:W-:Y:S01]  /*0290*/  VIADD R4, R4, 0x4000 ;  /* 0x0000400004047836 */ /* 0x000fe20000000000 */
[----:B------:R0:W-:Y:S04]  /*02a0*/  CCTL.E.PF2 [R2] ;  /* 0x000000000200798f */ /* 0x0001e80000800100 */
[----:B------:R-:W-:Y:S02]  /*02b0*/  ISETP.GE.AND P0, PT, R4, UR8, PT ;  /* 0x0000000804007c0c */ /* 0x000fe4000bf06270 */
[----:B0-----:R-:W-:-:S05]  /*02c0*/  IADD3 R2, P1, PT, R2, 0x4000, RZ ;  /* 0x0000400002027810 */ /* 0x001fca0007f3e0ff */
[----:B------:R-:W-:-:S06]  /*02d0*/  IMAD.X R3, RZ, RZ, R3, P1 ;  /* 0x000000ffff037224 */ /* 0x000fcc00008e0603 */
[----:B------:R-:W-:Y:S05]  /*02e0*/  @!P0 BRA `(.L_x_239) ;  /* 0xfffffffc00e88947 */ /* 0x000fea000383ffff */
.L_x_236:
[----:B------:R-:W-:Y:S05]  /*02f0*/  BSYNC.RECONVERGENT B0 ;  /* 0x0000000000007941 */ /* 0x000fea0003800200 */
.L_x_235:
[----:B------:R-:W0:Y:S01]  /*0300*/  LDCU.128 UR12, c[0x0][0x390] ;  /* 0x00007200ff0c77ac */ /* 0x000e220008000c00 */
[----:B------:R-:W1:Y:S01]  /*0310*/  LDCU.64 UR24, c[0x0][0x3a8] ;  /* 0x00007500ff1877ac */ /* 0x000e620008000a00 */
[----:B------:R-:W2:Y:S01]  /*0320*/  LDCU.64 UR16, c[0x0][0x358] ;  /* 0x00006b00ff1077ac */ /* 0x000ea20008000a00 */
[----:B0-----:R-:W-:Y:S02]  /*0330*/  UIADD3 UR11, UP0, UPT, UR6, UR12, URZ ;  /* 0x0000000c060b7290 */ /* 0x001fe4000ff1e0ff */
[----:B------:R-:W-:Y:S02]  /*0340*/  UIADD3 UR21, UP1, UPT, UR6, UR14, URZ ;  /* 0x0000000e06157290 */ /* 0x000fe4000ff3e0ff */
[----:B------:R-:W-:Y:S02]  /*0350*/  UIADD3.X UR19, UPT, UPT, UR7, UR13, URZ, UP0, !UPT ;  /* 0x0000000d07137290 */ /* 0x000fe400087fe4ff */
[----:B------:R-:W-:Y:S02]  /*0360*/  UISETP.NE.AND UP0, UPT, UR10, UR8, UPT ;  /* 0x000000080a00728c */ /* 0x000fe4000bf05270 */
[----:B-1----:R-:W-:-:S02]  /*0370*/  UIADD3 UR23, UP2, UPT, UR6, UR24, URZ ;  /* 0x0000001806177290 */ /* 0x002fc4000ff5e0ff */
[----:B------:R-:W-:Y:S02]  /*0380*/  UIADD3.X UR22, UPT, UPT, UR7, UR15, URZ, UP1, !UPT ;  /* 0x0000000f07167290 */ /* 0x000fe40008ffe4ff */
[----:B------:R-:W-:-:S03]  /*0390*/  UIADD3.X UR26, UPT, UPT, UR7, UR25, URZ, UP2, !UPT ;  /* 0x00000019071a7290 */ /* 0x000fc600097fe4ff */
[----:B--2---:R-:W-:Y:S09]  /*03a0*/  BRA.U !UP0, `(.L_x_240) ;  /* 0x00000015084c7547 */ /* 0x004ff2000b800000 */
[----:B------:R-:W-:-:S06]  /*03b0*/  UISETP.GE.AND UP0, UPT, UR18, 0x1, UPT ;  /* 0x000000011200788c */ /* 0x000fcc000bf06270 */
[----:B------:R-:W-:-:S13]  /*03c0*/  PLOP3.LUT P0, PT, PT, PT, UP0, 0x80, 0x8 ;  /* 0x000000000008781c */ /* 0x000fda0003f0f008 */
[----:B------:R-:W-:Y:S05]  /*03d0*/  @!P0 EXIT ;  /* 0x000000000000894d */ /* 0x000fea0003800000 */
[----:B------:R-:W-:Y:S01]  /*03e0*/  UISETP.GE.U32.AND UP0, UPT, UR18, 0x8, UPT ;  /* 0x000000081200788c */ /* 0x000fe2000bf06070 */
[----:B------:R-:W-:Y:S01]  /*03f0*/  IMAD.MOV.U32 R3, RZ, RZ, RZ ;  /* 0x000000ffff037224 */ /* 0x000fe200078e00ff */
[----:B------:R-:W-:-:S07]  /*0400*/  ULOP3.LUT UR4, UR18, 0x7, URZ, 0xc0, !UPT ;  /* 0x0000000712047892 */ /* 0x000fce000f8ec0ff */
[----:B------:R-:W-:Y:S05]  /*0410*/  BRA.U !UP0, `(.L_x_241) ;  /* 0x0000000d08107547 */ /* 0x000fea000b800000 */
[----:B------:R-:W-:-:S13]  /*0420*/  ISETP.GE.AND P0, PT, R0, UR8, PT ;  /* 0x0000000800007c0c */ /* 0x000fda000bf06270 */
[C---:B------:R-:W-:Y:S02]  /*0430*/  @!P0 IADD3 R4, P2, PT, R0.reuse, UR23, RZ ;  /* 0x0000001700048c10 */ /* 0x040fe4000ff5e0ff */
[----:B------:R-:W-:-:S03]  /*0440*/  @!P0 IADD3 R2, P1, PT, R0, UR21, RZ ;  /* 0x0000001500028c10 */ /* 0x000fc6000ff3e0ff */
[----:B------:R-:W-:Y:S02]  /*0450*/  @!P0 IMAD.X R5, RZ, RZ, UR26, P2 ;  /* 0x0000001aff058e24 */ /* 0x000fe400090e06ff */
[----:B------:R-:W-:-:S04]  /*0460*/  @!P0 IMAD.X R3, RZ, RZ, UR22, P1 ;  /* 0x00000016ff038e24 */ /* 0x000fc800088e06ff */
[----:B------:R0:W2:Y:S04]  /*0470*/  @!P0 LDG.E.U8 R5, desc[UR16][R4.64] ;  /* 0x0000001004058981 */ /* 0x0000a8000c1e1100 */
[----:B------:R-:W2:Y:S01]  /*0480*/  @!P0 LDG.E.U8 R2, desc[UR16][R2.64] ;  /* 0x0000001002028981 */ /* 0x000ea2000c1e1100 */
[----:B------:R-:W-:Y:S02]  /*0490*/  @!P0 IMAD.MOV.U32 R8, RZ, RZ, 0x40000000 ;  /* 0x40000000ff088424 */ /* 0x000fe400078e00ff */
[C---:B------:R-:W-:Y:S01]  /*04a0*/  VIADD R12, R0.reuse, 0x80 ;  /* 0x00000080000c7836 */ /* 0x040fe20000000000 */
[----:B------:R-:W-:-:S04]  /*04b0*/  @!P0 IADD3 R10, P2, PT, R0, UR11, RZ ;  /* 0x0000000b000a8c10 */ /* 0x000fc8000ff5e0ff */
[----:B------:R-:W-:Y:S02]  /*04c0*/  SHF.R.S32.HI R14, RZ, 0x1f, R12 ;  /* 0x0000001fff0e7819 */ /* 0x000fe4000001140c */
[C---:B------:R-:W-:Y:S02]  /*04d0*/  IADD3 R6, P3, PT, R12.reuse, UR21, RZ ;  /* 0x000000150c067c10 */ /* 0x040fe4000ff7e0ff */
[----:B0-----:R-:W-:Y:S01]  /*04e0*/  IADD3 R4, P4, PT, R12, UR23, RZ ;  /* 0x000000170c047c10 */ /* 0x001fe2000ff9e0ff */
[----:B------:R-:W-:Y:S01]  /*04f0*/  @!P0 IMAD.X R11, RZ, RZ, UR19, P2 ;  /* 0x00000013ff0b8e24 */ /* 0x000fe200090e06ff */
[----:B------:R-:W-:Y:S02]  /*0500*/  IADD3.X R7, PT, PT, R14, UR22, RZ, P3, !PT ;  /* 0x000000160e077c10 */ /* 0x000fe40009ffe4ff */
[----:B--2---:R-:W-:-:S04]  /*0510*/  @!P0 ISETP.NE.AND P1, PT, R2, R5, PT ;  /* 0x000000050200820c */ /* 0x004fc80003f25270 */
[----:B------:R-:W-:Y:S01]  /*0520*/  @!P0 FSEL R9, R8, -1.875, !P1 ;  /* 0xbff0000008098808 */ /* 0x000fe20004800000 */
[----:B------:R-:W-:Y:S01]  /*0530*/  @!P0 IMAD.MOV.U32 R8, RZ, RZ, RZ ;  /* 0x000000ffff088224 */ /* 0x000fe200078e00ff */
[----:B------:R-:W-:-:S03]  /*0540*/  ISETP.GE.AND P1, PT, R12, UR8, PT ;  /* 0x000000080c007c0c */ /* 0x000fc6000bf26270 */
[----:B------:R-:W0:Y:S01]  /*0550*/  @!P0 F2I.F64.TRUNC R13, R8 ;  /* 0x00000008000d8311 */ /* 0x000e22000030d100 */
[----:B------:R-:W-:Y:S01]  /*0560*/  IADD3.X R5, PT, PT, R14, UR26, RZ, P4, !PT ;  /* 0x0000001a0e057c10 */ /* 0x000fe2000a7fe4ff */
[----:B0-----:R0:W-:Y:S08]  /*0570*/  @!P0 STG.E.U8 desc[UR16][R10.64], R13 ;  /* 0x0000000d0a008986 */ /* 0x0011f0000c101110 */
[----:B------:R-:W2:Y:S04]  /*0580*/  @!P1 LDG.E.U8 R2, desc[UR16][R6.64] ;  /* 0x0000001006029981 */ /* 0x000ea8000c1e1100 */
[----:B------:R-:W2:Y:S01]  /*0590*/  @!P1 LDG.E.U8 R3, desc[UR16][R4.64] ;  /* 0x0000001004039981 */ /* 0x000ea2000c1e1100 */
[----:B------:R-:W-:Y:S01]  /*05a0*/  @!P1 IMAD.MOV.U32 R8, RZ, RZ, 0x40000000 ;  /* 0x40000000ff089424 */ /* 0x000fe200078e00ff */
[----:B--2---:R-:W-:Y:S01]  /*05b0*/  @!P1 ISETP.NE.AND P0, PT, R2, R3, PT ;  /* 0x000000030200920c */ /* 0x004fe20003f05270 */
[----:B------:R-:W-:-:S03]  /*05c0*/  @!P1 IMAD.MOV.U32 R2, RZ, RZ, RZ ;  /* 0x000000ffff029224 */ /* 0x000fc600078e00ff */
[----:B------:R-:W-:Y:S01]  /*05d0*/  @!P1 FSEL R3, R8, -1.875, !P0 ;  /* 0xbff0000008039808 */ /* 0x000fe20004000000 */
[----:B------:R-:W-:-:S05]  /*05e0*/  VIADD R8, R0, 0x100 ;  /* 0x0000010000087836 */ /* 0x000fca0000000000 */
[----:B------:R-:W1:Y:S01]  /*05f0*/  @!P1 F2I.F64.TRUNC R3, R2 ;  /* 0x0000000200039311 */ /* 0x000e62000030d100 */
[----:B------:R-:W-:Y:S02]  /*0600*/  ISETP.GE.AND P0, PT, R8, UR8, PT ;  /* 0x0000000808007c0c */ /* 0x000fe4000bf06270 */
[----:B------:R-:W-:-:S04]  /*0610*/  IADD3 R8, P2, PT, R12, UR11, RZ ;  /* 0x0000000b0c087c10 */ /* 0x000fc8000ff5e0ff */
[----:B------:R-:W-:-:S05]  /*0620*/  IADD3.X R9, PT, PT, R14, UR19, RZ, P2, !PT ;  /* 0x000000130e097c10 */ /* 0x000fca00097fe4ff */
[----:B-1----:R1:W-:Y:S04]  /*0630*/  @!P1 STG.E.U8 desc[UR16][R8.64], R3 ;  /* 0x0000000308009986 */ /* 0x0023e8000c101110 */
[----:B0-----:R-:W2:Y:S04]  /*0640*/  @!P0 LDG.E.U8 R10, desc[UR16][R6.64+0x80] ;  /* 0x00008010060a8981 */ /* 0x001ea8000c1e1100 */
[----:B------:R-:W2:Y:S01]  /*0650*/  @!P0 LDG.E.U8 R11, desc[UR16][R4.64+0x80] ;  /* 0x00008010040b8981 */ /* 0x000ea2000c1e1100 */
[----:B------:R-:W-:Y:S01]  /*0660*/  @!P0 IMAD.MOV.U32 R12, RZ, RZ, 0x40000000 ;  /* 0x40000000ff0c8424 */ /* 0x000fe200078e00ff */
[----:B--2---:R-:W-:Y:S01]  /*0670*/  @!P0 ISETP.NE.AND P1, PT, R10, R11, PT ;  /* 0x0000000b0a00820c */ /* 0x004fe20003f25270 */
[----:B------:R-:W-:-:S03]  /*0680*/  @!P0 IMAD.MOV.U32 R10, RZ, RZ, RZ ;  /* 0x000000ffff0a8224 */ /* 0x000fc600078e00ff */
[----:B------:R-:W-:Y:S01]  /*0690*/  @!P0 FSEL R11, R12, -1.875, !P1 ;  /* 0xbff000000c0b8808 */ /* 0x000fe20004800000 */
[----:B------:R-:W-:-:S05]  /*06a0*/  VIADD R12, R0, 0x180 ;  /* 0x00000180000c7836 */ /* 0x000fca0000000000 */
[----:B------:R-:W0:Y:S01]  /*06b0*/  @!P0 F2I.F64.TRUNC R11, R10 ;  /* 0x0000000a000b8311 */ /* 0x000e22000030d100 */
[----:B------:R-:W-:Y:S01]  /*06c0*/  ISETP.GE.AND P1, PT, R12, UR8, PT ;  /* 0x000000080c007c0c */ /* 0x000fe2000bf26270 */
[----:B0-----:R0:W-:-:S12]  /*06d0*/  @!P0 STG.E.U8 desc[UR16][R8.64+0x80], R11 ;  /* 0x0000800b08008986 */ /* 0x0011d8000c101110 */
[----:B------:R-:W2:Y:S04]  /*06e0*/  @!P1 LDG.E.U8 R2, desc[UR16][R6.64+0x100] ;  /* 0x0001001006029981 */ /* 0x000ea8000c1e1100 */
[----:B-1----:R-:W2:Y:S01]  /*06f0*/  @!P1 LDG.E.U8 R3, desc[UR16][R4.64+0x100] ;  /* 0x0001001004039981 */ /* 0x002ea2000c1e1100 */
[----:B------:R-:W-:Y:S01]  /*0700*/  @!P1 IMAD.MOV.U32 R12, RZ, RZ, 0x40000000 ;  /* 0x40000000ff0c9424 */ /* 0x000fe200078e00ff */
[----:B--2---:R-:W-:Y:S01]  /*0710*/  @!P1 ISETP.NE.AND P0, PT, R2, R3, PT ;  /* 0x000000030200920c */ /* 0x004fe20003f05270 */
[----:B------:R-:W-:-:S03]  /*0720*/  @!P1 IMAD.MOV.U32 R2, RZ, RZ, RZ ;  /* 0x000000ffff029224 */ /* 0x000fc600078e00ff */
[----:B------:R-:W-:Y:S01]  /*0730*/  @!P1 FSEL R3, R12, -1.875, !P0 ;  /* 0xbff000000c039808 */ /* 0x000fe20004000000 */
[----:B------:R-:W-:-:S05]  /*0740*/  VIADD R12, R0, 0x200 ;  /* 0x00000200000c7836 */ /* 0x000fca0000000000 */
[----:B------:R-:W1:Y:S01]  /*0750*/  @!P1 F2I.F64.TRUNC R3, R2 ;  /* 0x0000000200039311 */ /* 0x000e62000030d100 */
[----:B------:R-:W-:Y:S01]  /*0760*/  ISETP.GE.AND P0, PT, R12, UR8, PT ;  /* 0x000000080c007c0c */ /* 0x000fe2000bf06270 */
[----:B-1----:R1:W-:-:S12]  /*0770*/  @!P1 STG.E.U8 desc[UR16][R8.64+0x100], R3 ;  /* 0x0001000308009986 */ /* 0x0023d8000c101110 */
[----:B------:R-:W2:Y:S04]  /*0780*/  @!P0 LDG.E.U8 R10, desc[UR16][R6.64+0x180] ;  /* 0x00018010060a8981 */ /* 0x000ea8000c1e1100 */
[----:B0-----:R-:W2:Y:S01]  /*0790*/  @!P0 LDG.E.U8 R11, desc[UR16][R4.64+0x180] ;  /* 0x00018010040b8981 */ /* 0x001ea2000c1e1100 */
        /* <DEDUP_REMOVED lines=31> */
[----:B------:R-:W-:Y:S01]  /*0990*/  ULOP3.LUT UR5, UR18, 0x7ffffff8, URZ, 0xc0, !UPT ;  /* 0x7ffffff812057892 */ /* 0x000fe2000f8ec0ff */
[----:B--2---:R-:W-:-:S04]  /*09a0*/  @!P1 ISETP.NE.AND P0, PT, R2, R3, PT ;  /* 0x000000030200920c */ /* 0x004fc80003f05270 */
[----:B------:R-:W-:Y:S01]  /*09b0*/  @!P1 FSEL R13, R12, -1.875, !P0 ;  /* 0xbff000000c0d9808 */ /* 0x000fe20004000000 */
[----:B------:R-:W-:-:S05]  /*09c0*/  @!P1 IMAD.MOV.U32 R12, RZ, RZ, RZ ;  /* 0x000000ffff0c9224 */ /* 0x000fca00078e00ff */
[----:B------:R-:W1:Y:S01]  /*09d0*/  @!P1 F2I.F64.TRUNC R13, R12 ;  /* 0x0000000c000d9311 */ /* 0x000e62000030d100 */
[----:B------:R-:W-:-:S05]  /*09e0*/  IMAD.U32 R3, RZ, RZ, UR5 ;  /* 0x00000005ff037e24 */ /* 0x000fca000f8e00ff */
[----:B------:R-:W-:Y:S01]  /*09f0*/  ISETP.NE.AND P0, PT, R3, 0x8, PT ;  /* 0x000000080300780c */ /* 0x000fe20003f05270 */
[----:B-1----:R0:W-:-:S12]  /*0a00*/  @!P1 STG.E.U8 desc[UR16][R8.64+0x300], R13 ;  /* 0x0003000d08009986 */ /* 0x0021d8000c101110 */
[----:B------:R-:W-:Y:S05]  /*0a10*/  @!P0 BRA `(.L_x_241) ;  /* 0x0000000400908947 */ /* 0x000fea0003800000 */
[----:B------:R-:W-:-:S07]  /*0a20*/  IMAD.MOV.U32 R4, RZ, RZ, 0x8 ;  /* 0x00000008ff047424 */ /* 0x000fce00078e00ff */
.L_x_244:
[----:B------:R-:W-:-:S05]  /*0a30*/  IMAD R2, R4, 0x80, R0 ;  /* 0x0000008004027824 */ /* 0x000fca00078e0200 */
[----:B------:R-:W-:-:S13]  /*0a40*/  ISETP.GE.AND P0, PT, R2, UR8, PT ;  /* 0x0000000802007c0c */ /* 0x000fda000bf06270 */
[C---:B0-----:R-:W-:Y:S02]  /*0a50*/  @!P0 IADD3 R8, P2, PT, R2.reuse, UR23, RZ ;  /* 0x0000001702088c10 */ /* 0x041fe4000ff5e0ff */
[----:B------:R-:W-:-:S03]  /*0a60*/  @!P0 IADD3 R6, P1, PT, R2, UR21, RZ ;  /* 0x0000001502068c10 */ /* 0x000fc6000ff3e0ff */
[----:B------:R-:W-:Y:S02]  /*0a70*/  @!P0 IMAD.X R9, RZ, RZ, UR26, P2 ;  /* 0x0000001aff098e24 */ /* 0x000fe400090e06ff */
[----:B------:R-:W-:-:S04]  /*0a80*/  @!P0 IMAD.X R7, RZ, RZ, UR22, P1 ;  /* 0x00000016ff078e24 */ /* 0x000fc800088e06ff */
[----:B------:R-:W2:Y:S04]  /*0a90*/  @!P0 LDG.E.U8 R9, desc[UR16][R8.64] ;  /* 0x0000001008098981 */ /* 0x000ea8000c1e1100 */
[----:B------:R-:W2:Y:S01]  /*0aa0*/  @!P0 LDG.E.U8 R6, desc[UR16][R6.64] ;  /* 0x0000001006068981 */ /* 0x000ea2000c1e1100 */
[----:B------:R-:W-:Y:S02]  /*0ab0*/  @!P0 IMAD.MOV.U32 R12, RZ, RZ, 0x40000000 ;  /* 0x40000000ff0c8424 */ /* 0x000fe400078e00ff */
[C---:B------:R-:W-:Y:S01]  /*0ac0*/  VIADD R16, R2.reuse, 0x80 ;  /* 0x0000008002107836 */ /* 0x040fe20000000000 */
[----:B------:R-:W-:-:S04]  /*0ad0*/  @!P0 IADD3 R14, P2, PT, R2, UR11, RZ ;  /* 0x0000000b020e8c10 */ /* 0x000fc8000ff5e0ff */
[----:B------:R-:W-:Y:S02]  /*0ae0*/  SHF.R.S32.HI R18, RZ, 0x1f, R16 ;  /* 0x0000001fff127819 */ /* 0x000fe40000011410 */
[----:B------:R-:W-:Y:S01]  /*0af0*/  IADD3 R10, P3, PT, R16, UR21, RZ ;  /* 0x00000015100a7c10 */ /* 0x000fe2000ff7e0ff */
[----:B------:R-:W-:-:S03]  /*0b00*/  @!P0 IMAD.X R15, RZ, RZ, UR19, P2 ;  /* 0x00000013ff0f8e24 */ /* 0x000fc600090e06ff */
[----:B------:R-:W-:Y:S02]  /*0b10*/  IADD3.X R11, PT, PT, R18, UR22, RZ, P3, !PT ;  /* 0x00000016120b7c10 */ /* 0x000fe40009ffe4ff */
[----:B--2---:R-:W-:-:S04]  /*0b20*/  @!P0 ISETP.NE.AND P1, PT, R6, R9, PT ;  /* 0x000000090600820c */ /* 0x004fc80003f25270 */
[----:B------:R-:W-:Y:S01]  /*0b30*/  @!P0 FSEL R13, R12, -1.875, !P1 ;  /* 0xbff000000c0d8808 */ /* 0x000fe20004800000 */
[----:B------:R-:W-:Y:S01]  /*0b40*/  @!P0 IMAD.MOV.U32 R12, RZ, RZ, RZ ;  /* 0x000000ffff0c8224 */ /* 0x000fe200078e00ff */
[----:B------:R-:W-:-:S03]  /*0b50*/  ISETP.GE.AND P1, PT, R16, UR8, PT ;  /* 0x0000000810007c0c */ /* 0x000fc6000bf26270 */
[----:B------:R-:W0:Y:S01]  /*0b60*/  @!P0 F2I.F64.TRUNC R17, R12 ;  /* 0x0000000c00118311 */ /* 0x000e22000030d100 */
[----:B------:R-:W-:-:S04]  /*0b70*/  IADD3 R6, P4, PT, R16, UR23, RZ ;  /* 0x0000001710067c10 */ /* 0x000fc8000ff9e0ff */
[----:B------:R-:W-:Y:S01]  /*0b80*/  IADD3.X R7, PT, PT, R18, UR26, RZ, P4, !PT ;  /* 0x0000001a12077c10 */ /* 0x000fe2000a7fe4ff */
[----:B0-----:R0:W-:Y:S04]  /*0b90*/  @!P0 STG.E.U8 desc[UR16][R14.64], R17 ;  /* 0x000000110e008986 */ /* 0x0011e8000c101110 */
[----:B------:R-:W2:Y:S04]  /*0ba0*/  @!P1 LDG.E.U8 R5, desc[UR16][R10.64] ;  /* 0x000000100a059981 */ /* 0x000ea8000c1e1100 */
[----:B------:R-:W2:Y:S01]  /*0bb0*/  @!P1 LDG.E.U8 R8, desc[UR16][R6.64] ;  /* 0x0000001006089981 */ /* 0x000ea2000c1e1100 */
[----:B------:R-:W-:Y:S01]  /*0bc0*/  @!P1 IMAD.MOV.U32 R12, RZ, RZ, 0x40000000 ;  /* 0x40000000ff0c9424 */ /* 0x000fe200078e00ff */
[----:B--2---:R-:W-:-:S04]  /*0bd0*/  @!P1 ISETP.NE.AND P0, PT, R5, R8, PT ;  /* 0x000000080500920c */ /* 0x004fc80003f05270 */
[----:B------:R-:W-:Y:S01]  /*0be0*/  @!P1 FSEL R13, R12, -1.875, !P0 ;  /* 0xbff000000c0d9808 */ /* 0x000fe20004000000 */
[----:B------:R-:W-:Y:S02]  /*0bf0*/  @!P1 IMAD.MOV.U32 R12, RZ, RZ, RZ ;  /* 0x000000ffff0c9224 */ /* 0x000fe400078e00ff */
[----:B------:R-:W-:-:S03]  /*0c00*/  VIADD R5, R2, 0x100 ;  /* 0x0000010002057836 */ /* 0x000fc60000000000 */
[----:B------:R-:W1:Y:S02]  /*0c10*/  @!P1 F2I.F64.TRUNC R13, R12 ;  /* 0x0000000c000d9311 */ /* 0x000e64000030d100 */
[----:B------:R-:W-:Y:S02]  /*0c20*/  ISETP.GE.AND P0, PT, R5, UR8, PT ;  /* 0x0000000805007c0c */ /* 0x000fe4000bf06270 */
[----:B------:R-:W-:-:S04]  /*0c30*/  IADD3 R8, P2, PT, R16, UR11, RZ ;  /* 0x0000000b10087c10 */ /* 0x000fc8000ff5e0ff */
[----:B------:R-:W-:-:S05]  /*0c40*/  IADD3.X R9, PT, PT, R18, UR19, RZ, P2, !PT ;  /* 0x0000001312097c10 */ /* 0x000fca00097fe4ff */
[----:B-1----:R1:W-:Y:S04]  /*0c50*/  @!P1 STG.E.U8 desc[UR16][R8.64], R13 ;  /* 0x0000000d08009986 */ /* 0x0023e8000c101110 */
        /* <DEDUP_REMOVED lines=11> */
[----:B------:R-:W2:Y:S01]  /*0d10*/  @!P1 LDG.E.U8 R12, desc[UR16][R6.64+0x100] ;  /* 0x00010010060c9981 */ /* 0x000ea2000c1e1100 */
[----:B-1----:R-:W-:Y:S01]  /*0d20*/  @!P1 IMAD.MOV.U32 R13, RZ, RZ, 0x40000000 ;  /* 0x40000000ff0d9424 */ /* 0x002fe200078e00ff */
        /* <DEDUP_REMOVED lines=8> */
[----:B------:R-:W2:Y:S01]  /*0db0*/  @!P0 LDG.E.U8 R14, desc[UR16][R6.64+0x180] ;  /* 0x00018010060e8981 */ /* 0x000ea2000c1e1100 */
[----:B0-----:R-:W-:Y:S01]  /*0dc0*/  @!P0 IMAD.MOV.U32 R15, RZ, RZ, 0x40000000 ;  /* 0x40000000ff0f8424 */ /* 0x001fe200078e00ff */
        /* <DEDUP_REMOVED lines=19> */
[----:B0-----:R-:W-:Y:S02]  /*0f00*/  @!P0 IMAD.MOV.U32 R15, RZ, RZ, 0x40000000 ;  /* 0x40000000ff0f8424 */ /* 0x001fe400078e00ff */
[----:B------:R-:W-:Y:S02]  /*0f10*/  VIADD R2, R2, 0x380 ;  /* 0x0000038002027836 */ /* 0x000fe40000000000 */
[----:B------:R-:W-:Y:S01]  /*0f20*/  VIADD R4, R4, 0x8 ;  /* 0x0000000804047836 */ /* 0x000fe20000000000 */
[----:B------:R-:W-:Y:S01]  /*0f30*/  BSSY.RECONVERGENT B0, `(.L_x_242) ;  /* 0x0000011000007945 */ /* 0x000fe20003800200 */
[----:B--2---:R-:W-:Y:S01]  /*0f40*/  @!P0 ISETP.NE.AND P1, PT, R5, R14, PT ;  /* 0x0000000e0500820c */ /* 0x004fe20003f25270 */
[----:B------:R-:W-:-:S03]  /*0f50*/  @!P0 IMAD.MOV.U32 R14, RZ, RZ, RZ ;  /* 0x000000ffff0e8224 */ /* 0x000fc600078e00ff */
[----:B------:R-:W-:-:S06]  /*0f60*/  @!P0 FSEL R15, R15, -1.875, !P1 ;  /* 0xbff000000f0f8808 */ /* 0x000fcc0004800000 */
[----:B------:R-:W0:Y:S02]  /*0f70*/  @!P0 F2I.F64.TRUNC R15, R14 ;  /* 0x0000000e000f8311 */ /* 0x000e24000030d100 */
[----:B0-----:R1:W-:Y:S01]  /*0f80*/  @!P0 STG.E.U8 desc[UR16][R8.64+0x280], R15 ;  /* 0x0002800f08008986 */ /* 0x0013e2000c101110 */
[----:B------:R-:W-:Y:S02]  /*0f90*/  ISETP.GE.AND P0, PT, R2, UR8, PT ;  /* 0x0000000802007c0c */ /* 0x000fe4000bf06270 */
[----:B------:R-:W-:-:S11]  /*0fa0*/  ISETP.NE.AND P1, PT, R4, R3, PT ;  /* 0x000000030400720c */ /* 0x000fd60003f25270 */
[----:B-1----:R-:W-:Y:S05]  /*0fb0*/  @P0 BRA `(.L_x_243) ;  /* 0x0000000000200947 */ /* 0x002fea0003800000 */
[----:B------:R-:W2:Y:S04]  /*0fc0*/  LDG.E.U8 R10, desc[UR16][R10.64+0x300] ;  /* 0x000300100a0a7981 */ /* 0x000ea8000c1e1100 */
[----:B------:R-:W2:Y:S01]  /*0fd0*/  LDG.E.U8 R7, desc[UR16][R6.64+0x300] ;  /* 0x0003001006077981 */ /* 0x000ea2000c1e1100 */
[----:B------:R-:W-:Y:S01]  /*0fe0*/  IMAD.MOV.U32 R12, RZ, RZ, 0x40000000 ;  /* 0x40000000ff0c7424 */ /* 0x000fe200078e00ff */
[----:B--2---:R-:W-:-:S04]  /*0ff0*/  ISETP.NE.AND P0, PT, R10, R7, PT ;  /* 0x000000070a00720c */ /* 0x004fc80003f05270 */
[----:B------:R-:W-:Y:S01]  /*1000*/  FSEL R13, R12, -1.875, !P0 ;  /* 0xbff000000c0d7808 */ /* 0x000fe20004000000 */
[----:B------:R-:W-:-:S05]  /*1010*/  IMAD.MOV.U32 R12, RZ, RZ, RZ ;  /* 0x000000ffff0c7224 */ /* 0x000fca00078e00ff */
[----:B------:R-:W0:Y:S02]  /*1020*/  F2I.F64.TRUNC R13, R12 ;  /* 0x0000000c000d7311 */ /* 0x000e24000030d100 */
[----:B0-----:R0:W-:Y:S02]  /*1030*/  STG.E.U8 desc[UR16][R8.64+0x300], R13 ;  /* 0x0003000d08007986 */ /* 0x0011e4000c101110 */
.L_x_243:
[----:B------:R-:W-:Y:S05]  /*1040*/  BSYNC.RECONVERGENT B0 ;  /* 0x0000000000007941 */ /* 0x000fea0003800200 */
.L_x_242:
[----:B------:R-:W-:Y:S05]  /*1050*/  @P1 BRA `(.L_x_244) ;  /* 0xfffffff800741947 */ /* 0x000fea000383ffff */
.L_x_241:
[----:B------:R-:W-:-:S13]  /*1060*/  ISETP.NE.AND P0, PT, RZ, UR4, PT ;  /* 0x00000004ff007c0c */ /* 0x000fda000bf05270 */
[----:B------:R-:W-:Y:S05]  /*1070*/  @!P0 EXIT ;  /* 0x000000000000894d */ /* 0x000fea0003800000 */
[----:B------:R-:W1:Y:S01]  /*1080*/  LDC R2, c[0x0][0x388] ;  /* 0x0000e200ff027b82 */ /* 0x000e620000000800 */
[----:B------:R-:W-:Y:S01]  /*1090*/  UISETP.GE.U32.AND UP0, UPT, UR4, 0x4, UPT ;  /* 0x000000040400788c */ /* 0x000fe2000bf06070 */
[----:B-1----:R-:W-:-:S04]  /*10a0*/  LOP3.LUT R16, R2, 0x3, RZ, 0xc0, !PT ;  /* 0x0000000302107812 */ /* 0x002fc800078ec0ff */
[----:B------:R-:W-:-:S04]  /*10b0*/  ISETP.NE.AND P0, PT, R16, RZ, PT ;  /* 0x000000ff1000720c */ /* 0x000fc80003f05270 */
[----:B------:R-:W-:Y:S09]  /*10c0*/  BRA.U !UP0, `(.L_x_245) ;  /* 0x0000000508147547 */ /* 0x000ff2000b800000 */
[----:B------:R-:W-:-:S05]  /*10d0*/  IMAD R4, R3, 0x80, R0 ;  /* 0x0000008003047824 */ /* 0x000fca00078e0200 */
[----:B------:R-:W-:-:S13]  /*10e0*/  ISETP.GE.AND P2, PT, R4, UR8, PT ;  /* 0x0000000804007c0c */ /* 0x000fda000bf46270 */
[----:B0-----:R-:W-:Y:S02]  /*10f0*/  @!P2 SHF.R.S32.HI R13, RZ, 0x1f, R4 ;  /* 0x0000001fff0da819 */ /* 0x001fe40000011404 */
[C---:B------:R-:W-:Y:S02]  /*1100*/  @!P2 IADD3 R8, P3, PT, R4.reuse, UR23, RZ ;  /* 0x000000170408ac10 */ /* 0x040fe4000ff7e0ff */
[----:B------:R-:W-:Y:S02]  /*1110*/  @!P2 IADD3 R6, P1, PT, R4, UR21, RZ ;  /* 0x000000150406ac10 */ /* 0x000fe4000ff3e0ff */
[C---:B------:R-:W-:Y:S02]  /*1120*/  @!P2 IADD3.X R9, PT, PT, R13.reuse, UR26, RZ, P3, !PT ;  /* 0x0000001a0d09ac10 */ /* 0x040fe40009ffe4ff */
[----:B------:R-:W-:-:S04]  /*1130*/  @!P2 IADD3.X R7, PT, PT, R13, UR22, RZ, P1, !PT ;  /* 0x000000160d07ac10 */ /* 0x000fc80008ffe4ff */
[----:B------:R0:W2:Y:S04]  /*1140*/  @!P2 LDG.E.U8 R9, desc[UR16][R8.64] ;  /* 0x000000100809a981 */ /* 0x0000a8000c1e1100 */
[----:B------:R-:W2:Y:S01]  /*1150*/  @!P2 LDG.E.U8 R6, desc[UR16][R6.64] ;  /* 0x000000100606a981 */ /* 0x000ea2000c1e1100 */
[----:B------:R-:W-:Y:S02]  /*1160*/  VIADD R14, R4, 0x80 ;  /* 0x00000080040e7836 */ /* 0x000fe40000000000 */
[----:B------:R-:W-:-:S03]  /*1170*/  @!P2 IMAD.MOV.U32 R10, RZ, RZ, 0x40000000 ;  /* 0x40000000ff0aa424 */ /* 0x000fc600078e00ff */
[----:B------:R-:W-:-:S13]  /*1180*/  ISETP.GE.AND P1, PT, R14, UR8, PT ;  /* 0x000000080e007c0c */ /* 0x000fda000bf26270 */
[----:B------:R-:W-:Y:S02]  /*1190*/  @!P1 SHF.R.S32.HI R15, RZ, 0x1f, R14 ;  /* 0x0000001fff0f9819 */ /* 0x000fe4000001140e */
[----:B0-----:R-:W-:Y:S02]  /*11a0*/  @!P1 IADD3 R8, P5, PT, R14, UR23, RZ ;  /* 0x000000170e089c10 */ /* 0x001fe4000ffbe0ff */
[----:B--2---:R-:W-:-:S04]  /*11b0*/  @!P2 ISETP.NE.AND P3, PT, R6, R9, PT ;  /* 0x000000090600a20c */ /* 0x004fc80003f65270 */
[----:B------:R-:W-:Y:S01]  /*11c0*/  @!P2 FSEL R11, R10, -1.875, !P3 ;  /* 0xbff000000a0ba808 */ /* 0x000fe20005800000 */
[----:B------:R-:W-:-:S04]  /*11d0*/  @!P2 IMAD.MOV.U32 R10, RZ, RZ, RZ ;  /* 0x000000ffff0aa224 */ /* 0x000fc800078e00ff */
[----:B------:R-:W0:Y:S01]  /*11e0*/  @!P2 F2I.F64.TRUNC R5, R10 ;  /* 0x0000000a0005a311 */ /* 0x000e22000030d100 */
[----:B------:R-:W-:Y:S02]  /*11f0*/  @!P2 IADD3 R12, P3, PT, R4, UR11, RZ ;  /* 0x0000000b040cac10 */ /* 0x000fe4000ff7e0ff */
[----:B------:R-:W-:Y:S02]  /*1200*/  @!P1 IADD3 R6, P4, PT, R14, UR21, RZ ;  /* 0x000000150e069c10 */ /* 0x000fe4000ff9e0ff */
[----:B------:R-:W-:Y:S02]  /*1210*/  @!P2 IADD3.X R13, PT, PT, R13, UR19, RZ, P3, !PT ;  /* 0x000000130d0dac10 */ /* 0x000fe40009ffe4ff */
[C---:B------:R-:W-:Y:S02]  /*1220*/  @!P1 IADD3.X R9, PT, PT, R15.reuse, UR26, RZ, P5, !PT ;  /* 0x0000001a0f099c10 */ /* 0x040fe4000affe4ff */
[----:B------:R-:W-:Y:S01]  /*1230*/  @!P1 IADD3.X R7, PT, PT, R15, UR22, RZ, P4, !PT ;  /* 0x000000160f079c10 */ /* 0x000fe2000a7fe4ff */
[----:B0-----:R0:W-:Y:S04]  /*1240*/  @!P2 STG.E.U8 desc[UR16][R12.64], R5 ;  /* 0x000000050c00a986 */ /* 0x0011e8000c101110 */
[----:B------:R-:W2:Y:S04]  /*1250*/  @!P1 LDG.E.U8 R6, desc[UR16][R6.64] ;  /* 0x0000001006069981 */ /* 0x000ea8000c1e1100 */
[----:B------:R1:W2:Y:S01]  /*1260*/  @!P1 LDG.E.U8 R9, desc[UR16][R8.64] ;  /* 0x0000001008099981 */ /* 0x0002a2000c1e1100 */
[----:B------:R-:W-:-:S02]  /*1270*/  VIADD R18, R4, 0x100 ;  /* 0x0000010004127836 */ /* 0x000fc40000000000 */
[----:B------:R-:W-:-:S03]  /*1280*/  @!P1 IMAD.MOV.U32 R10, RZ, RZ, 0x40000000 ;  /* 0x40000000ff0a9424 */ /* 0x000fc600078e00ff */
[----:B------:R-:W-:-:S13]  /*1290*/  ISETP.GE.AND P2, PT, R18, UR8, PT ;  /* 0x0000000812007c0c */ /* 0x000fda000bf46270 */
[----:B0-----:R-:W-:Y:S02]  /*12a0*/  @!P2 SHF.R.S32.HI R12, RZ, 0x1f, R18 ;  /* 0x0000001fff0ca819 */ /* 0x001fe40000011412 */
[----:B-1----:R-:W-:Y:S02]  /*12b0*/  @!P2 IADD3 R8, P5, PT, R18, UR23, RZ ;  /* 0x000000171208ac10 */ /* 0x002fe4000ffbe0ff */
        /* <DEDUP_REMOVED lines=28> */
[----:B------:R-:W2:Y:S01]  /*1480*/  @!P1 LDG.E.U8 R9, desc[UR16][R8.64] ;  /* 0x0000001008099981 */ /* 0x000ea2000c1e1100 */
[----:B------:R-:W-:-:S02]  /*1490*/  @!P1 IMAD.MOV.U32 R4, RZ, RZ, 0x40000000 ;  /* 0x40000000ff049424 */ /* 0x000fc400078e00ff */
[----:B------:R-:W-:Y:S01]  /*14a0*/  VIADD R3, R3, 0x4 ;  /* 0x0000000403037836 */ /* 0x000fe20000000000 */
[----:B--2---:R-:W-:-:S04]  /*14b0*/  @!P1 ISETP.NE.AND P2, PT, R6, R9, PT ;  /* 0x000000090600920c */ /* 0x004fc80003f45270 */
[----:B------:R-:W-:Y:S01]  /*14c0*/  @!P1 FSEL R5, R4, -1.875, !P2 ;  /* 0xbff0000004059808 */ /* 0x000fe20005000000 */
[----:B------:R-:W-:-:S05]  /*14d0*/  @!P1 IMAD.MOV.U32 R4, RZ, RZ, RZ ;  /* 0x000000ffff049224 */ /* 0x000fca00078e00ff */
[----:B------:R-:W0:Y:S01]  /*14e0*/  @!P1 F2I.F64.TRUNC R5, R4 ;  /* 0x0000000400059311 */ /* 0x000e22000030d100 */
[----:B------:R-:W-:-:S04]  /*14f0*/  @!P1 IADD3 R12, P2, PT, R20, UR11, RZ ;  /* 0x0000000b140c9c10 */ /* 0x000fc8000ff5e0ff */
[----:B------:R-:W-:-:S05]  /*1500*/  @!P1 IADD3.X R13, PT, PT, R13, UR19, RZ, P2, !PT ;  /* 0x000000130d0d9c10 */ /* 0x000fca00097fe4ff */
[----:B0-----:R1:W-:Y:S04]  /*1510*/  @!P1 STG.E.U8 desc[UR16][R12.64], R5 ;  /* 0x000000050c009986 */ /* 0x0013e8000c101110 */
.L_x_245:
[----:B------:R-:W-:Y:S05]  /*1520*/  @!P0 EXIT ;  /* 0x000000000000894d */ /* 0x000fea0003800000 */
[----:B------:R-:W-:Y:S02]  /*1530*/  ISETP.NE.AND P1, PT, R16, 0x1, PT ;  /* 0x000000011000780c */ /* 0x000fe40003f25270 */
[----:B------:R-:W-:-:S04]  /*1540*/  LOP3.LUT R2, R2, 0x1, RZ, 0xc0, !PT ;  /* 0x0000000102027812 */ /* 0x000fc800078ec0ff */
[----:B------:R-:W-:-:S07]  /*1550*/  ISETP.NE.U32.AND P0, PT, R2, 0x1, PT ;  /* 0x000000010200780c */ /* 0x000fce0003f05070 */
[----:B------:R-:W-:Y:S06]  /*1560*/  @!P1 BRA `(.L_x_246) ;  /* 0x00000000008c9947 */ /* 0x000fec0003800000 */
[----:B-1----:R-:W-:-:S05]  /*1570*/  IMAD R10, R3, 0x80, R0 ;  /* 0x00000080030a7824 */ /* 0x002fca00078e0200 */
        /* <DEDUP_REMOVED lines=23> */
[----:B------:R-:W3:Y:S04]  /*16f0*/  @!P2 LDG.E.U8 R4, desc[UR16][R4.64] ;  /* 0x000000100404a981 */ /* 0x000ee8000c1e1100 */
[----:B------:R-:W3:Y:S01]  /*1700*/  @!P2 LDG.E.U8 R7, desc[UR16][R6.64] ;  /* 0x000000100607a981 */ /* 0x000ee2000c1e1100 */
[----:B------:R-:W-:-:S02]  /*1710*/  @!P2 IMAD.MOV.U32 R8, RZ, RZ, 0x40000000 ;  /* 0x40000000ff08a424 */ /* 0x000fc400078e00ff */
[----:B------:R-:W-:Y:S01]  /*1720*/  VIADD R3, R3, 0x2 ;  /* 0x0000000203037836 */ /* 0x000fe20000000000 */
[----:B---3--:R-:W-:-:S04]  /*1730*/  @!P2 ISETP.NE.AND P1, PT, R4, R7, PT ;  /* 0x000000070400a20c */ /* 0x008fc80003f25270 */
[----:B------:R-:W-:Y:S01]  /*1740*/  @!P2 FSEL R9, R8, -1.875, !P1 ;  /* 0xbff000000809a808 */ /* 0x000fe20004800000 */
[----:B------:R-:W-:-:S05]  /*1750*/  @!P2 IMAD.MOV.U32 R8, RZ, RZ, RZ ;  /* 0x000000ffff08a224 */ /* 0x000fca00078e00ff */
[----:B------:R-:W0:Y:S01]  /*1760*/  @!P2 F2I.F64.TRUNC R9, R8 ;  /* 0x000000080009a311 */ /* 0x000e22000030d100 */
[----:B------:R-:W-:-:S04]  /*1770*/  @!P2 IADD3 R12, P1, PT, R12, UR11, RZ ;  /* 0x0000000b0c0cac10 */ /* 0x000fc8000ff3e0ff */
[----:B------:R-:W-:-:S05]  /*1780*/  @!P2 IADD3.X R13, PT, PT, R2, UR19, RZ, P1, !PT ;  /* 0x00000013020dac10 */ /* 0x000fca0008ffe4ff */
[----:B0-----:R2:W-:Y:S04]  /*1790*/  @!P2 STG.E.U8 desc[UR16][R12.64], R9 ;  /* 0x000000090c00a986 */ /* 0x0015e8000c101110 */
.L_x_246:
[----:B------:R-:W-:Y:S05]  /*17a0*/  @P0 EXIT ;  /* 0x000000000000094d */ /* 0x000fea0003800000 */
[----:B------:R-:W-:-:S05]  /*17b0*/  IMAD R0, R3, 0x80, R0 ;  /* 0x0000008003007824 */ /* 0x000fca00078e0200 */
[----:B------:R-:W-:-:S13]  /*17c0*/  ISETP.GE.AND P0, PT, R0, UR8, PT ;  /* 0x0000000800007c0c */ /* 0x000fda000bf06270 */
[----:B------:R-:W-:Y:S05]  /*17d0*/  @P0 EXIT ;  /* 0x000000000000094d */ /* 0x000fea0003800000 */
[----:B0-2---:R-:W-:Y:S02]  /*17e0*/  SHF.R.S32.HI R9, RZ, 0x1f, R0 ;  /* 0x0000001fff097819 */ /* 0x005fe40000011400 */
[C---:B------:R-:W-:Y:S02]  /*17f0*/  IADD3 R4, P1, PT, R0.reuse, UR23, RZ ;  /* 0x0000001700047c10 */ /* 0x040fe4000ff3e0ff */
[----:B------:R-:W-:Y:S02]  /*1800*/  IADD3 R2, P0, PT, R0, UR21, RZ ;  /* 0x0000001500027c10 */ /* 0x000fe4000ff1e0ff */
[C---:B-1----:R-:W-:Y:S02]  /*1810*/  IADD3.X R5, PT, PT, R9.reuse, UR26, RZ, P1, !PT ;  /* 0x0000001a09057c10 */ /* 0x042fe40008ffe4ff */
[----:B------:R-:W-:-:S04]  /*1820*/  IADD3.X R3, PT, PT, R9, UR22, RZ, P0, !PT ;  /* 0x0000001609037c10 */ /* 0x000fc800087fe4ff */
[----:B------:R-:W2:Y:S04]  /*1830*/  LDG.E.U8 R5, desc[UR16][R4.64] ;  /* 0x0000001004057981 */ /* 0x000ea8000c1e1100 */
[----:B------:R-:W2:Y:S01]  /*1840*/  LDG.E.U8 R2, desc[UR16][R2.64] ;  /* 0x0000001002027981 */ /* 0x000ea2000c1e1100 */
[----:B------:R-:W-:Y:S01]  /*1850*/  IMAD.MOV.U32 R6, RZ, RZ, 0x40000000 ;  /* 0x40000000ff067424 */ /* 0x000fe200078e00ff */
[----:B--2---:R-:W-:-:S04]  /*1860*/  ISETP.NE.AND P0, PT, R2, R5, PT ;  /* 0x000000050200720c */ /* 0x004fc80003f05270 */
[----:B------:R-:W-:Y:S01]  /*1870*/  FSEL R7, R6, -1.875, !P0 ;  /* 0xbff0000006077808 */ /* 0x000fe20004000000 */
[----:B------:R-:W-:-:S05]  /*1880*/  IMAD.MOV.U32 R6, RZ, RZ, RZ ;  /* 0x000000ffff067224 */ /* 0x000fca00078e00ff */
[----:B------:R-:W0:Y:S01]  /*1890*/  F2I.F64.TRUNC R7, R6 ;  /* 0x0000000600077311 */ /* 0x000e22000030d100 */
[----:B------:R-:W-:-:S04]  /*18a0*/  IADD3 R8, P0, PT, R0, UR11, RZ ;  /* 0x0000000b00087c10 */ /* 0x000fc8000ff1e0ff */
[----:B------:R-:W-:-:S05]  /*18b0*/  IADD3.X R9, PT, PT, R9, UR19, RZ, P0, !PT ;  /* 0x0000001309097c10 */ /* 0x000fca00087fe4ff */
[----:B0-----:R-:W-:Y:S01]  /*18c0*/  STG.E.U8 desc[UR16][R8.64], R7 ;  /* 0x0000000708007986 */ /* 0x001fe2000c101110 */
[----:B------:R-:W-:Y:S05]  /*18d0*/  EXIT ;  /* 0x000000000000794d */ /* 0x000fea0003800000 */
.L_x_240:
[----:B------:R-:W-:-:S06]  /*18e0*/  UISETP.GE.AND UP0, UPT, UR18, 0x1, UPT ;  /* 0x000000011200788c */ /* 0x000fcc000bf06270 */
[----:B------:R-:W-:-:S13]  /*18f0*/  PLOP3.LUT P0, PT, PT, PT, UP0, 0x80, 0x8 ;  /* 0x000000000008781c */ /* 0x000fda0003f0f008 */
[----:B------:R-:W-:Y:S05]  /*1900*/  @!P0 EXIT ;  /* 0x000000000000894d */ /* 0x000fea0003800000 */
[----:B------:R-:W-:Y:S01]  /*1910*/  UISETP.GE.U32.AND UP0, UPT, UR18, 0x8, UPT ;  /* 0x000000081200788c */ /* 0x000fe2000bf06070 */
[----:B------:R-:W-:-:S08]  /*1920*/  IMAD.MOV.U32 R2, RZ, RZ, RZ ;  /* 0x000000ffff027224 */ /* 0x000fd000078e00ff */
[----:B------:R-:W-:Y:S05]  /*1930*/  BRA.U !UP0, `(.L_x_247) ;  /* 0x00000005086c7547 */ /* 0x000fea000b800000 */
[----:B------:R-:W-:Y:S01]  /*1940*/  UIADD3 UR4, UP0, UPT, UR6, 0x180, URZ ;  /* 0x0000018006047890 */ /* 0x000fe2000ff1e0ff */
[C---:B------:R-:W-:Y:S01]  /*1950*/  IADD3 R9, P0, PT, R0.reuse, UR12, RZ ;  /* 0x0000000c00097c10 */ /* 0x040fe2000ff1e0ff */
[----:B------:R-:W-:Y:S01]  /*1960*/  ULOP3.LUT UR9, UR18, 0x7ffffff8, URZ, 0xc0, !UPT ;  /* 0x7ffffff812097892 */ /* 0x000fe2000f8ec0ff */
[C---:B------:R-:W-:Y:S01]  /*1970*/  IADD3 R16, P1, PT, R0.reuse, UR14, RZ ;  /* 0x0000000e00107c10 */ /* 0x040fe2000ff3e0ff */
[----:B------:R-:W-:Y:S01]  /*1980*/  UIADD3.X UR5, UPT, UPT, URZ, UR7, URZ, UP0, !UPT ;  /* 0x00000007ff057290 */ /* 0x000fe200087fe4ff */
[C---:B------:R-:W-:Y:S01]  /*1990*/  IADD3 R17, P2, PT, R0.reuse, UR24, RZ ;  /* 0x0000001800117c10 */ /* 0x040fe2000ff5e0ff */
[----:B------:R-:W-:Y:S01]  /*19a0*/  UIADD3 UR10, UP0, UPT, UR4, UR14, URZ ;  /* 0x0000000e040a7290 */ /* 0x000fe2000ff1e0ff */
[----:B------:R-:W-:Y:S01]  /*19b0*/  IMAD.X R18, RZ, RZ, UR13, P0 ;  /* 0x0000000dff127e24 */ /* 0x000fe200080e06ff */
[----:B------:R-:W-:Y:S01]  /*19c0*/  UIADD3 UR20, UP1, UPT, UR4, UR24, URZ ;  /* 0x0000001804147290 */ /* 0x000fe2000ff3e0ff */
[----:B------:R-:W-:Y:S01]  /*19d0*/  IMAD.X R19, RZ, RZ, UR15, P1 ;  /* 0x0000000fff137e24 */ /* 0x000fe200088e06ff */
[----:B------:R-:W-:Y:S01]  /*19e0*/  UIADD3 UR8, UP2, UPT, UR4, UR12, URZ ;  /* 0x0000000c04087290 */ /* 0x000fe2000ff5e0ff */
[----:B------:R-:W-:Y:S01]  /*19f0*/  IMAD.X R20, RZ, RZ, UR25, P2 ;  /* 0x00000019ff147e24 */ /* 0x000fe200090e06ff */
[----:B------:R-:W-:Y:S01]  /*1a00*/  UIADD3 UR4, UPT, UPT, -UR9, URZ, URZ ;  /* 0x000000ff09047290 */ /* 0x000fe2000fffe1ff */
[----:B------:R-:W-:Y:S01]  /*1a10*/  VIADD R0, R0, 0x80 ;  /* 0x0000008000007836 */ /* 0x000fe20000000000 */
[----:B------:R-:W-:-:S02]  /*1a20*/  UIADD3.X UR9, UPT, UPT, UR5, UR15, URZ, UP0, !UPT ;  /* 0x0000000f05097290 */ /* 0x000fc400087fe4ff */
[----:B------:R-:W-:Y:S02]  /*1a30*/  UIADD3.X UR12, UPT, UPT, UR5, UR25, URZ, UP1, !UPT ;  /* 0x00000019050c7290 */ /* 0x000fe40008ffe4ff */
[----:B------:R-:W-:-:S12]  /*1a40*/  UIADD3.X UR5, UPT, UPT, UR5, UR13, URZ, UP2, !UPT ;  /* 0x0000000d05057290 */ /* 0x000fd800097fe4ff */
.L_x_248:
[----:B------:R-:W-:Y:S02]  /*1a50*/  IADD3 R10, P1, PT, R17, UR6, RZ ;  /* 0x00000006110a7c10 */ /* 0x000fe4000ff3e0ff */
[----:B0-----:R-:W-:Y:S02]  /*1a60*/  IADD3 R6, P0, PT, R16, UR6, RZ ;  /* 0x0000000610067c10 */ /* 0x001fe4000ff1e0ff */
[----:B------:R-:W-:Y:S02]  /*1a70*/  IADD3.X R11, PT, PT, R20, UR7, RZ, P1, !PT ;  /* 0x00000007140b7c10 */ /* 0x000fe40008ffe4ff */
[----:B------:R-:W-:-:S04]  /*1a80*/  IADD3.X R7, PT, PT, R19, UR7, RZ, P0, !PT ;  /* 0x0000000713077c10 */ /* 0x000fc800087fe4ff */
[----:B------:R-:W2:Y:S04]  /*1a90*/  LDG.E.U8 R11, desc[UR16][R10.64] ;  /* 0x000000100a0b7981 */ /* 0x000ea8000c1e1100 */
[----:B------:R-:W2:Y:S01]  /*1aa0*/  LDG.E.U8 R6, desc[UR16][R6.64] ;  /* 0x0000001006067981 */ /* 0x000ea2000c1e1100 */
[----:B------:R-:W-:Y:S02]  /*1ab0*/  IMAD.MOV.U32 R8, RZ, RZ, 0x40000000 ;  /* 0x40000000ff087424 */ /* 0x000fe400078e00ff */
[----:B------:R-:W-:Y:S01]  /*1ac0*/  IMAD.MOV.U32 R12, RZ, RZ, RZ ;  /* 0x000000ffff0c7224 */ /* 0x000fe200078e00ff */
[----:B------:R-:W-:Y:S02]  /*1ad0*/  IADD3 R14, P2, PT, R9, UR6, RZ ;  /* 0x00000006090e7c10 */ /* 0x000fe4000ff5e0ff */
[----:B------:R-:W-:-:S02]  /*1ae0*/  SHF.R.S32.HI R21, RZ, 0x1f, R0 ;  /* 0x0000001fff157819 */ /* 0x000fc40000011400 */
[----:B------:R-:W-:Y:S02]  /*1af0*/  IADD3 R4, P1, PT, R0, UR20, RZ ;  /* 0x0000001400047c10 */ /* 0x000fe4000ff3e0ff */
[----:B------:R-:W-:Y:S02]  /*1b00*/  IADD3.X R15, PT, PT, R18, UR7, RZ, P2, !PT ;  /* 0x00000007120f7c10 */ /* 0x000fe400097fe4ff */
[----:B------:R-:W-:Y:S02]  /*1b10*/  IADD3.X R5, PT, PT, R21, UR12, RZ, P1, !PT ;  /* 0x0000000c15057c10 */ /* 0x000fe40008ffe4ff */
[----:B--2---:R-:W-:-:S04]  /*1b20*/  ISETP.NE.AND P0, PT, R6, R11, PT ;  /* 0x0000000b0600720c */ /* 0x004fc80003f05270 */
[----:B------:R-:W-:-:S06]  /*1b30*/  FSEL R13, R8, -1.875, !P0 ;  /* 0xbff00000080d7808 */ /* 0x000fcc0004000000 */
[----:B------:R-:W0:Y:S01]  /*1b40*/  F2I.F64.TRUNC R13, R12 ;  /* 0x0000000c000d7311 */ /* 0x000e22000030d100 */
[----:B------:R-:W-:-:S04]  /*1b50*/  IADD3 R2, P0, PT, R0, UR10, RZ ;  /* 0x0000000a00027c10 */ /* 0x000fc8000ff1e0ff */
[----:B------:R-:W-:Y:S01]  /*1b60*/  IADD3.X R3, PT, PT, R21, UR9, RZ, P0, !PT ;  /* 0x0000000915037c10 */ /* 0x000fe200087fe4ff */
[----:B0-----:R0:W-:Y:S04]  /*1b70*/  STG.E.U8 desc[UR16][R14.64], R13 ;  /* 0x0000000d0e007986 */ /* 0x0011e8000c101110 */
[----:B------:R-:W2:Y:S04]  /*1b80*/  LDG.E.U8 R6, desc[UR16][R2.64+-0x180] ;  /* 0xfffe801002067981 */ /* 0x000ea8000c1e1100 */
[----:B------:R-:W2:Y:S01]  /*1b90*/  LDG.E.U8 R7, desc[UR16][R4.64+-0x180] ;  /* 0xfffe801004077981 */ /* 0x000ea2000c1e1100 */
[----:B------:R-:W-:Y:S01]  /*1ba0*/  IMAD.MOV.U32 R10, RZ, RZ, RZ ;  /* 0x000000ffff0a7224 */ /* 0x000fe200078e00ff */
[----:B--2---:R-:W-:-:S04]  /*1bb0*/  ISETP.NE.AND P0, PT, R6, R7, PT ;  /* 0x000000070600720c */ /* 0x004fc80003f05270 */
[----:B------:R-:W-:-:S06]  /*1bc0*/  FSEL R11, R8, -1.875, !P0 ;  /* 0xbff00000080b7808 */ /* 0x000fcc0004000000 */
[----:B------:R-:W1:Y:S01]  /*1bd0*/  F2I.F64.TRUNC R11, R10 ;  /* 0x0000000a000b7311 */ /* 0x000e62000030d100 */
[----:B------:R-:W-:-:S04]  /*1be0*/  IADD3 R6, P0, PT, R0, UR8, RZ ;  /* 0x0000000800067c10 */ /* 0x000fc8000ff1e0ff */
[----:B------:R-:W-:-:S05]  /*1bf0*/  IADD3.X R7, PT, PT, R21, UR5, RZ, P0, !PT ;  /* 0x0000000515077c10 */ /* 0x000fca00087fe4ff */
[----:B-1----:R1:W-:Y:S04]  /*1c00*/  STG.E.U8 desc[UR16][R6.64+-0x180], R11 ;  /* 0xfffe800b06007986 */ /* 0x0023e8000c101110 */
[----:B------:R-:W2:Y:S04]  /*1c10*/  LDG.E.U8 R12, desc[UR16][R2.64+-0x100] ;  /* 0xffff0010020c7981 */ /* 0x000ea8000c1e1100 */
[----:B0-----:R-:W2:Y:S02]  /*1c20*/  LDG.E.U8 R13, desc[UR16][R4.64+-0x100] ;  /* 0xffff0010040d7981 */ /* 0x001ea4000c1e1100 */
[----:B--2---:R-:W-:Y:S01]  /*1c30*/  ISETP.NE.AND P0, PT, R12, R13, PT ;  /* 0x0000000d0c00720c */ /* 0x004fe20003f05270 */
[----:B------:R-:W-:-:S03]  /*1c40*/  IMAD.MOV.U32 R12, RZ, RZ, RZ ;  /* 0x000000ffff0c7224 */ /* 0x000fc600078e00ff */
[----:B------:R-:W-:-:S06]  /*1c50*/  FSEL R13, R8, -1.875, !P0 ;  /* 0xbff00000080d7808 */ /* 0x000fcc0004000000 */
[----:B------:R-:W0:Y:S02]  /*1c60*/  F2I.F64.TRUNC R13, R12 ;  /* 0x0000000c000d7311 */ /* 0x000e24000030d100 */
[----:B0-----:R0:W-:Y:S04]  /*1c70*/  STG.E.U8 desc[UR16][R6.64+-0x100], R13 ;  /* 0xffff000d06007986 */ /* 0x0011e8000c101110 */
[----:B------:R-:W2:Y:S04]  /*1c80*/  LDG.E.U8 R10, desc[UR16][R2.64+-0x80] ;  /* 0xffff8010020a7981 */ /* 0x000ea8000c1e1100 */
[----:B------:R-:W2:Y:S02]  /*1c90*/  LDG.E.U8 R15, desc[UR16][R4.64+-0x80] ;  /* 0xffff8010040f7981 */ /* 0x000ea4000c1e1100 */
[----:B--2---:R-:W-:Y:S01]  /*1ca0*/  ISETP.NE.AND P0, PT, R10, R15, PT ;  /* 0x0000000f0a00720c */ /* 0x004fe20003f05270 */
[----:B------:R-:W-:-:S03]  /*1cb0*/  IMAD.MOV.U32 R10, RZ, RZ, RZ ;  /* 0x000000ffff0a7224 */ /* 0x000fc600078e00ff */
[----:B-1----:R-:W-:-:S06]  /*1cc0*/  FSEL R11, R8, -1.875, !P0 ;  /* 0xbff00000080b7808 */ /* 0x002fcc0004000000 */
[----:B------:R-:W1:Y:S02]  /*1cd0*/  F2I.F64.TRUNC R11, R10 ;  /* 0x0000000a000b7311 */ /* 0x000e64000030d100 */
[----:B-1----:R1:W-:Y:S04]  /*1ce0*/  STG.E.U8 desc[UR16][R6.64+-0x80], R11 ;  /* 0xffff800b06007986 */ /* 0x0023e8000c101110 */
[----:B------:R-:W2:Y:S04]  /*1cf0*/  LDG.E.U8 R14, desc[UR16][R2.64] ;  /* 0x00000010020e7981 */ /* 0x000ea8000c1e1100 */
[----:B------:R-:W2:Y:S02]  /*1d00*/  LDG.E.U8 R15, desc[UR16][R4.64] ;  /* 0x00000010040f7981 */ /* 0x000ea4000c1e1100 */
[----:B--2---:R-:W-:-:S04]  /*1d10*/  ISETP.NE.AND P0, PT, R14, R15, PT ;  /* 0x0000000f0e00720c */ /* 0x004fc80003f05270 */
[----:B0-----:R-:W-:-:S06]  /*1d20*/  FSEL R13, R8, -1.875, !P0 ;  /* 0xbff00000080d7808 */ /* 0x001fcc0004000000 */
[----:B------:R-:W0:Y:S02]  /*1d30*/  F2I.F64.TRUNC R13, R12 ;  /* 0x0000000c000d7311 */ /* 0x000e24000030d100 */
[----:B0-----:R0:W-:Y:S04]  /*1d40*/  STG.E.U8 desc[UR16][R6.64], R13 ;  /* 0x0000000d06007986 */ /* 0x0011e8000c101110 */
[----:B------:R-:W2:Y:S04]  /*1d50*/  LDG.E.U8 R14, desc[UR16][R2.64+0x80] ;  /* 0x00008010020e7981 */ /* 0x000ea8000c1e1100 */
[----:B------:R-:W2:Y:S02]  /*1d60*/  LDG.E.U8 R15, desc[UR16][R4.64+0x80] ;  /* 0x00008010040f7981 */ /* 0x000ea4000c1e1100 */
[----:B--2---:R-:W-:-:S04]  /*1d70*/  ISETP.NE.AND P0, PT, R14, R15, PT ;  /* 0x0000000f0e00720c */ /* 0x004fc80003f05270 */
        /* <DEDUP_REMOVED lines=10> */
[----:B------:R-:W2:Y:S01]  /*1e20*/  LDG.E.U8 R15, desc[UR16][R4.64+0x180] ;  /* 0x00018010040f7981 */ /* 0x000ea2000c1e1100 */
[----:B------:R-:W-:-:S02]  /*1e30*/  UIADD3 UR6, UP0, UPT, UR6, 0x400, URZ ;  /* 0x0000040006067890 */ /* 0x000fc4000ff1e0ff */
[----:B------:R-:W-:Y:S02]  /*1e40*/  UIADD3 UR4, UPT, UPT, UR4, 0x8, URZ ;  /* 0x0000000804047890 */ /* 0x000fe4000fffe0ff */
[----:B------:R-:W-:Y:S02]  /*1e50*/  UIADD3.X UR7, UPT, UPT, URZ, UR7, URZ, UP0, !UPT ;  /* 0x00000007ff077290 */ /* 0x000fe400087fe4ff */
[----:B------:R-:W-:Y:S01]  /*1e60*/  UISETP.NE.AND UP0, UPT, UR4, URZ, UPT ;  /* 0x000000ff0400728c */ /* 0x000fe2000bf05270 */
[----:B------:R-:W-:Y:S01]  /*1e70*/  VIADD R0, R0, 0x400 ;  /* 0x0000040000007836 */ /* 0x000fe20000000000 */
[----:B--2---:R-:W-:-:S04]  /*1e80*/  ISETP.NE.AND P0, PT, R14, R15, PT ;  /* 0x0000000f0e00720c */ /* 0x004fc80003f05270 */
[----:B-1----:R-:W-:-:S06]  /*1e90*/  FSEL R11, R8, -1.875, !P0 ;  /* 0xbff00000080b7808 */ /* 0x002fcc0004000000 */
[----:B------:R-:W1:Y:S02]  /*1ea0*/  F2I.F64.TRUNC R11, R10 ;  /* 0x0000000a000b7311 */ /* 0x000e64000030d100 */
[----:B-1----:R0:W-:Y:S01]  /*1eb0*/  STG.E.U8 desc[UR16][R6.64+0x180], R11 ;  /* 0x0001800b06007986 */ /* 0x0021e2000c101110 */
[----:B------:R-:W-:Y:S05]  /*1ec0*/  BRA.U UP0, `(.L_x_248) ;  /* 0xfffffff900e07547 */ /* 0x000fea000b83ffff */
[----:B------:R-:W-:-:S06]  /*1ed0*/  ULOP3.LUT UR4, UR18, 0x7ffffff8, URZ, 0xc0, !UPT ;  /* 0x7ffffff812047892 */ /* 0x000fcc000f8ec0ff */
[----:B------:R-:W-:-:S07]  /*1ee0*/  IMAD.U32 R2, RZ, RZ, UR4 ;  /* 0x00000004ff027e24 */ /* 0x000fce000f8e00ff */
.L_x_247:
[----:B------:R-:W-:-:S06]  /*1ef0*/  ULOP3.LUT UR4, UR18, 0x7, URZ, 0xc0, !UPT ;  /* 0x0000000712047892 */ /* 0x000fcc000f8ec0ff */
[----:B------:R-:W-:-:S13]  /*1f00*/  ISETP.NE.AND P0, PT, RZ, UR4, PT ;  /* 0x00000004ff007c0c */ /* 0x000fda000bf05270 */
[----:B------:R-:W-:Y:S05]  /*1f10*/  @!P0 EXIT ;  /* 0x000000000000894d */ /* 0x000fea0003800000 */
[----:B------:R-:W1:Y:S01]  /*1f20*/  S2R R3, SR_TID.X ;  /* 0x0000000000037919 */ /* 0x000e620000002100 */
[----:B------:R-:W-:Y:S02]  /*1f30*/  UISETP.GE.U32.AND UP0, UPT, UR4, 0x4, UPT ;  /* 0x000000040400788c */ /* 0x000fe4000bf06070 */
[----:B------:R-:W-:-:S07]  /*1f40*/  ULOP3.LUT UR4, UR18, 0x3, URZ, 0xc0, !UPT ;  /* 0x0000000312047892 */ /* 0x000fce000f8ec0ff */
[----:B------:R-:W-:Y:S05]  /*1f50*/  BRA.U !UP0, `(.L_x_249) ;  /* 0x0000000108907547 */ /* 0x000fea000b800000 */
[----:B-1----:R-:W-:-:S05]  /*1f60*/  IMAD R8, R2, 0x80, R3 ;  /* 0x0000008002087824 */ /* 0x002fca00078e0203 */
[----:B------:R-:W-:Y:S02]  /*1f70*/  SHF.R.S32.HI R12, RZ, 0x1f, R8 ;  /* 0x0000001fff0c7819 */ /* 0x000fe40000011408 */
[C---:B0-----:R-:W-:Y:S02]  /*1f80*/  IADD3 R6, P0, PT, R8.reuse, UR21, RZ ;  /* 0x0000001508067c10 */ /* 0x041fe4000ff1e0ff */
[----:B------:R-:W-:Y:S02]  /*1f90*/  IADD3 R4, P1, PT, R8, UR23, RZ ;  /* 0x0000001708047c10 */ /* 0x000fe4000ff3e0ff */
[C---:B------:R-:W-:Y:S02]  /*1fa0*/  IADD3.X R7, PT, PT, R12.reuse, UR22, RZ, P0, !PT ;  /* 0x000000160c077c10 */ /* 0x040fe400087fe4ff */
[----:B------:R-:W-:-:S03]  /*1fb0*/  IADD3.X R5, PT, PT, R12, UR26, RZ, P1, !PT ;  /* 0x0000001a0c057c10 */ /* 0x000fc60008ffe4ff */
[----:B------:R-:W2:Y:S04]  /*1fc0*/  LDG.E.U8 R0, desc[UR16][R6.64] ;  /* 0x0000001006007981 */ /* 0x000ea8000c1e1100 */
[----:B------:R-:W2:Y:S01]  /*1fd0*/  LDG.E.U8 R9, desc[UR16][R4.64] ;  /* 0x0000001004097981 */ /* 0x000ea2000c1e1100 */
[----:B------:R-:W-:Y:S02]  /*1fe0*/  IMAD.MOV.U32 R14, RZ, RZ, 0x40000000 ;  /* 0x40000000ff0e7424 */ /* 0x000fe400078e00ff */
[----:B------:R-:W-:Y:S01]  /*1ff0*/  IMAD.MOV.U32 R10, RZ, RZ, RZ ;  /* 0x000000ffff0a7224 */ /* 0x000fe200078e00ff */
[----:B--2---:R-:W-:-:S04]  /*2000*/  ISETP.NE.AND P0, PT, R0, R9, PT ;  /* 0x000000090000720c */ /* 0x004fc80003f05270 */
[----:B------:R-:W-:Y:S02]  /*2010*/  FSEL R11, R14, -1.875, !P0 ;  /* 0xbff000000e0b7808 */ /* 0x000fe40004000000 */
[----:B------:R-:W-:-:S04]  /*2020*/  IADD3 R8, P0, PT, R8, UR11, RZ ;  /* 0x0000000b08087c10 */ /* 0x000fc8000ff1e0ff */
[----:B------:R-:W0:Y:S01]  /*2030*/  F2I.F64.TRUNC R11, R10 ;  /* 0x0000000a000b7311 */ /* 0x000e22000030d100 */
[----:B------:R-:W-:-:S05]  /*2040*/  IADD3.X R9, PT, PT, R12, UR19, RZ, P0, !PT ;  /* 0x000000130c097c10 */ /* 0x000fca00087fe4ff */
[----:B0-----:R0:W-:Y:S04]  /*2050*/  STG.E.U8 desc[UR16][R8.64], R11 ;  /* 0x0000000b08007986 */ /* 0x0011e8000c101110 */
[----:B------:R-:W2:Y:S04]  /*2060*/  LDG.E.U8 R0, desc[UR16][R6.64+0x80] ;  /* 0x0000801006007981 */ /* 0x000ea8000c1e1100 */
[----:B------:R-:W2:Y:S01]  /*2070*/  LDG.E.U8 R13, desc[UR16][R4.64+0x80] ;  /* 0x00008010040d7981 */ /* 0x000ea2000c1e1100 */
[----:B------:R-:W-:Y:S01]  /*2080*/  IMAD.MOV.U32 R12, RZ, RZ, RZ ;  /* 0x000000ffff0c7224 */ /* 0x000fe200078e00ff */
[----:B--2---:R-:W-:-:S04]  /*2090*/  ISETP.NE.AND P0, PT, R0, R13, PT ;  /* 0x0000000d0000720c */ /* 0x004fc80003f05270 */
[----:B------:R-:W-:-:S06]  /*20a0*/  FSEL R13, R14, -1.875, !P0 ;  /* 0xbff000000e0d7808 */ /* 0x000fcc0004000000 */
        /* <DEDUP_REMOVED lines=8> */
[----:B------:R-:W3:Y:S04]  /*2130*/  LDG.E.U8 R0, desc[UR16][R6.64+0x180] ;  /* 0x0001801006007981 */ /* 0x000ee8000c1e1100 */
[----:B------:R-:W3:Y:S01]  /*2140*/  LDG.E.U8 R15, desc[UR16][R4.64+0x180] ;  /* 0x00018010040f7981 */ /* 0x000ee2000c1e1100 */
[----:B------:R-:W-:Y:S01]  /*2150*/  VIADD R2, R2, 0x4 ;  /* 0x0000000402027836 */ /* 0x000fe20000000000 */
[----:B---3--:R-:W-:-:S04]  /*2160*/  ISETP.NE.AND P0, PT, R0, R15, PT ;  /* 0x0000000f0000720c */ /* 0x008fc80003f05270 */
[----:B-1----:R-:W-:-:S06]  /*2170*/  FSEL R13, R14, -1.875, !P0 ;  /* 0xbff000000e0d7808 */ /* 0x002fcc0004000000 */
[----:B------:R-:W0:Y:S02]  /*2180*/  F2I.F64.TRUNC R13, R12 ;  /* 0x0000000c000d7311 */ /* 0x000e24000030d100 */
[----:B0-----:R2:W-:Y:S02]  /*2190*/  STG.E.U8 desc[UR16][R8.64+0x180], R13 ;  /* 0x0001800d08007986 */ /* 0x0015e4000c101110 */
.L_x_249:
[----:B------:R-:W-:-:S13]  /*21a0*/  ISETP.NE.AND P0, PT, RZ, UR4, PT ;  /* 0x00000004ff007c0c */ /* 0x000fda000bf05270 */
[----:B------:R-:W-:Y:S05]  /*21b0*/  @!P0 EXIT ;  /* 0x000000000000894d */ /* 0x000fea0003800000 */
[----:B------:R-:W-:-:S09]  /*21c0*/  UISETP.NE.AND UP0, UPT, UR4, 0x1, UPT ;  /* 0x000000010400788c */ /* 0x000fd2000bf05270 */
[----:B------:R-:W-:Y:S05]  /*21d0*/  BRA.U !UP0, `(.L_x_250) ;  /* 0x0000000108607547 */ /* 0x000fea000b800000 */
[----:B-1----:R-:W-:-:S05]  /*21e0*/  IMAD R12, R2, 0x80, R3 ;  /* 0x00000080020c7824 */ /* 0x002fca00078e0203 */
[----:B0-----:R-:W-:Y:S02]  /*21f0*/  SHF.R.S32.HI R7, RZ, 0x1f, R12 ;  /* 0x0000001fff077819 */ /* 0x001fe4000001140c */
[C---:B--2---:R-:W-:Y:S02]  /*2200*/  IADD3 R8, P0, PT, R12.reuse, UR21, RZ ;  /* 0x000000150c087c10 */ /* 0x044fe4000ff1e0ff */
        /* <DEDUP_REMOVED lines=15> */
[----:B------:R-:W-:Y:S01]  /*2300*/  VIADD R2, R2, 0x2 ;  /* 0x0000000202027836 */ /* 0x000fe20000000000 */
[----:B--2---:R-:W-:-:S04]  /*2310*/  ISETP.NE.AND P0, PT, R0, R7, PT ;  /* 0x000000070000720c */ /* 0x004fc80003f05270 */
[----:B------:R-:W-:Y:S01]  /*2320*/  FSEL R7, R6, -1.875, !P0 ;  /* 0xbff0000006077808 */ /* 0x000fe20004000000 */
[----:B------:R-:W-:-:S05]  /*2330*/  IMAD.MOV.U32 R6, RZ, RZ, RZ ;  /* 0x000000ffff067224 */ /* 0x000fca00078e00ff */
[----:B------:R-:W0:Y:S02]  /*2340*/  F2I.F64.TRUNC R7, R6 ;  /* 0x0000000600077311 */ /* 0x000e24000030d100 */
[----:B0-----:R3:W-:Y:S02]  /*2350*/  STG.E.U8 desc[UR16][R12.64+0x80], R7 ;  /* 0x000080070c007986 */ /* 0x0017e4000c101110 */
.L_x_250:
[----:B------:R-:W-:-:S04]  /*2360*/  ULOP3.LUT UR4, UR18, 0x1, URZ, 0xc0, !UPT ;  /* 0x0000000112047892 */ /* 0x000fc8000f8ec0ff */
[----:B------:R-:W-:-:S06]  /*2370*/  UISETP.NE.U32.AND UP0, UPT, UR4, 0x1, UPT ;  /* 0x000000010400788c */ /* 0x000fcc000bf05070 */
[----:B------:R-:W-:-:S13]  /*2380*/  PLOP3.LUT P0, PT, PT, PT, UP0, 0x80, 0x8 ;  /* 0x000000000008781c */ /* 0x000fda0003f0f008 */
[----:B------:R-:W-:Y:S05]  /*2390*/  @P0 EXIT ;  /* 0x000000000000094d */ /* 0x000fea0003800000 */
[----:B-12---:R-:W-:-:S05]  /*23a0*/  IMAD R8, R2, 0x80, R3 ;  /* 0x0000008002087824 */ /* 0x006fca00078e0203 */
[----:B------:R-:W-:Y:S02]  /*23b0*/  SHF.R.S32.HI R0, RZ, 0x1f, R8 ;  /* 0x0000001fff007819 */ /* 0x000fe40000011408 */
[C---:B------:R-:W-:Y:S02]  /*23c0*/  IADD3 R4, P1, PT, R8.reuse, UR23, RZ ;  /* 0x0000001708047c10 */ /* 0x040fe4000ff3e0ff */
[----:B------:R-:W-:Y:S02]  /*23d0*/  IADD3 R2, P0, PT, R8, UR21, RZ ;  /* 0x0000001508027c10 */ /* 0x000fe4000ff1e0ff */
[C---:B---3--:R-:W-:Y:S02]  /*23e0*/  IADD3.X R5, PT, PT, R0.reuse, UR26, RZ, P1, !PT ;  /* 0x0000001a00057c10 */ /* 0x048fe40008ffe4ff */
[----:B------:R-:W-:-:S04]  /*23f0*/  IADD3.X R3, PT, PT, R0, UR22, RZ, P0, !PT ;  /* 0x0000001600037c10 */ /* 0x000fc800087fe4ff */
[----:B------:R-:W2:Y:S04]  /*2400*/  LDG.E.U8 R5, desc[UR16][R4.64] ;  /* 0x0000001004057981 */ /* 0x000ea8000c1e1100 */
[----:B------:R-:W2:Y:S01]  /*2410*/  LDG.E.U8 R2, desc[UR16][R2.64] ;  /* 0x0000001002027981 */ /* 0x000ea2000c1e1100 */
[----:B0-----:R-:W-:Y:S01]  /*2420*/  IMAD.MOV.U32 R6, RZ, RZ, 0x40000000 ;  /* 0x40000000ff067424 */ /* 0x001fe200078e00ff */
        /* <DEDUP_REMOVED lines=8> */
.L_x_251:
        /* <DEDUP_REMOVED lines=13> */
.L_x_276:


//--------------------- .text._ZN3cub18CUB_300001_SM_10006detail9transform16transform_kernelINS2_10policy_hubILb1EN4cuda3std3__45tupleIJN6thrust24THRUST_300001_SM_1000_NS6detail15normal_iteratorINSA_10device_ptrIcEEEESF_EEEE10policy1000Ei19calculate_score_gpuSF_JPcSK_EEEvT0_iT1_T2_DpNS2_10kernel_argIT3_EE --------------------------
	.section	.text._ZN3cub18CUB_300001_SM_10006detail9transform16transform_kernelINS2_10policy_hubILb1EN4cuda3std3__45tupleIJN6thrust24THRUST_300001_SM_1000_NS6detail15normal_iteratorINSA_10device_ptrIcEEEESF_EEEE10policy1000Ei19calculate_score_gpuSF_JPcSK_EEEvT0_iT1_T2_DpNS2_10kernel_argIT3_EE,"ax",@progbits
	.align	128
        .global         _ZN3cub18CUB_300001_SM_10006detail9transform16transform_kernelINS2_10policy_hubILb1EN4cuda3std3__45tupleIJN6thrust24THRUST_300001_SM_1000_NS6detail15normal_iteratorINSA_10device_ptrIcEEEESF_EEEE10policy1000Ei19calculate_score_gpuSF_JPcSK_EEEvT0_iT1_T2_DpNS2_10kernel_argIT3_EE
        .type           _ZN3cub18CUB_300001_SM_10006detail9transform16transform_kernelINS2_10policy_hubILb1EN4cuda3std3__45tupleIJN6thrust24THRUST_300001_SM_1000_NS6detail15normal_iteratorINSA_10device_ptrIcEEEESF_EEEE10policy1000Ei19calculate_score_gpuSF_JPcSK_EEEvT0_iT1_T2_DpNS2_10kernel_argIT3_EE,@function
        .size           _ZN3cub18CUB_300001_SM_10006detail9transform16transform_kernelINS2_10policy_hubILb1EN4cuda3std3__45tupleIJN6thrust24THRUST_300001_SM_1000_NS6detail15normal_iteratorINSA_10device_ptrIcEEEESF_EEEE10policy1000Ei19calculate_score_gpuSF_JPcSK_EEEvT0_iT1_T2_DpNS2_10kernel_argIT3_EE,(.L_x_277 - _ZN3cub18CUB_300001_SM_10006detail9transform16transform_kernelINS2_10policy_hubILb1EN4cuda3std3__45tupleIJN6thrust24THRUST_300001_SM_1000_NS6detail15normal_iteratorINSA_10device_ptrIcEEEESF_EEEE10policy1000Ei19calculate_score_gpuSF_JPcSK_EEEvT0_iT1_T2_DpNS2_10kernel_argIT3_EE)
        .other          _ZN3cub18CUB_300001_SM_10006detail9transform16transform_kernelINS2_10policy_hubILb1EN4cuda3std3__45tupleIJN6thrust24THRUST_300001_SM_1000_NS6detail15normal_iteratorINSA_10device_ptrIcEEEESF_EEEE10policy1000Ei19calculate_score_gpuSF_JPcSK_EEEvT0_iT1_T2_DpNS2_10kernel_argIT3_EE,@"STO_CUDA_ENTRY STV_DEFAULT"
_ZN3cub18CUB_300001_SM_10006detail9transform16transform_kernelINS2_10policy_hubILb1EN4cuda3std3__45tupleIJN6thrust24THRUST_300001_SM_1000_NS6detail15normal_iteratorINSA_10device_ptrIcEEEESF_EEEE10policy1000Ei19calculate_score_gpuSF_JPcSK_EEEvT0_iT1_T2_DpNS2_10kernel_argIT3_EE:
.text._ZN3cub18CUB_300001_SM_10006detail9transform16transform_kernelINS2_10policy_hubILb1EN4cuda3std3__45tupleIJN6thrust24THRUST_300001_SM_1000_NS6detail15normal_iteratorINSA_10device_ptrIcEEEESF_EEEE10policy1000Ei19calculate_score_gpuSF_JPcSK_EEEvT0_iT1_T2_DpNS2_10kernel_argIT3_EE:
[----:B------:R-:W-:Y:S08]  /*0000*/  LDC R1, c[0x0][0x37c] ;  /* 0x0000df00ff017b82 */ /* 0x000ff00000000800 */
[----:B------:R-:W0:Y:S01]  /*0010*/  S2UR UR4, SR_CTAID.X ;  /* 0x00000000000479c3 */ /* 0x000e220000002500 */
[----:B------:R-:W1:Y:S01]  /*0020*/  LDCU.64 UR8, c[0x0][0x380] ;  /* 0x00007000ff0877ac */ /* 0x000e620008000a00 */
[----:B------:R-:W2:Y:S01]  /*0030*/  S2R R0, SR_TID.X ;  /* 0x0000000000007919 */ /* 0x000ea20000002100 */
[----:B------:R-:W-:Y:S01]  /*0040*/  BSSY.RECONVERGENT B0, `(.L_x_252) ;  /* 0x0000021000007945 */ /* 0x000fe20003800200 */
[----:B-1----:R-:W-:-:S04]  /*0050*/  USHF.L.U32 UR5, UR9, 0x7, URZ ;  /* 0x0000000709057899 */ /* 0x002fc800080006ff */
[----:B0-----:R-:W-:-:S04]  /*0060*/  UIMAD UR7, UR5, UR4, URZ ;  /* 0x00000004050772a4 */ /* 0x001fc8000f8e02ff */
[----:B------:R-:W-:Y:S02]  /*0070*/  UIADD3 UR4, UPT, UPT, -UR7, UR8, URZ ;  /* 0x0000000807047290 */ /* 0x000fe4000fffe1ff */
[----:B------:R-:W-:Y:S02]  /*0080*/  USHF.R.S32.HI UR8, URZ, 0x1f, UR7 ;  /* 0x0000001fff087899 */ /* 0x000fe40008011407 */
[----:B------:R-:W-:Y:S01]  /*0090*/  UISETP.LT.AND UP0, UPT, UR5, UR4, UPT ;  /* 0x000000040500728c */ /* 0x000fe2000bf01270 */
[----:B--2---:R-:W-:-:S03]  /*00a0*/  IMAD.SHL.U32 R4, R0, 0x80, RZ ;  /* 0x0000008000047824 */ /* 0x004fc600078e00ff */
[----:B------:R-:W-:-:S06]  /*00b0*/  USEL UR6, UR5, UR4, UP0 ;  /* 0x0000000405067287 */ /* 0x000fcc0008000000 */
[----:B------:R-:W-:-:S13]  /*00c0*/  ISETP.GE.AND P0, PT, R4, UR6, PT ;  /* 0x0000000604007c0c */ /* 0x000fda000bf06270 */
[----:B------:R-:W-:Y:S05]  /*00d0*/  @P0 BRA `(.L_x_253) ;  /* 0x00000000005c0947 */ /* 0x000fea0003800000 */
[----:B------:R-:W0:Y:S01]  /*00e0*/  LDC.64 R2, c[0x0][0x398] ;  /* 0x0000e600ff027b82 */ /* 0x000e220000000a00 */
[----:B------:R-:W-:Y:S01]  /*00f0*/  BSSY.RECONVERGENT B1, `(.L_x_254) ;  /* 0x000000b000017945 */ /* 0x000fe20003800200 */
[----:B------:R-:W-:Y:S02]  /*0100*/  IMAD.MOV.U32 R5, RZ, RZ, R4 ;  /* 0x000000ffff057224 */ /* 0x000fe400078e0004 */
[----:B0-----:R-:W-:-:S03]  /*0110*/  IMAD.WIDE.U32 R2, R0, 0x80, R2 ;  /* 0x0000008000027825 */ /* 0x001fc600078e0002 */
[----:B------:R-:W-:-:S04]  /*0120*/  IADD3 R2, P0, PT, R2, UR7, RZ ;  /* 0x0000000702027c10 */ /* 0x000fc8000ff1e0ff */
[----:B------:R-:W-:-:S09]  /*0130*/  IADD3.X R3, PT, PT, R3, UR8, RZ, P0, !PT ;  /* 0x0000000803037c10 */ /* 0x000fd200087fe4ff */
.L_x_255:
[----:B------:R-:W-:Y:S01]  /*0140*/  VIADD R5, R5, 0x4000 ;  /* 0x0000400005057836 */ /* 0x000fe20000000000 */
[----:B------:R0:W-:Y:S04]  /*0150*/  CCTL.E.PF2 [R2] ;  /* 0x000000000200798f */ /* 0x0001e80000800100 */
[----:B------:R-:W-:Y:S02]  /*0160*/  ISETP.GE.AND P0, PT, R5, UR6, PT ;  /* 0x0000000605007c0c */ /* 0x000fe4000bf06270 */
[----:B0-----:R-:W-:-:S05]  /*0170*/  IADD3 R2, P1, PT, R2, 0x4000, RZ ;  /* 0x0000400002027810 */ /* 0x001fca0007f3e0ff */
[----:B------:R-:W-:-:S06]  /*0180*/  IMAD.X R3, RZ, RZ, R3, P1 ;  /* 0x000000ffff037224 */ /* 0x000fcc00008e0603 */
[----:B------:R-:W-:Y:S05]  /*0190*/  @!P0 BRA `(.L_x_255) ;  /* 0xfffffffc00e88947 */ /* 0x000fea000383ffff */
[----:B------:R-:W-:Y:S05]  /*01a0*/  BSYNC.RECONVERGENT B1 ;  /* 0x0000000000017941 */ /* 0x000fea0003800200 */
.L_x_254:
[----:B------:R-:W0:Y:S02]  /*01b0*/  LDC.64 R2, c[0x0][0x3a8] ;  /* 0x0000ea00ff027b82 */ /* 0x000e240000000a00 */
[----:B0-----:R-:W-:-:S03]  /*01c0*/  IMAD.WIDE.U32 R2, R0, 0x80, R2 ;  /* 0x0000008000027825 */ /* 0x001fc600078e0002 */
[----:B------:R-:W-:-:S04]  /*01d0*/  IADD3 R2, P0, PT, R2, UR7, RZ ;  /* 0x0000000702027c10 */ /* 0x000fc8000ff1e0ff */
[----:B------:R-:W-:-:S09]  /*01e0*/  IADD3.X R3, PT, PT, R3, UR8, RZ, P0, !PT ;  /* 0x0000000803037c10 */ /* 0x000fd200087fe4ff */
.L_x_256:
[----:B------:R-:W-:Y:S01]  /*01f0*/  VIADD R4, R4, 0x4000 ;  /* 0x0000400004047836 */ /* 0x000fe20000000000 */
[----:B------:R0:W-:Y:S04]  /*0200*/  CCTL.E.PF2 [R2] ;  /* 0x000000000200798f */ /* 0x0001e80000800100 */
[----:B------:R-:W-:Y:S02]  /*0210*/  ISETP.GE.AND P0, PT, R4, UR6, PT ;  /* 0x0000000604007c0c */ /* 0x000fe4000bf06270 */
[----:B0-----:R-:W-:-:S05]  /*0220*/  IADD3 R2, P1, PT, R2, 0x4000, RZ ;  /* 0x0000400002027810 */ /* 0x001fca0007f3e0ff */
[----:B------:R-:W-:-:S06]  /*0230*/  IMAD.X R3, RZ, RZ, R3, P1 ;  /* 0x000000ffff037224 */ /* 0x000fcc00008e0603 */
[----:B------:R-:W-:Y:S05]  /*0240*/  @!P0 BRA `(.L_x_256) ;  /* 0xfffffffc00e88947 */ /* 0x000fea000383ffff */
.L_x_253:
[----:B------:R-:W-:Y:S05]  /*0250*/  BSYNC.RECONVERGENT B0 ;  /* 0x0000000000007941 */ /* 0x000fea0003800200 */
.L_x_252:
[----:B------:R-:W0:Y:S01]  /*0260*/  LDCU.128 UR12, c[0x0][0x390] ;  /* 0x00007200ff0c77ac */ /* 0x000e220008000c00 */
[----:B------:R-:W1:Y:S01]  /*0270*/  LDCU.64 UR16, c[0x0][0x3a8] ;  /* 0x00007500ff1077ac */ /* 0x000e620008000a00 */
[----:B------:R-:W2:Y:S01]  /*0280*/  LDCU.64 UR10, c[0x0][0x358] ;  /* 0x00006b00ff0a77ac */ /* 0x000ea20008000a00 */
[----:B0-----:R-:W-:Y:S02]  /*0290*/  UIADD3 UR18, UP0, UPT, UR7, UR14, URZ ;  /* 0x0000000e07127290 */ /* 0x001fe4000ff1e0ff */
[----:B------:R-:W-:Y:S02]  /*02a0*/  UIADD3 UR22, UP2, UPT, UR7, UR12, URZ ;  /* 0x0000000c07167290 */ /* 0x000fe4000ff5e0ff */
[----:B------:R-:W-:Y:S02]  /*02b0*/  UIADD3.X UR19, UPT, UPT, UR8, UR15, URZ, UP0, !UPT ;  /* 0x0000000f08137290 */ /* 0x000fe400087fe4ff */
[----:B------:R-:W-:Y:S02]  /*02c0*/  UISETP.GT.AND UP0, UPT, UR5, UR4, UPT ;  /* 0x000000040500728c */ /* 0x000fe4000bf04270 */
[----:B-1----:R-:W-:-:S02]  /*02d0*/  UIADD3 UR20, UP1, UPT, UR7, UR16, URZ ;  /* 0x0000001007147290 */ /* 0x002fc4000ff3e0ff */
[----:B------:R-:W-:Y:S02]  /*02e0*/  UIADD3.X UR23, UPT, UPT, UR8, UR13, URZ, UP2, !UPT ;  /* 0x0000000d08177290 */ /* 0x000fe400097fe4ff */
[----:B------:R-:W-:-:S03]  /*02f0*/  UIADD3.X UR21, UPT, UPT, UR8, UR17, URZ, UP1, !UPT ;  /* 0x0000001108157290 */ /* 0x000fc60008ffe4ff */
[----:B--2---:R-:W-:Y:S09]  /*0300*/  BRA.U UP0, `(.L_x_257) ;  /* 0x0000000900f07547 */ /* 0x004ff2000b800000 */
        /* <DEDUP_REMOVED lines=18> */
[----:B------:R-:W-:Y:S01]  /*0430*/  UIADD3.X UR12, UPT, UPT, UR6, UR15, URZ, UP0, !UPT ;  /* 0x0000000f060c7290 */ /* 0x000fe200087fe4ff */
[----:B------:R-:W-:Y:S01]  /*0440*/  VIADD R6, R0, 0x80 ;  /* 0x0000008000067836 */ /* 0x000fe20000000000 */
[----:B------:R-:W-:-:S02]  /*0450*/  UIADD3.X UR14, UPT, UPT, UR6, UR17, URZ, UP1, !UPT ;  /* 0x00000011060e7290 */ /* 0x000fc40008ffe4ff */
[----:B------:R-:W-:Y:S02]  /*0460*/  UIADD3 UR4, UPT, UPT, -UR4, URZ, URZ ;  /* 0x000000ff04047290 */ /* 0x000fe4000fffe1ff */
[----:B------:R-:W-:-:S12]  /*0470*/  UIADD3.X UR6, UPT, UPT, UR6, UR13, URZ, UP2, !UPT ;  /* 0x0000000d06067290 */ /* 0x000fd800097fe4ff */
.L_x_259:
        /* <DEDUP_REMOVED lines=74> */
.L_x_258:
[----:B------:R-:W-:-:S06]  /*0920*/  ULOP3.LUT UR4, UR9, 0x7, URZ, 0xc0, !UPT ;  /* 0x0000000709047892 */ /* 0x000fcc000f8ec0ff */
[----:B------:R-:W-:-:S13]  /*0930*/  ISETP.NE.AND P0, PT, RZ, UR4, PT ;  /* 0x00000004ff007c0c */ /* 0x000fda000bf05270 */
[----:B------:R-:W-:Y:S05]  /*0940*/  @!P0 EXIT ;  /* 0x000000000000894d */ /* 0x000fea0003800000 */
[----:B------:R-:W-:Y:S02]  /*0950*/  UISETP.GE.U32.AND UP0, UPT, UR4, 0x4, UPT ;  /* 0x000000040400788c */ /* 0x000fe4000bf06070 */
[----:B------:R-:W-:-:S07]  /*0960*/  ULOP3.LUT UR4, UR9, 0x3, URZ, 0xc0, !UPT ;  /* 0x0000000309047892 */ /* 0x000fce000f8ec0ff */
[----:B------:R-:W-:Y:S05]  /*0970*/  BRA.U !UP0, `(.L_x_260) ;  /* 0x0000000108907547 */ /* 0x000fea000b800000 */
[----:B0-----:R-:W-:-:S05]  /*0980*/  IMAD R8, R3, 0x80, R0 ;  /* 0x0000008003087824 */ /* 0x001fca00078e0200 */
[----:B------:R-:W-:Y:S02]  /*0990*/  SHF.R.S32.HI R12, RZ, 0x1f, R8 ;  /* 0x0000001fff0c7819 */ /* 0x000fe40000011408 */
[C---:B------:R-:W-:Y:S02]  /*09a0*/  IADD3 R6, P0, PT, R8.reuse, UR18, RZ ;  /* 0x0000001208067c10 */ /* 0x040fe4000ff1e0ff */
        /* <DEDUP_REMOVED lines=33> */
.L_x_260:
[----:B------:R-:W-:-:S13]  /*0bc0*/  ISETP.NE.AND P0, PT, RZ, UR4, PT ;  /* 0x00000004ff007c0c */ /* 0x000fda000bf05270 */
[----:B------:R-:W-:Y:S05]  /*0bd0*/  @!P0 EXIT ;  /* 0x000000000000894d */ /* 0x000fea0003800000 */
[----:B------:R-:W-:-:S09]  /*0be0*/  UISETP.NE.AND UP0, UPT, UR4, 0x1, UPT ;  /* 0x000000010400788c */ /* 0x000fd2000bf05270 */
[----:B------:R-:W-:Y:S05]  /*0bf0*/  BRA.U !UP0, `(.L_x_261) ;  /* 0x0000000108607547 */ /* 0x000fea000b800000 */
[----:B------:R-:W-:-:S05]  /*0c00*/  IMAD R12, R3, 0x80, R0 ;  /* 0x00000080030c7824 */ /* 0x000fca00078e0200 */
[----:B------:R-:W-:Y:S02]  /*0c10*/  SHF.R.S32.HI R7, RZ, 0x1f, R12 ;  /* 0x0000001fff077819 */ /* 0x000fe4000001140c */
[C---:B0-2---:R-:W-:Y:S02]  /*0c20*/  IADD3 R8, P0, PT, R12.reuse, UR18, RZ ;  /* 0x000000120c087c10 */ /* 0x045fe4000ff1e0ff */
        /* <DEDUP_REMOVED lines=21> */
.L_x_261:
[----:B------:R-:W-:-:S04]  /*0d80*/  ULOP3.LUT UR4, UR9, 0x1, URZ, 0xc0, !UPT ;  /* 0x0000000109047892 */ /* 0x000fc8000f8ec0ff */
[----:B------:R-:W-:-:S06]  /*0d90*/  UISETP.NE.U32.AND UP0, UPT, UR4, 0x1, UPT ;  /* 0x000000010400788c */ /* 0x000fcc000bf05070 */
[----:B------:R-:W-:-:S13]  /*0da0*/  PLOP3.LUT P0, PT, PT, PT, UP0, 0x80, 0x8 ;  /* 0x000000000008781c */ /* 0x000fda0003f0f008 */
[----:B------:R-:W-:Y:S05]  /*0db0*/  @P0 EXIT ;  /* 0x000000000000094d */ /* 0x000fea0003800000 */
[----:B------:R-:W-:-:S05]  /*0dc0*/  IMAD R0, R3, 0x80, R0 ;  /* 0x0000008003007824 */ /* 0x000fca00078e0200 */
        /* <DEDUP_REMOVED lines=16> */
.L_x_257:
[----:B------:R-:W-:-:S06]  /*0ed0*/  UISETP.GE.AND UP0, UPT, UR9, 0x1, UPT ;  /* 0x000000010900788c */ /* 0x000fcc000bf06270 */
[----:B------:R-:W-:-:S13]  /*0ee0*/  PLOP3.LUT P0, PT, PT, PT, UP0, 0x80, 0x8 ;  /* 0x000000000008781c */ /* 0x000fda0003f0f008 */
[----:B------:R-:W-:Y:S05]  /*0ef0*/  @!P0 EXIT ;  /* 0x000000000000894d */ /* 0x000fea0003800000 */
[----:B------:R-:W-:Y:S01]  /*0f00*/  UISETP.GE.U32.AND UP0, UPT, UR9, 0x8, UPT ;  /* 0x000000080900788c */ /* 0x000fe2000bf06070 */
[----:B------:R-:W-:Y:S01]  /*0f10*/  IMAD.MOV.U32 R3, RZ, RZ, RZ ;  /* 0x000000ffff037224 */ /* 0x000fe200078e00ff */
[----:B------:R-:W-:-:S07]  /*0f20*/  ULOP3.LUT UR4, UR9, 0x7, URZ, 0xc0, !UPT ;  /* 0x0000000709047892 */ /* 0x000fce000f8ec0ff */
[----:B------:R-:W-:Y:S05]  /*0f30*/  BRA.U !UP0, `(.L_x_262) ;  /* 0x0000000508987547 */ /* 0x000fea000b800000 */
[----:B------:R-:W-:Y:S01]  /*0f40*/  ULOP3.LUT UR5, UR9, 0x7ffffff8, URZ, 0xc0, !UPT ;  /* 0x7ffffff809057892 */ /* 0x000fe2000f8ec0ff */
[----:B------:R-:W-:-:S05]  /*0f50*/  IMAD.MOV.U32 R4, RZ, RZ, RZ ;  /* 0x000000ffff047224 */ /* 0x000fca00078e00ff */
[----:B------:R-:W-:-:S07]  /*0f60*/  IMAD.U32 R3, RZ, RZ, UR5 ;  /* 0x00000005ff037e24 */ /* 0x000fce000f8e00ff */
.L_x_265:
        /* <DEDUP_REMOVED lines=97> */
.L_x_264:
[----:B------:R-:W-:Y:S05]  /*1580*/  BSYNC.RECONVERGENT B0 ;  /* 0x0000000000007941 */ /* 0x000fea0003800200 */
.L_x_263:
[----:B------:R-:W-:Y:S05]  /*1590*/  @P1 BRA `(.L_x_265) ;  /* 0xfffffff800741947 */ /* 0x000fea000383ffff */
.L_x_262:
        /* <DEDUP_REMOVED lines=76> */
.L_x_266:
[----:B------:R-:W-:Y:S05]  /*1a60*/  @!P0 EXIT ;  /* 0x000000000000894d */ /* 0x000fea0003800000 */
[----:B------:R-:W-:Y:S02]  /*1a70*/  ISETP.NE.AND P1, PT, R16, 0x1, PT ;  /* 0x000000011000780c */ /* 0x000fe40003f25270 */
[----:B------:R-:W-:-:S04]  /*1a80*/  LOP3.LUT R2, R2, 0x1, RZ, 0xc0, !PT ;  /* 0x0000000102027812 */ /* 0x000fc800078ec0ff */
[----:B------:R-:W-:-:S07]  /*1a90*/  ISETP.NE.U32.AND P0, PT, R2, 0x1, PT ;  /* 0x000000010200780c */ /* 0x000fce0003f05070 */
[----:B------:R-:W-:Y:S06]  /*1aa0*/  @!P1 BRA `(.L_x_267) ;  /* 0x00000000008c9947 */ /* 0x000fec0003800000 */
[----:B01----:R-:W-:-:S05]  /*1ab0*/  IMAD R10, R3, 0x80, R0 ;  /* 0x00000080030a7824 */ /* 0x003fca00078e0200 */
[----:B------:R-:W-:-:S13]  /*1ac0*/  ISETP.GE.AND P1, PT, R10, UR6, PT ;  /* 0x000000060a007c0c */ /* 0x000fda000bf26270 */
[----:B------:R-:W-:Y:S02]  /*1ad0*/  @!P1 SHF.R.S32.HI R11, RZ, 0x1f, R10 ;  /* 0x0000001fff0b9819 */ /* 0x000fe4000001140a */
        /* <DEDUP_REMOVED lines=32> */
.L_x_267:
[----:B------:R-:W-:Y:S05]  /*1ce0*/  @P0 EXIT ;  /* 0x000000000000094d */ /* 0x000fea0003800000 */
[----:B------:R-:W-:-:S05]  /*1cf0*/  IMAD R0, R3, 0x80, R0 ;  /* 0x0000008003007824 */ /* 0x000fca00078e0200 */
[----:B------:R-:W-:-:S13]  /*1d00*/  ISETP.GE.AND P0, PT, R0, UR6, PT ;  /* 0x0000000600007c0c */ /* 0x000fda000bf06270 */
[----:B------:R-:W-:Y:S05]  /*1d10*/  @P0 EXIT ;  /* 0x000000000000094d */ /* 0x000fea0003800000 */
[----:B--2---:R-:W-:Y:S02]  /*1d20*/  SHF.R.S32.HI R9, RZ, 0x1f, R0 ;  /* 0x0000001fff097819 */ /* 0x004fe40000011400 */
        /* <DEDUP_REMOVED lines=10> */
[----:B------:R-:W1:Y:S01]  /*1dd0*/  F2I.F64.TRUNC R7, R6 ;  /* 0x0000000600077311 */ /* 0x000e62000030d100 */
[----:B------:R-:W-:-:S04]  /*1de0*/  IADD3 R8, P0, PT, R0, UR22, RZ ;  /* 0x0000001600087c10 */ /* 0x000fc8000ff1e0ff */
[----:B------:R-:W-:-:S05]  /*1df0*/  IADD3.X R9, PT, PT, R9, UR23, RZ, P0, !PT ;  /* 0x0000001709097c10 */ /* 0x000fca00087fe4ff */
[----:B-1----:R-:W-:Y:S01]  /*1e00*/  STG.E.U8 desc[UR10][R8.64], R7 ;  /* 0x0000000708007986 */ /* 0x002fe2000c10110a */
[----:B------:R-:W-:Y:S05]  /*1e10*/  EXIT ;  /* 0x000000000000794d */ /* 0x000fea0003800000 */
.L_x_268:
        /* <DEDUP_REMOVED lines=14> */
.L_x_277:


//--------------------- .text._ZN3cub18CUB_300001_SM_10006detail11EmptyKernelIvEEvv --------------------------
	.section	.text._ZN3cub18CUB_300001_SM_10006detail11EmptyKernelIvEEvv,"ax",@progbits
	.align	128
        .global         _ZN3cub18CUB_300001_SM_10006detail11EmptyKernelIvEEvv
        .type           _ZN3cub18CUB_300001_SM_10006detail11EmptyKernelIvEEvv,@function
        .size           _ZN3cub18CUB_300001_SM_10006detail11EmptyKernelIvEEvv,(.L_x_278 - _ZN3cub18CUB_300001_SM_10006detail11EmptyKernelIvEEvv)
        .other          _ZN3cub18CUB_300001_SM_10006detail11EmptyKernelIvEEvv,@"STO_CUDA_ENTRY STV_DEFAULT"
_ZN3cub18CUB_300001_SM_10006detail11EmptyKernelIvEEvv:
.text._ZN3cub18CUB_300001_SM_10006detail11EmptyKernelIvEEvv:
[----:B------:R-:W-:Y:S01]  /*0000*/  LDC R1, c[0x0][0x37c] ;  /* 0x0000df00ff017b82 */ /* 0x000fe20000000800 */
[----:B------:R-:W-:Y:S05]  /*0010*/  EXIT ;  /* 0x000000000000794d */ /* 0x000fea0003800000 */
.L_x_269:
        /* <DEDUP_REMOVED lines=14> */
.L_x_278:


//--------------------- .nv.shared._ZN3cub18CUB_300001_SM_10006detail6reduce28DeviceReduceSingleTileKernelINS2_10policy_hubIiyN4cuda3std3__44plusIiEEE10Policy1000EPiSC_iS9_iiNS7_10__identityEEEvT0_T1_T2_T3_T4_T6_ --------------------------
	.section	.nv.shared._ZN3cub18CUB_300001_SM_10006detail6reduce28DeviceReduceSingleTileKernelINS2_10policy_hubIiyN4cuda3std3__44plusIiEEE10Policy1000EPiSC_iS9_iiNS7_10__identityEEEvT0_T1_T2_T3_T4_T6_,"aw",@nobits
	.sectionflags	@""
	.align	4
.nv.shared._ZN3cub18CUB_300001_SM_10006detail6reduce28DeviceReduceSingleTileKernelINS2_10policy_hubIiyN4cuda3std3__44plusIiEEE10Policy1000EPiSC_iS9_iiNS7_10__identityEEEvT0_T1_T2_T3_T4_T6_:
	.zero		1068


//--------------------- .nv.shared.reserved.0     --------------------------
	.section	.nv.shared.reserved.0,"aw",@nobits
	.weak		__nv_reservedSMEM_offset_0_alias
	.size		__nv_reservedSMEM_offset_0_alias, 0, 64
	.other		__nv_reservedSMEM_offset_0_alias,@"STO_CUDA_RESERVED_SHARED STV_DEFAULT"
__nv_reservedSMEM_offset_0_alias:
	.zero		0
	.zero		64


//--------------------- .nv.global                --------------------------
	.section	.nv.global,"aw",@nobits
.nv.global:
	.type		_ZN34_INTERNAL_0ddf4fb9_4_k_cu_8c5a615b6thrust24THRUST_300001_SM_1000_NS3seqE,@object
	.size		_ZN34_INTERNAL_0ddf4fb9_4_k_cu_8c5a615b6thrust24THRUST_300001_SM_1000_NS3seqE,(_ZN34_INTERNAL_0ddf4fb9_4_k_cu_8c5a615b4cuda3std3__48in_placeE - _ZN34_INTERNAL_0ddf4fb9_4_k_cu_8c5a615b6thrust24THRUST_300001_SM_1000_NS3seqE)
_ZN34_INTERNAL_0ddf4fb9_4_k_cu_8c5a615b6thrust24THRUST_300001_SM_1000_NS3seqE:
	.zero		1
	.type		_ZN34_INTERNAL_0ddf4fb9_4_k_cu_8c5a615b4cuda3std3__48in_placeE,@object
	.size		_ZN34_INTERNAL_0ddf4fb9_4_k_cu_8c5a615b4cuda3std3__48in_placeE,(_ZN34_INTERNAL_0ddf4fb9_4_k_cu_8c5a615b4cuda3std6ranges3__45__cpo4sizeE - _ZN34_INTERNAL_0ddf4fb9_4_k_cu_8c5a615b4cuda3std3__48in_placeE)
_ZN34_INTERNAL_0ddf4fb9_4_k_cu_8c5a615b4cuda3std3__48in_placeE:
	.zero		1
	.type		_ZN34_INTERNAL_0ddf4fb9_4_k_cu_8c5a615b4cuda3std6ranges3__45__cpo4sizeE,@object
	.size		_ZN34_INTERNAL_0ddf4fb9_4_k_cu_8c5a615b4cuda3std6ranges3__45__cpo4sizeE,(_ZN34_INTERNAL_0ddf4fb9_4_k_cu_8c5a615b6thrust24THRUST_300001_SM_1000_NS12placeholders2_3E - _ZN34_INTERNAL_0ddf4fb9_4_k_cu_8c5a615b4cuda3std6ranges3__45__cpo4sizeE)
_ZN34_INTERNAL_0ddf4fb9_4_k_cu_8c5a615b4cuda3std6ranges3__45__cpo4sizeE:
	.zero		1
	.type		_ZN34_INTERNAL_0ddf4fb9_4_k_cu_8c5a615b6thrust24THRUST_300001_SM_1000_NS12placeholders2_3E,@object
	.size		_ZN34_INTERNAL_0ddf4fb9_4_k_cu_8c5a615b6thrust24THRUST_300001_SM_1000_NS12placeholders2_3E,(_ZN34_INTERNAL_0ddf4fb9_4_k_cu_8c5a615b4cuda3std3__45__cpo6cbeginE - _ZN34_INTERNAL_0ddf4fb9_4_k_cu_8c5a615b6thrust24THRUST_300001_SM_1000_NS12placeholders2_3E)
_ZN34_INTERNAL_0ddf4fb9_4_k_cu_8c5a615b6thrust24THRUST_300001_SM_1000_NS12placeholders2_3E:
	.zero		1
	.type		_ZN34_INTERNAL_0ddf4fb9_4_k_cu_8c5a615b4cuda3std3__45__cpo6cbeginE,@object
	.size		_ZN34_INTERNAL_0ddf4fb9_4_k_cu_8c5a615b4cuda3std3__45__cpo6cbeginE,(_ZN34_INTERNAL_0ddf4fb9_4_k_cu_8c5a615b4cuda3std6ranges3__45__cpo6cbeginE - _ZN34_INTERNAL_0ddf4fb9_4_k_cu_8c5a615b4cuda3std3__45__cpo6cbeginE)
_ZN34_INTERNAL_0ddf4fb9_4_k_cu_8c5a615b4cuda3std3__45__cpo6cbeginE:
	.zero		1
	.type		_ZN34_INTERNAL_0ddf4fb9_4_k_cu_8c5a615b4cuda3std6ranges3__45__cpo6cbeginE,@object
	.size		_ZN34_INTERNAL_0ddf4fb9_4_k_cu_8c5a615b4cuda3std6ranges3__45__cpo6cbeginE,(_ZN34_INTERNAL_0ddf4fb9_4_k_cu_8c5a615b6thrust24THRUST_300001_SM_1000_NS12placeholders2_7E - _ZN34_INTERNAL_0ddf4fb9_4_k_cu_8c5a615b4cuda3std6ranges3__45__cpo6cbeginE)
_ZN34_INTERNAL_0ddf4fb9_4_k_cu_8c5a615b4cuda3std6ranges3__45__cpo6cbeginE:
	.zero		1
	.type		_ZN34_INTERNAL_0ddf4fb9_4_k_cu_8c5a615b6thrust24THRUST_300001_SM_1000_NS12placeholders2_7E,@object
	.size		_ZN34_INTERNAL_0ddf4fb9_4_k_cu_8c5a615b6thrust24THRUST_300001_SM_1000_NS12placeholders2_7E,(_ZN34_INTERNAL_0ddf4fb9_4_k_cu_8c5a615b4cuda3std3__45__cpo7crbeginE - _ZN34_INTERNAL_0ddf4fb9_4_k_cu_8c5a615b6thrust24THRUST_300001_SM_1000_NS12placeholders2_7E)
_ZN34_INTERNAL_0ddf4fb9_4_k_cu_8c5a615b6thrust24THRUST_300001_SM_1000_NS12placeholders2_7E:
	.zero		1
	.type		_ZN34_INTERNAL_0ddf4fb9_4_k_cu_8c5a615b4cuda3std3__45__cpo7crbeginE,@object
	.size		_ZN34_INTERNAL_0ddf4fb9_4_k_cu_8c5a615b4cuda3std3__45__cpo7crbeginE,(_ZN34_INTERNAL_0ddf4fb9_4_k_cu_8c5a615b4cuda3std6ranges3__45__cpo4nextE - _ZN34_INTERNAL_0ddf4fb9_4_k_cu_8c5a615b4cuda3std3__45__cpo7crbeginE)
_ZN34_INTERNAL_0ddf4fb9_4_k_cu_8c5a615b4cuda3std3__45__cpo7crbeginE:
	.zero		1
	.type		_ZN34_INTERNAL_0ddf4fb9_4_k_cu_8c5a615b4cuda3std6ranges3__45__cpo4nextE,@object
	.size		_ZN34_INTERNAL_0ddf4fb9_4_k_cu_8c5a615b4cuda3std6ranges3__45__cpo4nextE,(_ZN34_INTERNAL_0ddf4fb9_4_k_cu_8c5a615b4cuda3std6ranges3__45__cpo4swapE - _ZN34_INTERNAL_0ddf4fb9_4_k_cu_8c5a615b4cuda3std6ranges3__45__cpo4nextE)
_ZN34_INTERNAL_0ddf4fb9_4_k_cu_8c5a615b4cuda3std6ranges3__45__cpo4nextE:
	.zero		1
	.type		_ZN34_INTERNAL_0ddf4fb9_4_k_cu_8c5a615b4cuda3std6ranges3__45__cpo4swapE,@object
	.size		_ZN34_INTERNAL_0ddf4fb9_4_k_cu_8c5a615b4cuda3std6ranges3__45__cpo4swapE,(_ZN34_INTERNAL_0ddf4fb9_4_k_cu_8c5a615b6thrust24THRUST_300001_SM_1000_NS8cuda_cub10par_nosyncE - _ZN34_INTERNAL_0ddf4fb9_4_k_cu_8c5a615b4cuda3std6ranges3__45__cpo4swapE)
_ZN34_INTERNAL_0ddf4fb9_4_k_cu_8c5a615b4cuda3std6ranges3__45__cpo4swapE:
	.zero		1
	.type		_ZN34_INTERNAL_0ddf4fb9_4_k_cu_8c5a615b6thrust24THRUST_300001_SM_1000_NS8cuda_cub10par_nosyncE,@object
	.size		_ZN34_INTERNAL_0ddf4fb9_4_k_cu_8c5a615b6thrust24THRUST_300001_SM_1000_NS8cuda_cub10par_nosyncE,(_ZN34_INTERNAL_0ddf4fb9_4_k_cu_8c5a615b6thrust24THRUST_300001_SM_1000_NS12placeholders2_9E - _ZN34_INTERNAL_0ddf4fb9_4_k_cu_8c5a615b6thrust24THRUST_300001_SM_1000_NS8cuda_cub10par_nosyncE)
_ZN34_INTERNAL_0ddf4fb9_4_k_cu_8c5a615b6thrust24THRUST_300001_SM_1000_NS8cuda_cub10par_nosyncE:
	.zero		1
	.type		_ZN34_INTERNAL_0ddf4fb9_4_k_cu_8c5a615b6thrust24THRUST_300001_SM_1000_NS12placeholders2_9E,@object
	.size		_ZN34_INTERNAL_0ddf4fb9_4_k_cu_8c5a615b6thrust24THRUST_300001_SM_1000_NS12placeholders2_9E,(_ZN34_INTERNAL_0ddf4fb9_4_k_cu_8c5a615b4cuda3std3__436_GLOBAL__N__0ddf4fb9_4_k_cu_8c5a615b6ignoreE - _ZN34_INTERNAL_0ddf4fb9_4_k_cu_8c5a615b6thrust24THRUST_300001_SM_1000_NS12placeholders2_9E)
_ZN34_INTERNAL_0ddf4fb9_4_k_cu_8c5a615b6thrust24THRUST_300001_SM_1000_NS12placeholders2_9E:
	.zero		1
	.type		_ZN34_INTERNAL_0ddf4fb9_4_k_cu_8c5a615b4cuda3std3__436_GLOBAL__N__0ddf4fb9_4_k_cu_8c5a615b6ignoreE,@object
	.size		_ZN34_INTERNAL_0ddf4fb9_4_k_cu_8c5a615b4cuda3std3__436_GLOBAL__N__0ddf4fb9_4_k_cu_8c5a615b6ignoreE,(_ZN34_INTERNAL_0ddf4fb9_4_k_cu_8c5a615b4cuda3std6ranges3__45__cpo4dataE - _ZN34_INTERNAL_0ddf4fb9_4_k_cu_8c5a615b4cuda3std3__436_GLOBAL__N__0ddf4fb9_4_k_cu_8c5a615b6ignoreE)
_ZN34_INTERNAL_0ddf4fb9_4_k_cu_8c5a615b4cuda3std3__436_GLOBAL__N__0ddf4fb9_4_k_cu_8c5a615b6ignoreE:
	.zero		1
	.type		_ZN34_INTERNAL_0ddf4fb9_4_k_cu_8c5a615b4cuda3std6ranges3__45__cpo4dataE,@object
	.size		_ZN34_INTERNAL_0ddf4fb9_4_k_cu_8c5a615b4cuda3std6ranges3__45__cpo4dataE,(_ZN34_INTERNAL_0ddf4fb9_4_k_cu_8c5a615b6thrust24THRUST_300001_SM_1000_NS12placeholders2_1E - _ZN34_INTERNAL_0ddf4fb9_4_k_cu_8c5a615b4cuda3std6ranges3__45__cpo4dataE)
_ZN34_INTERNAL_0ddf4fb9_4_k_cu_8c5a615b4cuda3std6ranges3__45__cpo4dataE:
	.zero		1
	.type		_ZN34_INTERNAL_0ddf4fb9_4_k_cu_8c5a615b6thrust24THRUST_300001_SM_1000_NS12placeholders2_1E,@object
	.size		_ZN34_INTERNAL_0ddf4fb9_4_k_cu_8c5a615b6thrust24THRUST_300001_SM_1000_NS12placeholders2_1E,(_ZN34_INTERNAL_0ddf4fb9_4_k_cu_8c5a615b4cuda3std3__45__cpo5beginE - _ZN34_INTERNAL_0ddf4fb9_4_k_cu_8c5a615b6thrust24THRUST_300001_SM_1000_NS12placeholders2_1E)
_ZN34_INTERNAL_0ddf4fb9_4_k_cu_8c5a615b6thrust24THRUST_300001_SM_1000_NS12placeholders2_1E:
	.zero		1
	.type		_ZN34_INTERNAL_0ddf4fb9_4_k_cu_8c5a615b4cuda3std3__45__cpo5beginE,@object
	.size		_ZN34_INTERNAL_0ddf4fb9_4_k_cu_8c5a615b4cuda3std3__45__cpo5beginE,(_ZN34_INTERNAL_0ddf4fb9_4_k_cu_8c5a615b4cuda3std6ranges3__45__cpo5beginE - _ZN34_INTERNAL_0ddf4fb9_4_k_cu_8c5a615b4cuda3std3__45__cpo5beginE)
_ZN34_INTERNAL_0ddf4fb9_4_k_cu_8c5a615b4cuda3std3__45__cpo5beginE:
	.zero		1
	.type		_ZN34_INTERNAL_0ddf4fb9_4_k_cu_8c5a615b4cuda3std6ranges3__45__cpo5beginE,@object
	.size		_ZN34_INTERNAL_0ddf4fb9_4_k_cu_8c5a615b4cuda3std6ranges3__45__cpo5beginE,(_ZN34_INTERNAL_0ddf4fb9_4_k_cu_8c5a615b6thrust24THRUST_300001_SM_1000_NS12placeholders2_5E - _ZN34_INTERNAL_0ddf4fb9_4_k_cu_8c5a615b4cuda3std6ranges3__45__cpo5beginE)
_ZN34_INTERNAL_0ddf4fb9_4_k_cu_8c5a615b4cuda3std6ranges3__45__cpo5beginE:
	.zero		1
	.type		_ZN34_INTERNAL_0ddf4fb9_4_k_cu_8c5a615b6thrust24THRUST_300001_SM_1000_NS12placeholders2_5E,@object
	.size		_ZN34_INTERNAL_0ddf4fb9_4_k_cu_8c5a615b6thrust24THRUST_300001_SM_1000_NS12placeholders2_5E,(_ZN34_INTERNAL_0ddf4fb9_4_k_cu_8c5a615b4cuda3std3__45__cpo6rbeginE - _ZN34_INTERNAL_0ddf4fb9_4_k_cu_8c5a615b6thrust24THRUST_300001_SM_1000_NS12placeholders2_5E)
_ZN34_INTERNAL_0ddf4fb9_4_k_cu_8c5a615b6thrust24THRUST_300001_SM_1000_NS12placeholders2_5E:
	.zero		1
	.type		_ZN34_INTERNAL_0ddf4fb9_4_k_cu_8c5a615b4cuda3std3__45__cpo6rbeginE,@object
	.size		_ZN34_INTERNAL_0ddf4fb9_4_k_cu_8c5a615b4cuda3std3__45__cpo6rbeginE,(_ZN34_INTERNAL_0ddf4fb9_4_k_cu_8c5a615b4cuda3std6ranges3__45__cpo7advanceE - _ZN34_INTERNAL_0ddf4fb9_4_k_cu_8c5a615b4cuda3std3__45__cpo6rbeginE)
_ZN34_INTERNAL_0ddf4fb9_4_k_cu_8c5a615b4cuda3std3__45__cpo6rbeginE:
	.zero		1
	.type		_ZN34_INTERNAL_0ddf4fb9_4_k_cu_8c5a615b4cuda3std6ranges3__45__cpo7advanceE,@object
	.size		_ZN34_INTERNAL_0ddf4fb9_4_k_cu_8c5a615b4cuda3std6ranges3__45__cpo7advanceE,(_ZN34_INTERNAL_0ddf4fb9_4_k_cu_8c5a615b4cuda3std3__47nulloptE - _ZN34_INTERNAL_0ddf4fb9_4_k_cu_8c5a615b4cuda3std6ranges3__45__cpo7advanceE)
_ZN34_INTERNAL_0ddf4fb9_4_k_cu_8c5a615b4cuda3std6ranges3__45__cpo7advanceE:
	.zero		1
	.type		_ZN34_INTERNAL_0ddf4fb9_4_k_cu_8c5a615b4cuda3std3__47nulloptE,@object
	.size		_ZN34_INTERNAL_0ddf4fb9_4_k_cu_8c5a615b4cuda3std3__47nulloptE,(_ZN34_INTERNAL_0ddf4fb9_4_k_cu_8c5a615b4cuda3std6ranges3__45__cpo8distanceE - _ZN34_INTERNAL_0ddf4fb9_4_k_cu_8c5a615b4cuda3std3__47nulloptE)
_ZN34_INTERNAL_0ddf4fb9_4_k_cu_8c5a615b4cuda3std3__47nulloptE:
	.zero		1
	.type		_ZN34_INTERNAL_0ddf4fb9_4_k_cu_8c5a615b4cuda3std6ranges3__45__cpo8distanceE,@object
	.size		_ZN34_INTERNAL_0ddf4fb9_4_k_cu_8c5a615b4cuda3std6ranges3__45__cpo8distanceE,(_ZN34_INTERNAL_0ddf4fb9_4_k_cu_8c5a615b6thrust24THRUST_300001_SM_1000_NS12placeholders3_10E - _ZN34_INTERNAL_0ddf4fb9_4_k_cu_8c5a615b4cuda3std6ranges3__45__cpo8distanceE)
_ZN34_INTERNAL_0ddf4fb9_4_k_cu_8c5a615b4cuda3std6ranges3__45__cpo8distanceE:
	.zero		1
	.type		_ZN34_INTERNAL_0ddf4fb9_4_k_cu_8c5a615b6thrust24THRUST_300001_SM_1000_NS12placeholders3_10E,@object
	.size		_ZN34_INTERNAL_0ddf4fb9_4_k_cu_8c5a615b6thrust24THRUST_300001_SM_1000_NS12placeholders3_10E,(_ZN34_INTERNAL_0ddf4fb9_4_k_cu_8c5a615b4cuda3std3__419piecewise_constructE - _ZN34_INTERNAL_0ddf4fb9_4_k_cu_8c5a615b6thrust24THRUST_300001_SM_1000_NS12placeholders3_10E)
_ZN34_INTERNAL_0ddf4fb9_4_k_cu_8c5a615b6thrust24THRUST_300001_SM_1000_NS12placeholders3_10E:
	.zero		1
	.type		_ZN34_INTERNAL_0ddf4fb9_4_k_cu_8c5a615b4cuda3std3__419piecewise_constructE,@object
	.size		_ZN34_INTERNAL_0ddf4fb9_4_k_cu_8c5a615b4cuda3std3__419piecewise_constructE,(_ZN34_INTERNAL_0ddf4fb9_4_k_cu_8c5a615b4cuda3std6ranges3__45__cpo5cdataE - _ZN34_INTERNAL_0ddf4fb9_4_k_cu_8c5a615b4cuda3std3__419piecewise_constructE)
_ZN34_INTERNAL_0ddf4fb9_4_k_cu_8c5a615b4cuda3std3__419piecewise_constructE:
	.zero		1
	.type		_ZN34_INTERNAL_0ddf4fb9_4_k_cu_8c5a615b4cuda3std6ranges3__45__cpo5cdataE,@object
	.size		_ZN34_INTERNAL_0ddf4fb9_4_k_cu_8c5a615b4cuda3std6ranges3__45__cpo5cdataE,(_ZN34_INTERNAL_0ddf4fb9_4_k_cu_8c5a615b6thrust24THRUST_300001_SM_1000_NS12placeholders2_2E - _ZN34_INTERNAL_0ddf4fb9_4_k_cu_8c5a615b4cuda3std6ranges3__45__cpo5cdataE)
_ZN34_INTERNAL_0ddf4fb9_4_k_cu_8c5a615b4cuda3std6ranges3__45__cpo5cdataE:
	.zero		1
	.type		_ZN34_INTERNAL_0ddf4fb9_4_k_cu_8c5a615b6thrust24THRUST_300001_SM_1000_NS12placeholders2_2E,@object
	.size		_ZN34_INTERNAL_0ddf4fb9_4_k_cu_8c5a615b6thrust24THRUST_300001_SM_1000_NS12placeholders2_2E,(_ZN34_INTERNAL_0ddf4fb9_4_k_cu_8c5a615b4cuda3std3__45__cpo3endE - _ZN34_INTERNAL_0ddf4fb9_4_k_cu_8c5a615b6thrust24THRUST_300001_SM_1000_NS12placeholders2_2E)
_ZN34_INTERNAL_0ddf4fb9_4_k_cu_8c5a615b6thrust24THRUST_300001_SM_1000_NS12placeholders2_2E:
	.zero		1
	.type		_ZN34_INTERNAL_0ddf4fb9_4_k_cu_8c5a615b4cuda3std3__45__cpo3endE,@object
	.size		_ZN34_INTERNAL_0ddf4fb9_4_k_cu_8c5a615b4cuda3std3__45__cpo3endE,(_ZN34_INTERNAL_0ddf4fb9_4_k_cu_8c5a615b4cuda3std6ranges3__45__cpo3endE - _ZN34_INTERNAL_0ddf4fb9_4_k_cu_8c5a615b4cuda3std3__45__cpo3endE)
_ZN34_INTERNAL_0ddf4fb9_4_k_cu_8c5a615b4cuda3std3__45__cpo3endE:
	.zero		1
	.type		_ZN34_INTERNAL_0ddf4fb9_4_k_cu_8c5a615b4cuda3std6ranges3__45__cpo3endE,@object
	.size		_ZN34_INTERNAL_0ddf4fb9_4_k_cu_8c5a615b4cuda3std6ranges3__45__cpo3endE,(_ZN34_INTERNAL_0ddf4fb9_4_k_cu_8c5a615b6thrust24THRUST_300001_SM_1000_NS12placeholders2_6E - _ZN34_INTERNAL_0ddf4fb9_4_k_cu_8c5a615b4cuda3std6ranges3__45__cpo3endE)
_ZN34_INTERNAL_0ddf4fb9_4_k_cu_8c5a615b4cuda3std6ranges3__45__cpo3endE:
	.zero		1
	.type		_ZN34_INTERNAL_0ddf4fb9_4_k_cu_8c5a615b6thrust24THRUST_300001_SM_1000_NS12placeholders2_6E,@object
	.size		_ZN34_INTERNAL_0ddf4fb9_4_k_cu_8c5a615b6thrust24THRUST_300001_SM_1000_NS12placeholders2_6E,(_ZN34_INTERNAL_0ddf4fb9_4_k_cu_8c5a615b4cuda3std3__45__cpo4rendE - _ZN34_INTERNAL_0ddf4fb9_4_k_cu_8c5a615b6thrust24THRUST_300001_SM_1000_NS12placeholders2_6E)
_ZN34_INTERNAL_0ddf4fb9_4_k_cu_8c5a615b6thrust24THRUST_300001_SM_1000_NS12placeholders2_6E:
	.zero		1
	.type		_ZN34_INTERNAL_0ddf4fb9_4_k_cu_8c5a615b4cuda3std3__45__cpo4rendE,@object
	.size		_ZN34_INTERNAL_0ddf4fb9_4_k_cu_8c5a615b4cuda3std3__45__cpo4rendE,(_ZN34_INTERNAL_0ddf4fb9_4_k_cu_8c5a615b4cuda3std6ranges3__45__cpo9iter_swapE - _ZN34_INTERNAL_0ddf4fb9_4_k_cu_8c5a615b4cuda3std3__45__cpo4rendE)
_ZN34_INTERNAL_0ddf4fb9_4_k_cu_8c5a615b4cuda3std3__45__cpo4rendE:
	.zero		1
	.type		_ZN34_INTERNAL_0ddf4fb9_4_k_cu_8c5a615b4cuda3std6ranges3__45__cpo9iter_swapE,@object
	.size		_ZN34_INTERNAL_0ddf4fb9_4_k_cu_8c5a615b4cuda3std6ranges3__45__cpo9iter_swapE,(_ZN34_INTERNAL_0ddf4fb9_4_k_cu_8c5a615b4cuda3std3__48unexpectE - _ZN34_INTERNAL_0ddf4fb9_4_k_cu_8c5a615b4cuda3std6ranges3__45__cpo9iter_swapE)
_ZN34_INTERNAL_0ddf4fb9_4_k_cu_8c5a615b4cuda3std6ranges3__45__cpo9iter_swapE:
	.zero		1
	.type		_ZN34_INTERNAL_0ddf4fb9_4_k_cu_8c5a615b4cuda3std3__48unexpectE,@object
	.size		_ZN34_INTERNAL_0ddf4fb9_4_k_cu_8c5a615b4cuda3std3__48unexpectE,(_ZN34_INTERNAL_0ddf4fb9_4_k_cu_8c5a615b6thrust24THRUST_300001_SM_1000_NS8cuda_cub3parE - _ZN34_INTERNAL_0ddf4fb9_4_k_cu_8c5a615b4cuda3std3__48unexpectE)
_ZN34_INTERNAL_0ddf4fb9_4_k_cu_8c5a615b4cuda3std3__48unexpectE:
	.zero		1
	.type		_ZN34_INTERNAL_0ddf4fb9_4_k_cu_8c5a615b6thrust24THRUST_300001_SM_1000_NS8cuda_cub3parE,@object
	.size		_ZN34_INTERNAL_0ddf4fb9_4_k_cu_8c5a615b6thrust24THRUST_300001_SM_1000_NS8cuda_cub3parE,(_ZN34_INTERNAL_0ddf4fb9_4_k_cu_8c5a615b6thrust24THRUST_300001_SM_1000_NS12placeholders2_4E - _ZN34_INTERNAL_0ddf4fb9_4_k_cu_8c5a615b6thrust24THRUST_300001_SM_1000_NS8cuda_cub3parE)
_ZN34_INTERNAL_0ddf4fb9_4_k_cu_8c5a615b6thrust24THRUST_300001_SM_1000_NS8cuda_cub3parE:
	.zero		1
	.type		_ZN34_INTERNAL_0ddf4fb9_4_k_cu_8c5a615b6thrust24THRUST_300001_SM_1000_NS12placeholders2_4E,@object
	.size		_ZN34_INTERNAL_0ddf4fb9_4_k_cu_8c5a615b6thrust24THRUST_300001_SM_1000_NS12placeholders2_4E,(_ZN34_INTERNAL_0ddf4fb9_4_k_cu_8c5a615b4cuda3std3__45__cpo4cendE - _ZN34_INTERNAL_0ddf4fb9_4_k_cu_8c5a615b6thrust24THRUST_300001_SM_1000_NS12placeholders2_4E)
_ZN34_INTERNAL_0ddf4fb9_4_k_cu_8c5a615b6thrust24THRUST_300001_SM_1000_NS12placeholders2_4E:
	.zero		1
	.type		_ZN34_INTERNAL_0ddf4fb9_4_k_cu_8c5a615b4cuda3std3__45__cpo4cendE,@object
	.size		_ZN34_INTERNAL_0ddf4fb9_4_k_cu_8c5a615b4cuda3std3__45__cpo4cendE,(_ZN34_INTERNAL_0ddf4fb9_4_k_cu_8c5a615b4cuda3std6ranges3__45__cpo4cendE - _ZN34_INTERNAL_0ddf4fb9_4_k_cu_8c5a615b4cuda3std3__45__cpo4cendE)
_ZN34_INTERNAL_0ddf4fb9_4_k_cu_8c5a615b4cuda3std3__45__cpo4cendE:
	.zero		1
	.type		_ZN34_INTERNAL_0ddf4fb9_4_k_cu_8c5a615b4cuda3std6ranges3__45__cpo4cendE,@object
	.size		_ZN34_INTERNAL_0ddf4fb9_4_k_cu_8c5a615b4cuda3std6ranges3__45__cpo4cendE,(_ZN34_INTERNAL_0ddf4fb9_4_k_cu_8c5a615b4cuda3std3__420unreachable_sentinelE - _ZN34_INTERNAL_0ddf4fb9_4_k_cu_8c5a615b4cuda3std6ranges3__45__cpo4cendE)
_ZN34_INTERNAL_0ddf4fb9_4_k_cu_8c5a615b4cuda3std6ranges3__45__cpo4cendE:
	.zero		1
	.type		_ZN34_INTERNAL_0ddf4fb9_4_k_cu_8c5a615b4cuda3std3__420unreachable_sentinelE,@object
	.size		_ZN34_INTERNAL_0ddf4fb9_4_k_cu_8c5a615b4cuda3std3__420unreachable_sentinelE,(_ZN34_INTERNAL_0ddf4fb9_4_k_cu_8c5a615b4cuda3std6ranges3__45__cpo5ssizeE - _ZN34_INTERNAL_0ddf4fb9_4_k_cu_8c5a615b4cuda3std3__420unreachable_sentinelE)
_ZN34_INTERNAL_0ddf4fb9_4_k_cu_8c5a615b4cuda3std3__420unreachable_sentinelE:
	.zero		1
	.type		_ZN34_INTERNAL_0ddf4fb9_4_k_cu_8c5a615b4cuda3std6ranges3__45__cpo5ssizeE,@object
	.size		_ZN34_INTERNAL_0ddf4fb9_4_k_cu_8c5a615b4cuda3std6ranges3__45__cpo5ssizeE,(_ZN34_INTERNAL_0ddf4fb9_4_k_cu_8c5a615b6thrust24THRUST_300001_SM_1000_NS12placeholders2_8E - _ZN34_INTERNAL_0ddf4fb9_4_k_cu_8c5a615b4cuda3std6ranges3__45__cpo5ssizeE)
_ZN34_INTERNAL_0ddf4fb9_4_k_cu_8c5a615b4cuda3std6ranges3__45__cpo5ssizeE:
	.zero		1
	.type		_ZN34_INTERNAL_0ddf4fb9_4_k_cu_8c5a615b6thrust24THRUST_300001_SM_1000_NS12placeholders2_8E,@object
	.size		_ZN34_INTERNAL_0ddf4fb9_4_k_cu_8c5a615b6thrust24THRUST_300001_SM_1000_NS12placeholders2_8E,(_ZN34_INTERNAL_0ddf4fb9_4_k_cu_8c5a615b4cuda3std3__45__cpo5crendE - _ZN34_INTERNAL_0ddf4fb9_4_k_cu_8c5a615b6thrust24THRUST_300001_SM_1000_NS12placeholders2_8E)
_ZN34_INTERNAL_0ddf4fb9_4_k_cu_8c5a615b6thrust24THRUST_300001_SM_1000_NS12placeholders2_8E:
	.zero		1
	.type		_ZN34_INTERNAL_0ddf4fb9_4_k_cu_8c5a615b4cuda3std3__45__cpo5crendE,@object
	.size		_ZN34_INTERNAL_0ddf4fb9_4_k_cu_8c5a615b4cuda3std3__45__cpo5crendE,(_ZN34_INTERNAL_0ddf4fb9_4_k_cu_8c5a615b4cuda3std6ranges3__45__cpo4prevE - _ZN34_INTERNAL_0ddf4fb9_4_k_cu_8c5a615b4cuda3std3__45__cpo5crendE)
_ZN34_INTERNAL_0ddf4fb9_4_k_cu_8c5a615b4cuda3std3__45__cpo5crendE:
	.zero		1
	.type		_ZN34_INTERNAL_0ddf4fb9_4_k_cu_8c5a615b4cuda3std6ranges3__45__cpo4prevE,@object
	.size		_ZN34_INTERNAL_0ddf4fb9_4_k_cu_8c5a615b4cuda3std6ranges3__45__cpo4prevE,(_ZN34_INTERNAL_0ddf4fb9_4_k_cu_8c5a615b4cuda3std6ranges3__45__cpo9iter_moveE - _ZN34_INTERNAL_0ddf4fb9_4_k_cu_8c5a615b4cuda3std6ranges3__45__cpo4prevE)
_ZN34_INTERNAL_0ddf4fb9_4_k_cu_8c5a615b4cuda3std6ranges3__45__cpo4prevE:
	.zero		1
	.type		_ZN34_INTERNAL_0ddf4fb9_4_k_cu_8c5a615b4cuda3std6ranges3__45__cpo9iter_moveE,@object
	.size		_ZN34_INTERNAL_0ddf4fb9_4_k_cu_8c5a615b4cuda3std6ranges3__45__cpo9iter_moveE,(_ZN34_INTERNAL_0ddf4fb9_4_k_cu_8c5a615b6thrust24THRUST_300001_SM_1000_NS6system6detail10sequential3seqE - _ZN34_INTERNAL_0ddf4fb9_4_k_cu_8c5a615b4cuda3std6ranges3__45__cpo9iter_moveE)
_ZN34_INTERNAL_0ddf4fb9_4_k_cu_8c5a615b4cuda3std6ranges3__45__cpo9iter_moveE:
	.zero		1
	.type		_ZN34_INTERNAL_0ddf4fb9_4_k_cu_8c5a615b6thrust24THRUST_300001_SM_1000_NS6system6detail10sequential3seqE,@object
	.size		_ZN34_INTERNAL_0ddf4fb9_4_k_cu_8c5a615b6thrust24THRUST_300001_SM_1000_NS6system6detail10sequential3seqE,(.L_31 - _ZN34_INTERNAL_0ddf4fb9_4_k_cu_8c5a615b6thrust24THRUST_300001_SM_1000_NS6system6detail10sequential3seqE)
_ZN34_INTERNAL_0ddf4fb9_4_k_cu_8c5a615b6thrust24THRUST_300001_SM_1000_NS6system6detail10sequential3seqE:
	.zero		1
.L_31:


//--------------------- .nv.shared._ZN3cub18CUB_300001_SM_10006detail6reduce18DeviceReduceKernelINS2_10policy_hubIiyN4cuda3std3__44plusIiEEE10Policy1000EN6thrust24THRUST_300001_SM_1000_NS6detail15normal_iteratorINSD_10device_ptrIcEEEEyS9_iNS7_10__identityEEEvT0_PT3_T1_NS0_13GridEvenShareISN_EET2_T4_ --------------------------
	.section	.nv.shared._ZN3cub18CUB_300001_SM_10006detail6reduce18DeviceReduceKernelINS2_10policy_hubIiyN4cuda3std3__44plusIiEEE10Policy1000EN6thrust24THRUST_300001_SM_1000_NS6detail15normal_iteratorINSD_10device_ptrIcEEEEyS9_iNS7_10__identityEEEvT0_PT3_T1_NS0_13GridEvenShareISN_EET2_T4_,"aw",@nobits
	.sectionflags	@""
	.align	4
.nv.shared._ZN3cub18CUB_300001_SM_10006detail6reduce18DeviceReduceKernelINS2_10policy_hubIiyN4cuda3std3__44plusIiEEE10Policy1000EN6thrust24THRUST_300001_SM_1000_NS6detail15normal_iteratorINSD_10device_ptrIcEEEEyS9_iNS7_10__identityEEEvT0_PT3_T1_NS0_13GridEvenShareISN_EET2_T4_:
	.zero		1068


//--------------------- .nv.shared._ZN3cub18CUB_300001_SM_10006detail6reduce28DeviceReduceSingleTileKernelINS2_10policy_hubIiyN4cuda3std3__44plusIiEEE10Policy1000EN6thrust24THRUST_300001_SM_1000_NS6detail15normal_iteratorINSD_10device_ptrIcEEEEPiyS9_iiNS7_10__identityEEEvT0_T1_T2_T3_T4_T6_ --------------------------
	.section	.nv.shared._ZN3cub18CUB_300001_SM_10006detail6reduce28DeviceReduceSingleTileKernelINS2_10policy_hubIiyN4cuda3std3__44plusIiEEE10Policy1000EN6thrust24THRUST_300001_SM_1000_NS6detail15normal_iteratorINSD_10device_ptrIcEEEEPiyS9_iiNS7_10__identityEEEvT0_T1_T2_T3_T4_T6_,"aw",@nobits
	.sectionflags	@""
	.align	4
.nv.shared._ZN3cub18CUB_300001_SM_10006detail6reduce28DeviceReduceSingleTileKernelINS2_10policy_hubIiyN4cuda3std3__44plusIiEEE10Policy1000EN6thrust24THRUST_300001_SM_1000_NS6detail15normal_iteratorINSD_10device_ptrIcEEEEPiyS9_iiNS7_10__identityEEEvT0_T1_T2_T3_T4_T6_:
	.zero		1068


//--------------------- .nv.shared._ZN3cub18CUB_300001_SM_10006detail6reduce28DeviceReduceSingleTileKernelINS2_10policy_hubIijN4cuda3std3__44plusIiEEE10Policy1000EPiSC_iS9_iiNS7_10__identityEEEvT0_T1_T2_T3_T4_T6_ --------------------------
	.section	.nv.shared._ZN3cub18CUB_300001_SM_10006detail6reduce28DeviceReduceSingleTileKernelINS2_10policy_hubIijN4cuda3std3__44plusIiEEE10Policy1000EPiSC_iS9_iiNS7_10__identityEEEvT0_T1_T2_T3_T4_T6_,"aw",@nobits
	.sectionflags	@""
	.align	4
.nv.shared._ZN3cub18CUB_300001_SM_10006detail6reduce28DeviceReduceSingleTileKernelINS2_10policy_hubIijN4cuda3std3__44plusIiEEE10Policy1000EPiSC_iS9_iiNS7_10__identityEEEvT0_T1_T2_T3_T4_T6_:
	.zero		1068


//--------------------- .nv.shared._ZN3cub18CUB_300001_SM_10006detail6reduce18DeviceReduceKernelINS2_10policy_hubIijN4cuda3std3__44plusIiEEE10Policy1000EN6thrust24THRUST_300001_SM_1000_NS6detail15normal_iteratorINSD_10device_ptrIcEEEEjS9_iNS7_10__identityEEEvT0_PT3_T1_NS0_13GridEvenShareISN_EET2_T4_ --------------------------
	.section	.nv.shared._ZN3cub18CUB_300001_SM_10006detail6reduce18DeviceReduceKernelINS2_10policy_hubIijN4cuda3std3__44plusIiEEE10Policy1000EN6thrust24THRUST_300001_SM_1000_NS6detail15normal_iteratorINSD_10device_ptrIcEEEEjS9_iNS7_10__identityEEEvT0_PT3_T1_NS0_13GridEvenShareISN_EET2_T4_,"aw",@nobits
	.sectionflags	@""
	.align	4
.nv.shared._ZN3cub18CUB_300001_SM_10006detail6reduce18DeviceReduceKernelINS2_10policy_hubIijN4cuda3std3__44plusIiEEE10Policy1000EN6thrust24THRUST_300001_SM_1000_NS6detail15normal_iteratorINSD_10device_ptrIcEEEEjS9_iNS7_10__identityEEEvT0_PT3_T1_NS0_13GridEvenShareISN_EET2_T4_:
	.zero		1068


//--------------------- .nv.shared._ZN3cub18CUB_300001_SM_10006detail6reduce28DeviceReduceSingleTileKernelINS2_10policy_hubIijN4cuda3std3__44plusIiEEE10Policy1000EN6thrust24THRUST_300001_SM_1000_NS6detail15normal_iteratorINSD_10device_ptrIcEEEEPijS9_iiNS7_10__identityEEEvT0_T1_T2_T3_T4_T6_ --------------------------
	.section	.nv.shared._ZN3cub18CUB_300001_SM_10006detail6reduce28DeviceReduceSingleTileKernelINS2_10policy_hubIijN4cuda3std3__44plusIiEEE10Policy1000EN6thrust24THRUST_300001_SM_1000_NS6detail15normal_iteratorINSD_10device_ptrIcEEEEPijS9_iiNS7_10__identityEEEvT0_T1_T2_T3_T4_T6_,"aw",@nobits
	.sectionflags	@""
	.align	4
.nv.shared._ZN3cub18CUB_300001_SM_10006detail6reduce28DeviceReduceSingleTileKernelINS2_10policy_hubIijN4cuda3std3__44plusIiEEE10Policy1000EN6thrust24THRUST_300001_SM_1000_NS6detail15normal_iteratorINSD_10device_ptrIcEEEEPijS9_iiNS7_10__identityEEEvT0_T1_T2_T3_T4_T6_:
	.zero		1068


//--------------------- .nv.constant0._ZN3cub18CUB_300001_SM_10006detail6reduce28DeviceReduceSingleTileKernelINS2_10policy_hubIiyN4cuda3std3__44plusIiEEE10Policy1000EPiSC_iS9_iiNS7_10__identityEEEvT0_T1_T2_T3_T4_T6_ --------------------------
	.section	.nv.constant0._ZN3cub18CUB_300001_SM_10006detail6reduce28DeviceReduceSingleTileKernelINS2_10policy_hubIiyN4cuda3std3__44plusIiEEE10Policy1000EPiSC_iS9_iiNS7_10__identityEEEvT0_T1_T2_T3_T4_T6_,"a",@progbits
	.sectionflags	@""
	.align	4
.nv.constant0._ZN3cub18CUB_300001_SM_10006detail6reduce28DeviceReduceSingleTileKernelINS2_10policy_hubIiyN4cuda3std3__44plusIiEEE10Policy1000EPiSC_iS9_iiNS7_10__identityEEEvT0_T1_T2_T3_T4_T6_:
	.zero		925


//--------------------- .nv.constant0._ZN3cub18CUB_300001_SM_10006detail6reduce18DeviceReduceKernelINS2_10policy_hubIiyN4cuda3std3__44plusIiEEE10Policy1000EN6thrust24THRUST_300001_SM_1000_NS6detail15normal_iteratorINSD_10device_ptrIcEEEEyS9_iNS7_10__identityEEEvT0_PT3_T1_NS0_13GridEvenShareISN_EET2_T4_ --------------------------
	.section	.nv.constant0._ZN3cub18CUB_300001_SM_10006detail6reduce18DeviceReduceKernelINS2_10policy_hubIiyN4cuda3std3__44plusIiEEE10Policy1000EN6thrust24THRUST_300001_SM_1000_NS6detail15normal_iteratorINSD_10device_ptrIcEEEEyS9_iNS7_10__identityEEEvT0_PT3_T1_NS0_13GridEvenShareISN_EET2_T4_,"a",@progbits
	.sectionflags	@""
	.align	4
.nv.constant0._ZN3cub18CUB_300001_SM_10006detail6reduce18DeviceReduceKernelINS2_10policy_hubIiyN4cuda3std3__44plusIiEEE10Policy1000EN6thrust24THRUST_300001_SM_1000_NS6detail15normal_iteratorINSD_10device_ptrIcEEEEyS9_iNS7_10__identityEEEvT0_PT3_T1_NS0_13GridEvenShareISN_EET2_T4_:
	.zero		994


//--------------------- .nv.constant0._ZN3cub18CUB_300001_SM_10006detail6reduce28DeviceReduceSingleTileKernelINS2_10policy_hubIiyN4cuda3std3__44plusIiEEE10Policy1000EN6thrust24THRUST_300001_SM_1000_NS6detail15normal_iteratorINSD_10device_ptrIcEEEEPiyS9_iiNS7_10__identityEEEvT0_T1_T2_T3_T4_T6_ --------------------------
	.section	.nv.constant0._ZN3cub18CUB_300001_SM_10006detail6reduce28DeviceReduceSingleTileKernelINS2_10policy_hubIiyN4cuda3std3__44plusIiEEE10Policy1000EN6thrust24THRUST_300001_SM_1000_NS6detail15normal_iteratorINSD_10device_ptrIcEEEEPiyS9_iiNS7_10__identityEEEvT0_T1_T2_T3_T4_T6_,"a",@progbits
	.sectionflags	@""
	.align	4
.nv.constant0._ZN3cub18CUB_300001_SM_10006detail6reduce28DeviceReduceSingleTileKernelINS2_10policy_hubIiyN4cuda3std3__44plusIiEEE10Policy1000EN6thrust24THRUST_300001_SM_1000_NS6detail15normal_iteratorINSD_10device_ptrIcEEEEPiyS9_iiNS7_10__identityEEEvT0_T1_T2_T3_T4_T6_:
	.zero		929


//--------------------- .nv.constant0._ZN3cub18CUB_300001_SM_10006detail6reduce28DeviceReduceSingleTileKernelINS2_10policy_hubIijN4cuda3std3__44plusIiEEE10Policy1000EPiSC_iS9_iiNS7_10__identityEEEvT0_T1_T2_T3_T4_T6_ --------------------------
	.section	.nv.constant0._ZN3cub18CUB_300001_SM_10006detail6reduce28DeviceReduceSingleTileKernelINS2_10policy_hubIijN4cuda3std3__44plusIiEEE10Policy1000EPiSC_iS9_iiNS7_10__identityEEEvT0_T1_T2_T3_T4_T6_,"a",@progbits
	.sectionflags	@""
	.align	4
.nv.constant0._ZN3cub18CUB_300001_SM_10006detail6reduce28DeviceReduceSingleTileKernelINS2_10policy_hubIijN4cuda3std3__44plusIiEEE10Policy1000EPiSC_iS9_iiNS7_10__identityEEEvT0_T1_T2_T3_T4_T6_:
	.zero		925


//--------------------- .nv.constant0._ZN3cub18CUB_300001_SM_10006detail6reduce18DeviceReduceKernelINS2_10policy_hubIijN4cuda3std3__44plusIiEEE10Policy1000EN6thrust24THRUST_300001_SM_1000_NS6detail15normal_iteratorINSD_10device_ptrIcEEEEjS9_iNS7_10__identityEEEvT0_PT3_T1_NS0_13GridEvenShareISN_EET2_T4_ --------------------------
	.section	.nv.constant0._ZN3cub18CUB_300001_SM_10006detail6reduce18DeviceReduceKernelINS2_10policy_hubIijN4cuda3std3__44plusIiEEE10Policy1000EN6thrust24THRUST_300001_SM_1000_NS6detail15normal_iteratorINSD_10device_ptrIcEEEEjS9_iNS7_10__identityEEEvT0_PT3_T1_NS0_13GridEvenShareISN_EET2_T4_,"a",@progbits
	.sectionflags	@""
	.align	4
.nv.constant0._ZN3cub18CUB_300001_SM_10006detail6reduce18DeviceReduceKernelINS2_10policy_hubIijN4cuda3std3__44plusIiEEE10Policy1000EN6thrust24THRUST_300001_SM_1000_NS6detail15normal_iteratorINSD_10device_ptrIcEEEEjS9_iNS7_10__identityEEEvT0_PT3_T1_NS0_13GridEvenShareISN_EET2_T4_:
	.zero		958


//--------------------- .nv.constant0._ZN3cub18CUB_300001_SM_10006detail6reduce28DeviceReduceSingleTileKernelINS2_10policy_hubIijN4cuda3std3__44plusIiEEE10Policy1000EN6thrust24THRUST_300001_SM_1000_NS6detail15normal_iteratorINSD_10device_ptrIcEEEEPijS9_iiNS7_10__identityEEEvT0_T1_T2_T3_T4_T6_ --------------------------
	.section	.nv.constant0._ZN3cub18CUB_300001_SM_10006detail6reduce28DeviceReduceSingleTileKernelINS2_10policy_hubIijN4cuda3std3__44plusIiEEE10Policy1000EN6thrust24THRUST_300001_SM_1000_NS6detail15normal_iteratorINSD_10device_ptrIcEEEEPijS9_iiNS7_10__identityEEEvT0_T1_T2_T3_T4_T6_,"a",@progbits
	.sectionflags	@""
	.align	4
.nv.constant0._ZN3cub18CUB_300001_SM_10006detail6reduce28DeviceReduceSingleTileKernelINS2_10policy_hubIijN4cuda3std3__44plusIiEEE10Policy1000EN6thrust24THRUST_300001_SM_1000_NS6detail15normal_iteratorINSD_10device_ptrIcEEEEPijS9_iiNS7_10__identityEEEvT0_T1_T2_T3_T4_T6_:
	.zero		925


//--------------------- .nv.constant0._ZN3cub18CUB_300001_SM_10006detail9transform16transform_kernelINS2_10policy_hubILb1EN4cuda3std3__45tupleIJN6thrust24THRUST_300001_SM_1000_NS6detail15normal_iteratorINSA_10device_ptrIcEEEESF_EEEE10policy1000El19calculate_score_gpuSF_JPcSK_EEEvT0_iT1_T2_DpNS2_10kernel_argIT3_EE --------------------------
	.section	.nv.constant0._ZN3cub18CUB_300001_SM_10006detail9transform16transform_kernelINS2_10policy_hubILb1EN4cuda3std3__45tupleIJN6thrust24THRUST_300001_SM_1000_NS6detail15normal_iteratorINSA_10device_ptrIcEEEESF_EEEE10policy1000El19calculate_score_gpuSF_JPcSK_EEEvT0_iT1_T2_DpNS2_10kernel_argIT3_EE,"a",@progbits
	.sectionflags	@""
	.align	4
.nv.constant0._ZN3cub18CUB_300001_SM_10006detail9transform16transform_kernelINS2_10policy_hubILb1EN4cuda3std3__45tupleIJN6thrust24THRUST_300001_SM_1000_NS6detail15normal_iteratorINSA_10device_ptrIcEEEESF_EEEE10policy1000El19calculate_score_gpuSF_JPcSK_EEEvT0_iT1_T2_DpNS2_10kernel_argIT3_EE:
	.zero		952


//--------------------- .nv.constant0._ZN3cub18CUB_300001_SM_10006detail9transform16transform_kernelINS2_10policy_hubILb1EN4cuda3std3__45tupleIJN6thrust24THRUST_300001_SM_1000_NS6detail15normal_iteratorINSA_10device_ptrIcEEEESF_EEEE10policy1000Ei19calculate_score_gpuSF_JPcSK_EEEvT0_iT1_T2_DpNS2_10kernel_argIT3_EE --------------------------
	.section	.nv.constant0._ZN3cub18CUB_300001_SM_10006detail9transform16transform_kernelINS2_10policy_hubILb1EN4cuda3std3__45tupleIJN6thrust24THRUST_300001_SM_1000_NS6detail15normal_iteratorINSA_10device_ptrIcEEEESF_EEEE10policy1000Ei19calculate_score_gpuSF_JPcSK_EEEvT0_iT1_T2_DpNS2_10kernel_argIT3_EE,"a",@progbits
	.sectionflags	@""
	.align	4
.nv.constant0._ZN3cub18CUB_300001_SM_10006detail9transform16transform_kernelINS2_10policy_hubILb1EN4cuda3std3__45tupleIJN6thrust24THRUST_300001_SM_1000_NS6detail15normal_iteratorINSA_10device_ptrIcEEEESF_EEEE10policy1000Ei19calculate_score_gpuSF_JPcSK_EEEvT0_iT1_T2_DpNS2_10kernel_argIT3_EE:
	.zero		952


//--------------------- .nv.constant0._ZN3cub18CUB_300001_SM_10006detail11EmptyKernelIvEEvv --------------------------
	.section	.nv.constant0._ZN3cub18CUB_300001_SM_10006detail11EmptyKernelIvEEvv,"a",@progbits
	.sectionflags	@""
	.align	4
.nv.constant0._ZN3cub18CUB_300001_SM_10006detail11EmptyKernelIvEEvv:
	.zero		896


//--------------------- SYMBOLS --------------------------

	.type		.nv.reservedSmem.offset0,@object
	.size		.nv.reservedSmem.offset0,0x4
	.type		.nv.reservedSmem.cap,@object
	.size		.nv.reservedSmem.cap,0x4
